// auto-generated by cutlass_sweep.conv — config: {"arch": "sm_100", "cluster_m": 2, "cluster_n": 1, "conv_kind": "wgrad", "dtype": "fp16", "ndim": 2, "tile_k": 32, "tile_m": 256, "tile_n": 128}
#include "cutlass/cutlass.h"
#include "cute/tensor.hpp"
#include "cutlass/kernel_hardware_info.hpp"
#include "cutlass/conv/convolution.h"
#include "cutlass/conv/dispatch_policy.hpp"
#include "cutlass/conv/collective/collective_builder.hpp"
#include "cutlass/conv/kernel/conv_universal.hpp"
#include "cutlass/conv/device/conv_universal_adapter.hpp"
#include "cutlass/epilogue/collective/collective_builder.hpp"

using namespace cute;
using Elem = cutlass::half_t;
using Acc  = float;
using LayoutAB = cutlass::layout::TensorNHWC;
using LayoutC  = cutlass::layout::TensorKCSR;
constexpr auto ConvOp = cutlass::conv::Operator::kWgrad;
using TileShape    = Shape<_256, Shape<_128>, Shape<_32>>;
using ClusterShape = Shape<_2, _1, _1>;

using CollectiveEpilogue = typename cutlass::epilogue::collective::CollectiveBuilder<
    cutlass::arch::Sm100, cutlass::arch::OpClassTensorOp,
    TileShape, ClusterShape,
    cutlass::epilogue::collective::EpilogueTileAuto,
    Acc, Acc,
    Elem, LayoutC, 128 / cutlass::sizeof_bits<Elem>::value,
    Elem, LayoutC, 128 / cutlass::sizeof_bits<Elem>::value,
    cutlass::epilogue::collective::EpilogueScheduleAuto
  >::CollectiveOp;

using CollectiveMainloop = typename cutlass::conv::collective::CollectiveBuilder<
    cutlass::arch::Sm100, cutlass::arch::OpClassTensorOp, ConvOp,
    Elem, LayoutAB, 128 / cutlass::sizeof_bits<Elem>::value,
    Elem, LayoutAB, 128 / cutlass::sizeof_bits<Elem>::value,
    Acc,
    TileShape, ClusterShape,
    cutlass::conv::collective::StageCountAutoCarveout<
        static_cast<int>(sizeof(typename CollectiveEpilogue::SharedStorage))>,
    cutlass::conv::collective::KernelScheduleAuto
  >::CollectiveOp;

using ProblemShape = cutlass::conv::ConvProblemShape<
    ConvOp, CollectiveMainloop::DispatchPolicy::NumSpatialDimensions>;
using ConvKernel = cutlass::conv::kernel::ConvUniversal<
    ProblemShape, CollectiveMainloop, CollectiveEpilogue>;
using Conv = cutlass::conv::device::ConvUniversalAdapter<ConvKernel>;

auto* _anchor = &cutlass::device_kernel<ConvKernel>;


// ===== COMPILED SASS (sm_100a) =====

	.target	sm_100a

	.elftype	@"ET_EXEC"


//--------------------- .note.nv.tkinfo           --------------------------
	.section	.note.nv.tkinfo,"",@"SHT_NOTE"
	.sectionflags	@"SHF_NOTE_NV_TKINFO"
	.tkinfo
        /*0018*/ 	.word	0x00000002
        /*0030*/ 	.string	""
        /*0030*/ 	.string	"ptxas"
        /*0030*/ 	.string	"Cuda compilation tools, release 13.0, V13.0.88"
        /*0030*/ 	.string	"Build cuda_13.0.r13.0/compiler.36424714_0"
        /*0030*/ 	.string	"-arch sm_100a -m 64 "



//--------------------- .note.nv.cuinfo           --------------------------
	.section	.note.nv.cuinfo,"",@"SHT_NOTE"
	.sectionflags	@"SHF_NOTE_NV_CUINFO"
        /*0018*/ 	.short	0x0002
        /*001a*/ 	.short	0x0064
        /*001c*/ 	.short	0x0082
	.zero		2


//--------------------- .nv.info                  --------------------------
	.section	.nv.info,"",@"SHT_CUDA_INFO"
	.align	4


	//----- nvinfo : EIATTR_REGCOUNT
	.align		4
        /*0000*/ 	.byte	0x04, 0x2f
        /*0002*/ 	.short	(.L_19 - .L_18)
	.align		4
.L_18:
        /*0004*/ 	.word	index@(_ZN7cutlass13device_kernelINS_4conv6kernel13ConvUniversalINS1_16ConvProblemShapeILNS1_8OperatorE2ELi2EEENS1_10collective14CollectiveConvINS1_47MainloopSm100TmaUmmaWarpSpecializedImplicitGemmILS5_2ELi16ELi2ELi1ELi2EN4cute5tupleIJNSA_1CILi2EEENSC_ILi1EEESE_EEEEENSB_IJNSC_ILi256EEENSB_IJNSC_ILi128EEEEEENSB_IJNSC_ILi32EEEEEEEEENS_6half_tESN_NSA_8TiledMMAINSA_8MMA_AtomIJNSA_26SM100_MMA_F16BF16_2x1SM_SSISN_SN_fLi256ELi128ELNSA_4UMMA5MajorE1ELSS_1ELNSR_7ScaleInE0ELST_0EEEEEENSA_6LayoutINSB_IJSE_SE_SE_EEENSB_IJNSC_ILi0EEESY_SY_EEEEENSB_IJNSA_10UnderscoreES11_S11_EEEEENS7_6detail27Sm100ImplicitGemmTileTraitsINSA_18SM100_TMA_2SM_LOADENSA_14ComposedLayoutINSA_7SwizzleILi3ELi4ELi3EEENSA_18smem_ptr_flag_bitsILi16EEENSW_INSB_IJNSC_ILi64EEENSC_ILi8EEEEEENSB_IJSE_S1C_EEEEEEEvEENS15_INSA_25SM100_TMA_2SM_LOAD_IM2COLES1H_vEEEENS_8epilogue10collective18CollectiveEpilogueINS1M_23Sm100TmaWarpSpecializedILi4ELi2ELi32ELb1ELb0EEEJNSB_IJSI_SJ_SL_EEENSB_IJNSW_ISI_SE_EENSW_ISK_SE_EEEEESN_NSB_IJlNSB_IJSE_llEEESY_EEESN_S1W_NS1M_6fusion15FusionCallbacksIS1Q_NS1X_17LinearCombinationISN_fSN_fLNS_15FloatRoundStyleE2EEES1R_S1U_JEEENSA_5SM1004TMEM4LOAD26SM100_TMEM_LOAD_32dp32b32xENSA_13SM90_TMA_LOADENS17_INS18_ILi2ELi4ELi3EEES1B_NSW_INSB_IJS1D_SK_EEENSB_IJSK_SE_EEEEEEENSA_39AutoVectorizingCopyWithAssumedAlignmentILi128EEENSA_14SM90_TMA_STOREES2C_S2E_S2E_EEEvvEEEEvNT_6ParamsE)
        /*0008*/ 	.word	0x0000007a


	//----- nvinfo : EIATTR_FRAME_SIZE
	.align		4
.L_19:
        /*000c*/ 	.byte	0x04, 0x11
        /*000e*/ 	.short	(.L_21 - .L_20)
	.align		4
.L_20:
        /*0010*/ 	.word	index@($__internal_2_$__cuda_sm10x_tcgen05_guardrail_trap_unallocated_columns_being_dealloced)
        /*0014*/ 	.word	0x00000008


	//----- nvinfo : EIATTR_FRAME_SIZE
	.align		4
.L_21:
        /*0018*/ 	.byte	0x04, 0x11
        /*001a*/ 	.short	(.L_23 - .L_22)
	.align		4
.L_22:
        /*001c*/ 	.word	index@($__internal_1_$__cuda_sm10x_tcgen05_guardrail_trap_phase_invalid_during_alloc)
        /*0020*/ 	.word	0x00000008


	//----- nvinfo : EIATTR_FRAME_SIZE
	.align		4
.L_23:
        /*0024*/ 	.byte	0x04, 0x11
        /*0026*/ 	.short	(.L_25 - .L_24)
	.align		4
.L_24:
        /*0028*/ 	.word	index@($__internal_0_$__cuda_sm10x_tcgen05_guardrail_trap_col_being_dealloced_not_returned_by_alloc)
        /*002c*/ 	.word	0x00000008


	//----- nvinfo : EIATTR_FRAME_SIZE
	.align		4
.L_25:
        /*0030*/ 	.byte	0x04, 0x11
        /*0032*/ 	.short	(.L_27 - .L_26)
	.align		4
.L_26:
        /*0034*/ 	.word	index@(_ZN7cutlass13device_kernelINS_4conv6kernel13ConvUniversalINS1_16ConvProblemShapeILNS1_8OperatorE2ELi2EEENS1_10collective14CollectiveConvINS1_47MainloopSm100TmaUmmaWarpSpecializedImplicitGemmILS5_2ELi16ELi2ELi1ELi2EN4cute5tupleIJNSA_1CILi2EEENSC_ILi1EEESE_EEEEENSB_IJNSC_ILi256EEENSB_IJNSC_ILi128EEEEEENSB_IJNSC_ILi32EEEEEEEEENS_6half_tESN_NSA_8TiledMMAINSA_8MMA_AtomIJNSA_26SM100_MMA_F16BF16_2x1SM_SSISN_SN_fLi256ELi128ELNSA_4UMMA5MajorE1ELSS_1ELNSR_7ScaleInE0ELST_0EEEEEENSA_6LayoutINSB_IJSE_SE_SE_EEENSB_IJNSC_ILi0EEESY_SY_EEEEENSB_IJNSA_10UnderscoreES11_S11_EEEEENS7_6detail27Sm100ImplicitGemmTileTraitsINSA_18SM100_TMA_2SM_LOADENSA_14ComposedLayoutINSA_7SwizzleILi3ELi4ELi3EEENSA_18smem_ptr_flag_bitsILi16EEENSW_INSB_IJNSC_ILi64EEENSC_ILi8EEEEEENSB_IJSE_S1C_EEEEEEEvEENS15_INSA_25SM100_TMA_2SM_LOAD_IM2COLES1H_vEEEENS_8epilogue10collective18CollectiveEpilogueINS1M_23Sm100TmaWarpSpecializedILi4ELi2ELi32ELb1ELb0EEEJNSB_IJSI_SJ_SL_EEENSB_IJNSW_ISI_SE_EENSW_ISK_SE_EEEEESN_NSB_IJlNSB_IJSE_llEEESY_EEESN_S1W_NS1M_6fusion15FusionCallbacksIS1Q_NS1X_17LinearCombinationISN_fSN_fLNS_15FloatRoundStyleE2EEES1R_S1U_JEEENSA_5SM1004TMEM4LOAD26SM100_TMEM_LOAD_32dp32b32xENSA_13SM90_TMA_LOADENS17_INS18_ILi2ELi4ELi3EEES1B_NSW_INSB_IJS1D_SK_EEENSB_IJSK_SE_EEEEEEENSA_39AutoVectorizingCopyWithAssumedAlignmentILi128EEENSA_14SM90_TMA_STOREES2C_S2E_S2E_EEEvvEEEEvNT_6ParamsE)
        /*0038*/ 	.word	0x00000008


	//----- nvinfo : EIATTR_MIN_STACK_SIZE
	.align		4
.L_27:
        /*003c*/ 	.byte	0x04, 0x12
        /*003e*/ 	.short	(.L_29 - .L_28)
	.align		4
.L_28:
        /*0040*/ 	.word	index@(_ZN7cutlass13device_kernelINS_4conv6kernel13ConvUniversalINS1_16ConvProblemShapeILNS1_8OperatorE2ELi2EEENS1_10collective14CollectiveConvINS1_47MainloopSm100TmaUmmaWarpSpecializedImplicitGemmILS5_2ELi16ELi2ELi1ELi2EN4cute5tupleIJNSA_1CILi2EEENSC_ILi1EEESE_EEEEENSB_IJNSC_ILi256EEENSB_IJNSC_ILi128EEEEEENSB_IJNSC_ILi32EEEEEEEEENS_6half_tESN_NSA_8TiledMMAINSA_8MMA_AtomIJNSA_26SM100_MMA_F16BF16_2x1SM_SSISN_SN_fLi256ELi128ELNSA_4UMMA5MajorE1ELSS_1ELNSR_7ScaleInE0ELST_0EEEEEENSA_6LayoutINSB_IJSE_SE_SE_EEENSB_IJNSC_ILi0EEESY_SY_EEEEENSB_IJNSA_10UnderscoreES11_S11_EEEEENS7_6detail27Sm100ImplicitGemmTileTraitsINSA_18SM100_TMA_2SM_LOADENSA_14ComposedLayoutINSA_7SwizzleILi3ELi4ELi3EEENSA_18smem_ptr_flag_bitsILi16EEENSW_INSB_IJNSC_ILi64EEENSC_ILi8EEEEEENSB_IJSE_S1C_EEEEEEEvEENS15_INSA_25SM100_TMA_2SM_LOAD_IM2COLES1H_vEEEENS_8epilogue10collective18CollectiveEpilogueINS1M_23Sm100TmaWarpSpecializedILi4ELi2ELi32ELb1ELb0EEEJNSB_IJSI_SJ_SL_EEENSB_IJNSW_ISI_SE_EENSW_ISK_SE_EEEEESN_NSB_IJlNSB_IJSE_llEEESY_EEESN_S1W_NS1M_6fusion15FusionCallbacksIS1Q_NS1X_17LinearCombinationISN_fSN_fLNS_15FloatRoundStyleE2EEES1R_S1U_JEEENSA_5SM1004TMEM4LOAD26SM100_TMEM_LOAD_32dp32b32xENSA_13SM90_TMA_LOADENS17_INS18_ILi2ELi4ELi3EEES1B_NSW_INSB_IJS1D_SK_EEENSB_IJSK_SE_EEEEEEENSA_39AutoVectorizingCopyWithAssumedAlignmentILi128EEENSA_14SM90_TMA_STOREES2C_S2E_S2E_EEEvvEEEEvNT_6ParamsE)
        /*0044*/ 	.word	0x00000008
.L_29:


//--------------------- .nv.compat                --------------------------
	.section	.nv.compat,"",@"SHT_CUDA_COMPAT_INFO"
	.align	4
        /*0000*/ 	.byte	0x02, 0x09, 0x01, 0x00, 0x02, 0x02, 0x02, 0x00, 0x02, 0x05, 0x05, 0x00, 0x03, 0x07, 0x01, 0x01
        /*0010*/ 	.byte	0x02, 0x03, 0x01, 0x00, 0x02, 0x06, 0x01, 0x00, 0x04, 0x0b, 0x08, 0x00, 0x09, 0x00, 0x00, 0x00
        /*0020*/ 	.byte	0x00, 0x00, 0x00, 0x00


//--------------------- .nv.info._ZN7cutlass13device_kernelINS_4conv6kernel13ConvUniversalINS1_16ConvProblemShapeILNS1_8OperatorE2ELi2EEENS1_10collective14CollectiveConvINS1_47MainloopSm100TmaUmmaWarpSpecializedImplicitGemmILS5_2ELi16ELi2ELi1ELi2EN4cute5tupleIJNSA_1CILi2EEENSC_ILi1EEESE_EEEEENSB_IJNSC_ILi256EEENSB_IJNSC_ILi128EEEEEENSB_IJNSC_ILi32EEEEEEEEENS_6half_tESN_NSA_8TiledMMAINSA_8MMA_AtomIJNSA_26SM100_MMA_F16BF16_2x1SM_SSISN_SN_fLi256ELi128ELNSA_4UMMA5MajorE1ELSS_1ELNSR_7ScaleInE0ELST_0EEEEEENSA_6LayoutINSB_IJSE_SE_SE_EEENSB_IJNSC_ILi0EEESY_SY_EEEEENSB_IJNSA_10UnderscoreES11_S11_EEEEENS7_6detail27Sm100ImplicitGemmTileTraitsINSA_18SM100_TMA_2SM_LOADENSA_14ComposedLayoutINSA_7SwizzleILi3ELi4ELi3EEENSA_18smem_ptr_flag_bitsILi16EEENSW_INSB_IJNSC_ILi64EEENSC_ILi8EEEEEENSB_IJSE_S1C_EEEEEEEvEENS15_INSA_25SM100_TMA_2SM_LOAD_IM2COLES1H_vEEEENS_8epilogue10collective18CollectiveEpilogueINS1M_23Sm100TmaWarpSpecializedILi4ELi2ELi32ELb1ELb0EEEJNSB_IJSI_SJ_SL_EEENSB_IJNSW_ISI_SE_EENSW_ISK_SE_EEEEESN_NSB_IJlNSB_IJSE_llEEESY_EEESN_S1W_NS1M_6fusion15FusionCallbacksIS1Q_NS1X_17LinearCombinationISN_fSN_fLNS_15FloatRoundStyleE2EEES1R_S1U_JEEENSA_5SM1004TMEM4LOAD26SM100_TMEM_LOAD_32dp32b32xENSA_13SM90_TMA_LOADENS17_INS18_ILi2ELi4ELi3EEES1B_NSW_INSB_IJS1D_SK_EEENSB_IJSK_SE_EEEEEEENSA_39AutoVectorizingCopyWithAssumedAlignmentILi128EEENSA_14SM90_TMA_STOREES2C_S2E_S2E_EEEvvEEEEvNT_6ParamsE --------------------------
	.section	.nv.info._ZN7cutlass13device_kernelINS_4conv6kernel13ConvUniversalINS1_16ConvProblemShapeILNS1_8OperatorE2ELi2EEENS1_10collective14CollectiveConvINS1_47MainloopSm100TmaUmmaWarpSpecializedImplicitGemmILS5_2ELi16ELi2ELi1ELi2EN4cute5tupleIJNSA_1CILi2EEENSC_ILi1EEESE_EEEEENSB_IJNSC_ILi256EEENSB_IJNSC_ILi128EEEEEENSB_IJNSC_ILi32EEEEEEEEENS_6half_tESN_NSA_8TiledMMAINSA_8MMA_AtomIJNSA_26SM100_MMA_F16BF16_2x1SM_SSISN_SN_fLi256ELi128ELNSA_4UMMA5MajorE1ELSS_1ELNSR_7ScaleInE0ELST_0EEEEEENSA_6LayoutINSB_IJSE_SE_SE_EEENSB_IJNSC_ILi0EEESY_SY_EEEEENSB_IJNSA_10UnderscoreES11_S11_EEEEENS7_6detail27Sm100ImplicitGemmTileTraitsINSA_18SM100_TMA_2SM_LOADENSA_14ComposedLayoutINSA_7SwizzleILi3ELi4ELi3EEENSA_18smem_ptr_flag_bitsILi16EEENSW_INSB_IJNSC_ILi64EEENSC_ILi8EEEEEENSB_IJSE_S1C_EEEEEEEvEENS15_INSA_25SM100_TMA_2SM_LOAD_IM2COLES1H_vEEEENS_8epilogue10collective18CollectiveEpilogueINS1M_23Sm100TmaWarpSpecializedILi4ELi2ELi32ELb1ELb0EEEJNSB_IJSI_SJ_SL_EEENSB_IJNSW_ISI_SE_EENSW_ISK_SE_EEEEESN_NSB_IJlNSB_IJSE_llEEESY_EEESN_S1W_NS1M_6fusion15FusionCallbacksIS1Q_NS1X_17LinearCombinationISN_fSN_fLNS_15FloatRoundStyleE2EEES1R_S1U_JEEENSA_5SM1004TMEM4LOAD26SM100_TMEM_LOAD_32dp32b32xENSA_13SM90_TMA_LOADENS17_INS18_ILi2ELi4ELi3EEES1B_NSW_INSB_IJS1D_SK_EEENSB_IJSK_SE_EEEEEEENSA_39AutoVectorizingCopyWithAssumedAlignmentILi128EEENSA_14SM90_TMA_STOREES2C_S2E_S2E_EEEvvEEEEvNT_6ParamsE,"",@"SHT_CUDA_INFO"
	.sectionflags	@""
	.align	4


	//----- nvinfo : EIATTR_CUDA_API_VERSION
	.align		4
        /*0000*/ 	.byte	0x04, 0x37
        /*0002*/ 	.short	(.L_31 - .L_30)
.L_30:
        /*0004*/ 	.word	0x00000082


	//----- nvinfo : EIATTR_KPARAM_INFO
	.align		4
.L_31:
        /*0008*/ 	.byte	0x04, 0x17
        /*000a*/ 	.short	(.L_33 - .L_32)
.L_32:
        /*000c*/ 	.word	0x00000000
        /*0010*/ 	.short	0x0000
        /*0012*/ 	.short	0x0000
        /*0014*/ 	.byte	0x00, 0xf0, 0x01, 0x20


	//----- nvinfo : EIATTR_AT_ENTRY_FRAGMENTS
	.align		4
.L_33:
        /*0018*/ 	.byte	0x04, 0x4f
        /*001a*/ 	.short	(.L_35 - .L_34)


	//   ....[0]....
.L_34:
        /*001c*/ 	.word	0x00000007


	//----- nvinfo : EIATTR_RESERVED_SMEM_USED
	.align		4
.L_35:
        /*0020*/ 	.byte	0x01, 0x41
	.zero		2


	//----- nvinfo : EIATTR_SPARSE_MMA_MASK
	.align		4
        /*0024*/ 	.byte	0x03, 0x50
        /*0026*/ 	.short	0x0000


	//----- nvinfo : EIATTR_TCGEN05_2CTA_USED
	.align		4
        /*0028*/ 	.byte	0x01, 0x52
	.zero		2


	//----- nvinfo : EIATTR_MAXREG_COUNT
	.align		4
        /*002c*/ 	.byte	0x03, 0x1b
        /*002e*/ 	.short	0x00ff


	//----- nvinfo : EIATTR_NUM_BARRIERS
	.align		4
        /*0030*/ 	.byte	0x02, 0x4c
        /*0032*/ 	.byte	0x07
	.zero		1


	//----- nvinfo : EIATTR_EXTERNS
	.align		4
        /*0034*/ 	.byte	0x04, 0x0f
        /*0036*/ 	.short	(.L_37 - .L_36)


	//   ....[0]....
	.align		4
.L_36:
        /*0038*/ 	.word	index@(__assertfail)


	//----- nvinfo : EIATTR_MERCURY_ISA_VERSION
	.align		4
.L_37:
        /*003c*/ 	.byte	0x03, 0x5f
        /*003e*/ 	.short	0x0101


	//----- nvinfo : EIATTR_INT_WARP_WIDE_INSTR_OFFSETS
	.align		4
        /*0040*/ 	.byte	0x04, 0x31
        /*0042*/ 	.short	(.L_39 - .L_38)


	//   ....[0]....
.L_38:
        /*0044*/ 	.word	0x00000e00


	//   ....[1]....
        /*0048*/ 	.word	0x00000eb0


	//   ....[2]....
        /*004c*/ 	.word	0x00004cf0


	//   ....[3]....
        /*0050*/ 	.word	0x00004d10


	//   ....[4]....
        /*0054*/ 	.word	0x00004d40


	//   ....[5]....
        /*0058*/ 	.word	0x00005d60


	//   ....[6]....
        /*005c*/ 	.word	0x00005dc0


	//   ....[7]....
        /*0060*/ 	.word	0x00005ea0


	//   ....[8]....
        /*0064*/ 	.word	0x00005f20


	//   ....[9]....
        /*0068*/ 	.word	0x00006020


	//   ....[10]....
        /*006c*/ 	.word	0x000060b0


	//   ....[11]....
        /*0070*/ 	.word	0x000061c0


	//   ....[12]....
        /*0074*/ 	.word	0x00006270


	//----- nvinfo : EIATTR_COOP_GROUP_MASK_REGIDS
	.align		4
.L_39:
        /*0078*/ 	.byte	0x04, 0x29
        /*007a*/ 	.short	(.L_41 - .L_40)


	//   ....[0]....
.L_40:
        /*007c*/ 	.word	0xffffffff


	//   ....[1]....
        /*0080*/ 	.word	0xffffffff


	//   ....[2]....
        /*0084*/ 	.word	0xffffffff


	//   ....[3]....
        /*0088*/ 	.word	0xffffffff


	//   ....[4]....
        /*008c*/ 	.word	0xffffffff


	//   ....[5]....
        /*0090*/ 	.word	0xffffffff


	//   ....[6]....
        /*0094*/ 	.word	0xffffffff


	//   ....[7]....
        /*0098*/ 	.word	0xffffffff


	//   ....[8]....
        /*009c*/ 	.word	0xffffffff


	//   ....[9]....
        /*00a0*/ 	.word	0xffffffff


	//   ....[10]....
        /*00a4*/ 	.word	0xffffffff


	//   ....[11]....
        /*00a8*/ 	.word	0xffffffff


	//   ....[12]....
        /*00ac*/ 	.word	0xffffffff


	//----- nvinfo : EIATTR_COOP_GROUP_INSTR_OFFSETS
	.align		4
.L_41:
        /*00b0*/ 	.byte	0x04, 0x28
        /*00b2*/ 	.short	(.L_43 - .L_42)


	//   ....[0]....
.L_42:
        /*00b4*/ 	.word	0x000000d0


	//   ....[1]....
        /*00b8*/ 	.word	0x00000540


	//   ....[2]....
        /*00bc*/ 	.word	0x00000890


	//   ....[3]....
        /*00c0*/ 	.word	0x00000a30


	//   ....[4]....
        /*00c4*/ 	.word	0x00000b30


	//   ....[5]....
        /*00c8*/ 	.word	0x00000c80


	//   ....[6]....
        /*00cc*/ 	.word	0x00000f20


	//   ....[7]....
        /*00d0*/ 	.word	0x00002910


	//   ....[8]....
        /*00d4*/ 	.word	0x00003cd0


	//   ....[9]....
        /*00d8*/ 	.word	0x000041a0


	//   ....[10]....
        /*00dc*/ 	.word	0x000041d0


	//   ....[11]....
        /*00e0*/ 	.word	0x00004c10


	//   ....[12]....
        /*00e4*/ 	.word	0x00004e10


	//----- nvinfo : EIATTR_VRC_CTA_INIT_COUNT
	.align		4
.L_43:
        /*00e8*/ 	.byte	0x02, 0x4a
        /*00ea*/ 	.byte	0x80
	.zero		1


	//----- nvinfo : EIATTR_SYSCALL_OFFSETS
	.align		4
        /*00ec*/ 	.byte	0x04, 0x46
        /*00ee*/ 	.short	(.L_45 - .L_44)


	//   ....[0]....
.L_44:
        /*00f0*/ 	.word	0x00007310


	//   ....[1]....
        /*00f4*/ 	.word	0x00007400


	//   ....[2]....
        /*00f8*/ 	.word	0x00007bd0


	//   ....[3]....
        /*00fc*/ 	.word	0x00008850


	//   ....[4]....
        /*0100*/ 	.word	0x00009490


	//   ....[5]....
        /*0104*/ 	.word	0x0000a0c0


	//----- nvinfo : EIATTR_MBARRIER_INSTR_OFFSETS
	.align		4
.L_45:
        /*0108*/ 	.byte	0x04, 0x39
        /*010a*/ 	.short	(.L_47 - .L_46)


	//   ....[0]....
.L_46:
        /*010c*/ 	.word	0x00000670
        /*0110*/ 	.word	0x000000ff
        /*0114*/ 	.word	0x00000000
        /*0118*/ 	.short	0x0100
        /*011a*/ 	.byte	0x04
	.zero		1


	//   ....[1]....
        /*011c*/ 	.word	0x00000680
        /*0120*/ 	.word	0x000000ff
        /*0124*/ 	.word	0x00000080
        /*0128*/ 	.short	0x0100
        /*012a*/ 	.byte	0x04
	.zero		1


	//   ....[2]....
        /*012c*/ 	.word	0x00000690
        /*0130*/ 	.word	0x000000ff
        /*0134*/ 	.word	0x00000008
        /*0138*/ 	.short	0x0100
        /*013a*/ 	.byte	0x04
	.zero		1


	//   ....[3]....
        /*013c*/ 	.word	0x000006a0
        /*0140*/ 	.word	0x000000ff
        /*0144*/ 	.word	0x00000088
        /*0148*/ 	.short	0x0100
        /*014a*/ 	.byte	0x04
	.zero		1


	//   ....[4]....
        /*014c*/ 	.word	0x000006b0
        /*0150*/ 	.word	0x000000ff
        /*0154*/ 	.word	0x00000010
        /*0158*/ 	.short	0x0100
        /*015a*/ 	.byte	0x04
	.zero		1


	//   ....[5]....
        /*015c*/ 	.word	0x000006c0
        /*0160*/ 	.word	0x000000ff
        /*0164*/ 	.word	0x00000090
        /*0168*/ 	.short	0x0100
        /*016a*/ 	.byte	0x04
	.zero		1


	//   ....[6]....
        /*016c*/ 	.word	0x000006d0
        /*0170*/ 	.word	0x000000ff
        /*0174*/ 	.word	0x00000018
        /*0178*/ 	.short	0x0100
        /*017a*/ 	.byte	0x04
	.zero		1


	//   ....[7]....
        /*017c*/ 	.word	0x000006e0
        /*0180*/ 	.word	0x000000ff
        /*0184*/ 	.word	0x00000098
        /*0188*/ 	.short	0x0100
        /*018a*/ 	.byte	0x04
	.zero		1


	//   ....[8]....
        /*018c*/ 	.word	0x000006f0
        /*0190*/ 	.word	0x000000ff
        /*0194*/ 	.word	0x00000020
        /*0198*/ 	.short	0x0100
        /*019a*/ 	.byte	0x04
	.zero		1


	//   ....[9]....
        /*019c*/ 	.word	0x00000700
        /*01a0*/ 	.word	0x000000ff
        /*01a4*/ 	.word	0x000000a0
        /*01a8*/ 	.short	0x0100
        /*01aa*/ 	.byte	0x04
	.zero		1


	//   ....[10]....
        /*01ac*/ 	.word	0x00000710
        /*01b0*/ 	.word	0x000000ff
        /*01b4*/ 	.word	0x00000028
        /*01b8*/ 	.short	0x0100
        /*01ba*/ 	.byte	0x04
	.zero		1


	//   ....[11]....
        /*01bc*/ 	.word	0x00000720
        /*01c0*/ 	.word	0x000000ff
        /*01c4*/ 	.word	0x000000a8
        /*01c8*/ 	.short	0x0100
        /*01ca*/ 	.byte	0x04
	.zero		1


	//   ....[12]....
        /*01cc*/ 	.word	0x00000730
        /*01d0*/ 	.word	0x000000ff
        /*01d4*/ 	.word	0x00000030
        /*01d8*/ 	.short	0x0100
        /*01da*/ 	.byte	0x04
	.zero		1


	//   ....[13]....
        /*01dc*/ 	.word	0x00000740
        /*01e0*/ 	.word	0x000000ff
        /*01e4*/ 	.word	0x000000b0
        /*01e8*/ 	.short	0x0100
        /*01ea*/ 	.byte	0x04
	.zero		1


	//   ....[14]....
        /*01ec*/ 	.word	0x00000750
        /*01f0*/ 	.word	0x000000ff
        /*01f4*/ 	.word	0x00000038
        /*01f8*/ 	.short	0x0100
        /*01fa*/ 	.byte	0x04
	.zero		1


	//   ....[15]....
        /*01fc*/ 	.word	0x00000760
        /*0200*/ 	.word	0x000000ff
        /*0204*/ 	.word	0x000000b8
        /*0208*/ 	.short	0x0100
        /*020a*/ 	.byte	0x04
	.zero		1


	//   ....[16]....
        /*020c*/ 	.word	0x00000770
        /*0210*/ 	.word	0x000000ff
        /*0214*/ 	.word	0x00000040
        /*0218*/ 	.short	0x0100
        /*021a*/ 	.byte	0x04
	.zero		1


	//   ....[17]....
        /*021c*/ 	.word	0x00000780
        /*0220*/ 	.word	0x000000ff
        /*0224*/ 	.word	0x000000c0
        /*0228*/ 	.short	0x0100
        /*022a*/ 	.byte	0x04
	.zero		1


	//   ....[18]....
        /*022c*/ 	.word	0x00000790
        /*0230*/ 	.word	0x000000ff
        /*0234*/ 	.word	0x00000048
        /*0238*/ 	.short	0x0100
        /*023a*/ 	.byte	0x04
	.zero		1


	//   ....[19]....
        /*023c*/ 	.word	0x000007a0
        /*0240*/ 	.word	0x000000ff
        /*0244*/ 	.word	0x000000c8
        /*0248*/ 	.short	0x0100
        /*024a*/ 	.byte	0x04
	.zero		1


	//   ....[20]....
        /*024c*/ 	.word	0x000007b0
        /*0250*/ 	.word	0x000000ff
        /*0254*/ 	.word	0x00000050
        /*0258*/ 	.short	0x0100
        /*025a*/ 	.byte	0x04
	.zero		1


	//   ....[21]....
        /*025c*/ 	.word	0x000007c0
        /*0260*/ 	.word	0x000000ff
        /*0264*/ 	.word	0x000000d0
        /*0268*/ 	.short	0x0100
        /*026a*/ 	.byte	0x04
	.zero		1


	//   ....[22]....
        /*026c*/ 	.word	0x000007d0
        /*0270*/ 	.word	0x000000ff
        /*0274*/ 	.word	0x00000058
        /*0278*/ 	.short	0x0100
        /*027a*/ 	.byte	0x04
	.zero		1


	//   ....[23]....
        /*027c*/ 	.word	0x000007e0
        /*0280*/ 	.word	0x000000ff
        /*0284*/ 	.word	0x000000d8
        /*0288*/ 	.short	0x0100
        /*028a*/ 	.byte	0x04
	.zero		1


	//   ....[24]....
        /*028c*/ 	.word	0x000007f0
        /*0290*/ 	.word	0x000000ff
        /*0294*/ 	.word	0x00000060
        /*0298*/ 	.short	0x0100
        /*029a*/ 	.byte	0x04
	.zero		1


	//   ....[25]....
        /*029c*/ 	.word	0x00000800
        /*02a0*/ 	.word	0x000000ff
        /*02a4*/ 	.word	0x000000e0
        /*02a8*/ 	.short	0x0100
        /*02aa*/ 	.byte	0x04
	.zero		1


	//   ....[26]....
        /*02ac*/ 	.word	0x00000810
        /*02b0*/ 	.word	0x000000ff
        /*02b4*/ 	.word	0x00000068
        /*02b8*/ 	.short	0x0100
        /*02ba*/ 	.byte	0x04
	.zero		1


	//   ....[27]....
        /*02bc*/ 	.word	0x00000820
        /*02c0*/ 	.word	0x000000ff
        /*02c4*/ 	.word	0x000000e8
        /*02c8*/ 	.short	0x0100
        /*02ca*/ 	.byte	0x04
	.zero		1


	//   ....[28]....
        /*02cc*/ 	.word	0x00000830
        /*02d0*/ 	.word	0x000000ff
        /*02d4*/ 	.word	0x00000070
        /*02d8*/ 	.short	0x0100
        /*02da*/ 	.byte	0x04
	.zero		1


	//   ....[29]....
        /*02dc*/ 	.word	0x00000840
        /*02e0*/ 	.word	0x000000ff
        /*02e4*/ 	.word	0x000000f0
        /*02e8*/ 	.short	0x0100
        /*02ea*/ 	.byte	0x04
	.zero		1


	//   ....[30]....
        /*02ec*/ 	.word	0x00000850
        /*02f0*/ 	.word	0x000000ff
        /*02f4*/ 	.word	0x00000078
        /*02f8*/ 	.short	0x0100
        /*02fa*/ 	.byte	0x04
	.zero		1


	//   ....[31]....
        /*02fc*/ 	.word	0x00000860
        /*0300*/ 	.word	0x000000ff
        /*0304*/ 	.word	0x000000f8
        /*0308*/ 	.short	0x0100
        /*030a*/ 	.byte	0x04
	.zero		1


	//   ....[32]....
        /*030c*/ 	.word	0x000009a0
        /*0310*/ 	.word	0x000000ff
        /*0314*/ 	.word	0x00000100
        /*0318*/ 	.short	0x0100
        /*031a*/ 	.byte	0x04
	.zero		1


	//   ....[33]....
        /*031c*/ 	.word	0x000009b0
        /*0320*/ 	.word	0x000000ff
        /*0324*/ 	.word	0x00000120
        /*0328*/ 	.short	0x0100
        /*032a*/ 	.byte	0x04
	.zero		1


	//   ....[34]....
        /*032c*/ 	.word	0x000009c0
        /*0330*/ 	.word	0x000000ff
        /*0334*/ 	.word	0x00000108
        /*0338*/ 	.short	0x0100
        /*033a*/ 	.byte	0x04
	.zero		1


	//   ....[35]....
        /*033c*/ 	.word	0x000009d0
        /*0340*/ 	.word	0x000000ff
        /*0344*/ 	.word	0x00000128
        /*0348*/ 	.short	0x0100
        /*034a*/ 	.byte	0x04
	.zero		1


	//   ....[36]....
        /*034c*/ 	.word	0x000009e0
        /*0350*/ 	.word	0x000000ff
        /*0354*/ 	.word	0x00000110
        /*0358*/ 	.short	0x0100
        /*035a*/ 	.byte	0x04
	.zero		1


	//   ....[37]....
        /*035c*/ 	.word	0x000009f0
        /*0360*/ 	.word	0x000000ff
        /*0364*/ 	.word	0x00000130
        /*0368*/ 	.short	0x0100
        /*036a*/ 	.byte	0x04
	.zero		1


	//   ....[38]....
        /*036c*/ 	.word	0x00000a00
        /*0370*/ 	.word	0x000000ff
        /*0374*/ 	.word	0x00000118
        /*0378*/ 	.short	0x0100
        /*037a*/ 	.byte	0x04
	.zero		1


	//   ....[39]....
        /*037c*/ 	.word	0x00000a10
        /*0380*/ 	.word	0x000000ff
        /*0384*/ 	.word	0x00000138
        /*0388*/ 	.short	0x0100
        /*038a*/ 	.byte	0x04
	.zero		1


	//   ....[40]....
        /*038c*/ 	.word	0x00000b00
        /*0390*/ 	.word	0x000000ff
        /*0394*/ 	.word	0x00000140
        /*0398*/ 	.short	0x0100
        /*039a*/ 	.byte	0x04
	.zero		1


	//   ....[41]....
        /*039c*/ 	.word	0x00000b10
        /*03a0*/ 	.word	0x000000ff
        /*03a4*/ 	.word	0x00000148
        /*03a8*/ 	.short	0x0100
        /*03aa*/ 	.byte	0x04
	.zero		1


	//   ....[42]....
        /*03ac*/ 	.word	0x00000c50
        /*03b0*/ 	.word	0x000000ff
        /*03b4*/ 	.word	0x00000150
        /*03b8*/ 	.short	0x0100
        /*03ba*/ 	.byte	0x06
	.zero		1


	//   ....[43]....
        /*03bc*/ 	.word	0x00000c60
        /*03c0*/ 	.word	0x000000ff
        /*03c4*/ 	.word	0x00000158
        /*03c8*/ 	.short	0x0100
        /*03ca*/ 	.byte	0x06
	.zero		1


	//   ....[44]....
        /*03cc*/ 	.word	0x00000da0
        /*03d0*/ 	.word	0x000000ff
        /*03d4*/ 	.word	0x00000160
        /*03d8*/ 	.short	0x0100
        /*03da*/ 	.byte	0x04
	.zero		1


	//   ....[45]....
        /*03dc*/ 	.word	0x00000db0
        /*03e0*/ 	.word	0x000000ff
        /*03e4*/ 	.word	0x00000170
        /*03e8*/ 	.short	0x0100
        /*03ea*/ 	.byte	0x04
	.zero		1


	//   ....[46]....
        /*03ec*/ 	.word	0x00000dc0
        /*03f0*/ 	.word	0x000000ff
        /*03f4*/ 	.word	0x00000168
        /*03f8*/ 	.short	0x0100
        /*03fa*/ 	.byte	0x04
	.zero		1


	//   ....[47]....
        /*03fc*/ 	.word	0x00000dd0
        /*0400*/ 	.word	0x000000ff
        /*0404*/ 	.word	0x00000178
        /*0408*/ 	.short	0x0100
        /*040a*/ 	.byte	0x04
	.zero		1


	//   ....[48]....
        /*040c*/ 	.word	0x00000ed0
        /*0410*/ 	.word	0x000000ff
        /*0414*/ 	.word	0x00000180
        /*0418*/ 	.short	0x0100
        /*041a*/ 	.byte	0x06
	.zero		1


	//   ....[49]....
        /*041c*/ 	.word	0x00001cd0
        /*0420*/ 	.word	0x000000ff
        /*0424*/ 	.word	0x00000080
        /*0428*/ 	.short	0x010a
        /*042a*/ 	.byte	0x06
	.zero		1


	//   ....[50]....
        /*042c*/ 	.word	0x00001fe0
        /*0430*/ 	.word	0x000000ff
        /*0434*/ 	.word	0x00000080
        /*0438*/ 	.short	0x010a
        /*043a*/ 	.byte	0x0b
	.zero		1


	//   ....[51]....
        /*043c*/ 	.word	0x00002190
        /*0440*/ 	.word	0x000000ff
        /*0444*/ 	.word	0x00000080
        /*0448*/ 	.short	0x010a
        /*044a*/ 	.byte	0x08
	.zero		1


	//   ....[52]....
        /*044c*/ 	.word	0x000023c0
        /*0450*/ 	.word	0x000000ff
        /*0454*/ 	.word	0x00000148
        /*0458*/ 	.short	0x0101
        /*045a*/ 	.byte	0x1b
	.zero		1


	//   ....[53]....
        /*045c*/ 	.word	0x000023f0
        /*0460*/ 	.word	0x000000ff
        /*0464*/ 	.word	0x00000080
        /*0468*/ 	.short	0x010a
        /*046a*/ 	.byte	0x04
	.zero		1


	//   ....[54]....
        /*046c*/ 	.word	0x00002540
        /*0470*/ 	.word	0x000000ff
        /*0474*/ 	.word	0x00000080
        /*0478*/ 	.short	0x010a
        /*047a*/ 	.byte	0x15
	.zero		1


	//   ....[55]....
        /*047c*/ 	.word	0x000026f0
        /*0480*/ 	.word	0x000000ff
        /*0484*/ 	.word	0x00000080
        /*0488*/ 	.short	0x010a
        /*048a*/ 	.byte	0x08
	.zero		1


	//   ....[56]....
        /*048c*/ 	.word	0x00002920
        /*0490*/ 	.word	0x000000ff
        /*0494*/ 	.word	0x00000150
        /*0498*/ 	.short	0x010a
        /*049a*/ 	.byte	0x1b
	.zero		1


	//   ....[57]....
        /*049c*/ 	.word	0x000029e0
        /*04a0*/ 	.word	0x000000ff
        /*04a4*/ 	.word	0x00000000
        /*04a8*/ 	.short	0x0101
        /*04aa*/ 	.byte	0x04
	.zero		1


	//   ....[58]....
        /*04ac*/ 	.word	0x00002fd0
        /*04b0*/ 	.word	0x000000ff
        /*04b4*/ 	.word	0x00000000
        /*04b8*/ 	.short	0x010a
        /*04ba*/ 	.byte	0x04
	.zero		1


	//   ....[59]....
        /*04bc*/ 	.word	0x00003070
        /*04c0*/ 	.word	0x000000ff
        /*04c4*/ 	.word	0x00000000
        /*04c8*/ 	.short	0x010a
        /*04ca*/ 	.byte	0x05
	.zero		1


	//   ....[60]....
        /*04cc*/ 	.word	0x00003110
        /*04d0*/ 	.word	0x000000ff
        /*04d4*/ 	.word	0x00000000
        /*04d8*/ 	.short	0x010a
        /*04da*/ 	.byte	0x05
	.zero		1


	//   ....[61]....
        /*04dc*/ 	.word	0x000031b0
        /*04e0*/ 	.word	0x000000ff
        /*04e4*/ 	.word	0x00000000
        /*04e8*/ 	.short	0x010a
        /*04ea*/ 	.byte	0x05
	.zero		1


	//   ....[62]....
        /*04ec*/ 	.word	0x00003250
        /*04f0*/ 	.word	0x000000ff
        /*04f4*/ 	.word	0x00000000
        /*04f8*/ 	.short	0x010a
        /*04fa*/ 	.byte	0x05
	.zero		1


	//   ....[63]....
        /*04fc*/ 	.word	0x000032f0
        /*0500*/ 	.word	0x000000ff
        /*0504*/ 	.word	0x00000000
        /*0508*/ 	.short	0x010a
        /*050a*/ 	.byte	0x05
	.zero		1


	//   ....[64]....
        /*050c*/ 	.word	0x00003390
        /*0510*/ 	.word	0x000000ff
        /*0514*/ 	.word	0x00000000
        /*0518*/ 	.short	0x010a
        /*051a*/ 	.byte	0x05
	.zero		1


	//   ....[65]....
        /*051c*/ 	.word	0x00003430
        /*0520*/ 	.word	0x000000ff
        /*0524*/ 	.word	0x00000000
        /*0528*/ 	.short	0x010a
        /*052a*/ 	.byte	0x05
	.zero		1


	//   ....[66]....
        /*052c*/ 	.word	0x000034d0
        /*0530*/ 	.word	0x000000ff
        /*0534*/ 	.word	0x00000000
        /*0538*/ 	.short	0x010a
        /*053a*/ 	.byte	0x05
	.zero		1


	//   ....[67]....
        /*053c*/ 	.word	0x00003570
        /*0540*/ 	.word	0x000000ff
        /*0544*/ 	.word	0x00000000
        /*0548*/ 	.short	0x010a
        /*054a*/ 	.byte	0x05
	.zero		1


	//   ....[68]....
        /*054c*/ 	.word	0x00003610
        /*0550*/ 	.word	0x000000ff
        /*0554*/ 	.word	0x00000000
        /*0558*/ 	.short	0x010a
        /*055a*/ 	.byte	0x05
	.zero		1


	//   ....[69]....
        /*055c*/ 	.word	0x000036b0
        /*0560*/ 	.word	0x000000ff
        /*0564*/ 	.word	0x00000000
        /*0568*/ 	.short	0x010a
        /*056a*/ 	.byte	0x05
	.zero		1


	//   ....[70]....
        /*056c*/ 	.word	0x00003750
        /*0570*/ 	.word	0x000000ff
        /*0574*/ 	.word	0x00000000
        /*0578*/ 	.short	0x010a
        /*057a*/ 	.byte	0x05
	.zero		1


	//   ....[71]....
        /*057c*/ 	.word	0x000037f0
        /*0580*/ 	.word	0x000000ff
        /*0584*/ 	.word	0x00000000
        /*0588*/ 	.short	0x010a
        /*058a*/ 	.byte	0x05
	.zero		1


	//   ....[72]....
        /*058c*/ 	.word	0x00003890
        /*0590*/ 	.word	0x000000ff
        /*0594*/ 	.word	0x00000000
        /*0598*/ 	.short	0x010a
        /*059a*/ 	.byte	0x05
	.zero		1


	//   ....[73]....
        /*059c*/ 	.word	0x00003940
        /*05a0*/ 	.word	0x00000000
        /*05a4*/ 	.word	0x00000000
        /*05a8*/ 	.short	0x010a
        /*05aa*/ 	.byte	0xff
	.zero		1


	//   ....[74]....
        /*05ac*/ 	.word	0x00003a90
        /*05b0*/ 	.word	0x000000ff
        /*05b4*/ 	.word	0x00000158
        /*05b8*/ 	.short	0x010a
        /*05ba*/ 	.byte	0x04
	.zero		1


	//   ....[75]....
        /*05bc*/ 	.word	0x00003b30
        /*05c0*/ 	.word	0x000000ff
        /*05c4*/ 	.word	0x00000150
        /*05c8*/ 	.short	0x010a
        /*05ca*/ 	.byte	0x04
	.zero		1


	//   ....[76]....
        /*05cc*/ 	.word	0x00003bd0
        /*05d0*/ 	.word	0x000000ff
        /*05d4*/ 	.word	0x00000000
        /*05d8*/ 	.short	0x0101
        /*05da*/ 	.byte	0x05
	.zero		1


	//   ....[77]....
        /*05dc*/ 	.word	0x00003c10
        /*05e0*/ 	.word	0x000000ff
        /*05e4*/ 	.word	0x00000158
        /*05e8*/ 	.short	0x0106
        /*05ea*/ 	.byte	0x04
	.zero		1


	//   ....[78]....
        /*05ec*/ 	.word	0x00003c50
        /*05f0*/ 	.word	0x00000000
        /*05f4*/ 	.word	0x00000158
        /*05f8*/ 	.short	0x010a
        /*05fa*/ 	.byte	0xff
	.zero		1


	//   ....[79]....
        /*05fc*/ 	.word	0x00003ea0
        /*0600*/ 	.word	0x000000ff
        /*0604*/ 	.word	0x00000008
        /*0608*/ 	.short	0x010a
        /*060a*/ 	.byte	0x05
	.zero		1


	//   ....[80]....
        /*060c*/ 	.word	0x00003ec0
        /*0610*/ 	.word	0x000000ff
        /*0614*/ 	.word	0x00000008
        /*0618*/ 	.short	0x010a
        /*061a*/ 	.byte	0x05
	.zero		1


	//   ....[81]....
        /*061c*/ 	.word	0x00004050
        /*0620*/ 	.word	0x000000ff
        /*0624*/ 	.word	0x00000008
        /*0628*/ 	.short	0x010a
        /*062a*/ 	.byte	0x05
	.zero		1


	//   ....[82]....
        /*062c*/ 	.word	0x00004070
        /*0630*/ 	.word	0x000000ff
        /*0634*/ 	.word	0x00000008
        /*0638*/ 	.short	0x010a
        /*063a*/ 	.byte	0x05
	.zero		1


	//   ....[83]....
        /*063c*/ 	.word	0x00004130
        /*0640*/ 	.word	0x000000ff
        /*0644*/ 	.word	0x00000000
        /*0648*/ 	.short	0x0101
        /*064a*/ 	.byte	0x04
	.zero		1


	//   ....[84]....
        /*064c*/ 	.word	0x00004450
        /*0650*/ 	.word	0x000000ff
        /*0654*/ 	.word	0x00000150
        /*0658*/ 	.short	0x010a
        /*065a*/ 	.byte	0x12
	.zero		1


	//   ....[85]....
        /*065c*/ 	.word	0x000044f0
        /*0660*/ 	.word	0x000000ff
        /*0664*/ 	.word	0x00000000
        /*0668*/ 	.short	0x0101
        /*066a*/ 	.byte	0x1d
	.zero		1


	//   ....[86]....
        /*066c*/ 	.word	0x00004530
        /*0670*/ 	.word	0x000000ff
        /*0674*/ 	.word	0x00000170
        /*0678*/ 	.short	0x010a
        /*067a*/ 	.byte	0x17
	.zero		1


	//   ....[87]....
        /*067c*/ 	.word	0x00004610
        /*0680*/ 	.word	0x000000ff
        /*0684*/ 	.word	0x00000000
        /*0688*/ 	.short	0x010a
        /*068a*/ 	.byte	0x04
	.zero		1


	//   ....[88]....
        /*068c*/ 	.word	0x00004670
        /*0690*/ 	.word	0x000000ff
        /*0694*/ 	.word	0x00000000
        /*0698*/ 	.short	0x010a
        /*069a*/ 	.byte	0x0a
	.zero		1


	//   ....[89]....
        /*069c*/ 	.word	0x000047a0
        /*06a0*/ 	.word	0x000000ff
        /*06a4*/ 	.word	0x00000000
        /*06a8*/ 	.short	0x010a
        /*06aa*/ 	.byte	0x04
	.zero		1


	//   ....[90]....
        /*06ac*/ 	.word	0x00004a00
        /*06b0*/ 	.word	0x000000ff
        /*06b4*/ 	.word	0x00000000
        /*06b8*/ 	.short	0x010a
        /*06ba*/ 	.byte	0x04
	.zero		1


	//   ....[91]....
        /*06bc*/ 	.word	0x00004aa0
        /*06c0*/ 	.word	0x00000000
        /*06c4*/ 	.word	0x00000000
        /*06c8*/ 	.short	0x010a
        /*06ca*/ 	.byte	0xff
	.zero		1


	//   ....[92]....
        /*06cc*/ 	.word	0x00004ae0
        /*06d0*/ 	.word	0x00000000
        /*06d4*/ 	.word	0x00000000
        /*06d8*/ 	.short	0x010a
        /*06da*/ 	.byte	0xff
	.zero		1


	//   ....[93]....
        /*06dc*/ 	.word	0x00004b50
        /*06e0*/ 	.word	0x000000ff
        /*06e4*/ 	.word	0x00000000
        /*06e8*/ 	.short	0x0101
        /*06ea*/ 	.byte	0x04
	.zero		1


	//   ....[94]....
        /*06ec*/ 	.word	0x00004b90
        /*06f0*/ 	.word	0x000000ff
        /*06f4*/ 	.word	0x00000180
        /*06f8*/ 	.short	0x010a
        /*06fa*/ 	.byte	0x12
	.zero		1


	//   ....[95]....
        /*06fc*/ 	.word	0x00004c00
        /*0700*/ 	.word	0x000000ff
        /*0704*/ 	.word	0x00000000
        /*0708*/ 	.short	0x0101
        /*070a*/ 	.byte	0x04
	.zero		1


	//   ....[96]....
        /*070c*/ 	.word	0x00005290
        /*0710*/ 	.word	0x000000ff
        /*0714*/ 	.word	0x00000150
        /*0718*/ 	.short	0x010a
        /*071a*/ 	.byte	0x1f
	.zero		1


	//   ....[97]....
        /*071c*/ 	.word	0x00005330
        /*0720*/ 	.word	0x000000ff
        /*0724*/ 	.word	0x00000000
        /*0728*/ 	.short	0x0101
        /*072a*/ 	.byte	0x36
	.zero		1


	//   ....[98]....
        /*072c*/ 	.word	0x00005850
        /*0730*/ 	.word	0x000000ff
        /*0734*/ 	.word	0x00000148
        /*0738*/ 	.short	0x010a
        /*073a*/ 	.byte	0x1f
	.zero		1


	//   ....[99]....
        /*073c*/ 	.word	0x00005d00
        /*0740*/ 	.word	0x000000ff
        /*0744*/ 	.word	0x00000120
        /*0748*/ 	.short	0x010a
        /*074a*/ 	.byte	0x1f
	.zero		1


	//   ....[100]....
        /*074c*/ 	.word	0x00005e50
        /*0750*/ 	.word	0x000000ff
        /*0754*/ 	.word	0x00000100
        /*0758*/ 	.short	0x010b
        /*075a*/ 	.byte	0x1f
	.zero		1


	//   ....[101]....
        /*075c*/ 	.word	0x00005e60
        /*0760*/ 	.word	0x000000ff
        /*0764*/ 	.word	0x00000000
        /*0768*/ 	.short	0x0101
        /*076a*/ 	.byte	0x3b
	.zero		1


	//   ....[102]....
        /*076c*/ 	.word	0x00005e70
        /*0770*/ 	.word	0x000000ff
        /*0774*/ 	.word	0x00000128
        /*0778*/ 	.short	0x010a
        /*077a*/ 	.byte	0x1f
	.zero		1


	//   ....[103]....
        /*077c*/ 	.word	0x00005fd0
        /*0780*/ 	.word	0x000000ff
        /*0784*/ 	.word	0x00000108
        /*0788*/ 	.short	0x010b
        /*078a*/ 	.byte	0x1f
	.zero		1


	//   ....[104]....
        /*078c*/ 	.word	0x00005fe0
        /*0790*/ 	.word	0x000000ff
        /*0794*/ 	.word	0x00000000
        /*0798*/ 	.short	0x0101
        /*079a*/ 	.byte	0x3a
	.zero		1


	//   ....[105]....
        /*079c*/ 	.word	0x00005ff0
        /*07a0*/ 	.word	0x000000ff
        /*07a4*/ 	.word	0x00000130
        /*07a8*/ 	.short	0x010a
        /*07aa*/ 	.byte	0x1f
	.zero		1


	//   ....[106]....
        /*07ac*/ 	.word	0x00006170
        /*07b0*/ 	.word	0x000000ff
        /*07b4*/ 	.word	0x00000110
        /*07b8*/ 	.short	0x010b
        /*07ba*/ 	.byte	0x1f
	.zero		1


	//   ....[107]....
        /*07bc*/ 	.word	0x00006180
        /*07c0*/ 	.word	0x000000ff
        /*07c4*/ 	.word	0x00000000
        /*07c8*/ 	.short	0x0101
        /*07ca*/ 	.byte	0x39
	.zero		1


	//   ....[108]....
        /*07cc*/ 	.word	0x00006190
        /*07d0*/ 	.word	0x000000ff
        /*07d4*/ 	.word	0x00000138
        /*07d8*/ 	.short	0x010a
        /*07da*/ 	.byte	0x1f
	.zero		1


	//   ....[109]....
        /*07dc*/ 	.word	0x00006360
        /*07e0*/ 	.word	0x000000ff
        /*07e4*/ 	.word	0x00000118
        /*07e8*/ 	.short	0x010b
        /*07ea*/ 	.byte	0x1f
	.zero		1


	//   ....[110]....
        /*07ec*/ 	.word	0x00006370
        /*07f0*/ 	.word	0x000000ff
        /*07f4*/ 	.word	0x00000000
        /*07f8*/ 	.short	0x0101
        /*07fa*/ 	.byte	0x38
	.zero		1


	//   ....[111]....
        /*07fc*/ 	.word	0x000063a0
        /*0800*/ 	.word	0x000000ff
        /*0804*/ 	.word	0x00000120
        /*0808*/ 	.short	0x010a
        /*080a*/ 	.byte	0x1f
	.zero		1


	//   ....[112]....
        /*080c*/ 	.word	0x000063c0
        /*0810*/ 	.word	0x000000ff
        /*0814*/ 	.word	0x00000128
        /*0818*/ 	.short	0x010a
        /*081a*/ 	.byte	0x1f
	.zero		1


	//   ....[113]....
        /*081c*/ 	.word	0x000063e0
        /*0820*/ 	.word	0x000000ff
        /*0824*/ 	.word	0x00000130
        /*0828*/ 	.short	0x010a
        /*082a*/ 	.byte	0x1f
	.zero		1


	//   ....[114]....
        /*082c*/ 	.word	0x00006420
        /*0830*/ 	.word	0x00000000
        /*0834*/ 	.word	0x00000138
        /*0838*/ 	.short	0x010a
        /*083a*/ 	.byte	0xff
	.zero		1


	//   ....[115]....
        /*083c*/ 	.word	0x00006780
        /*0840*/ 	.word	0x000000ff
        /*0844*/ 	.word	0x00000150
        /*0848*/ 	.short	0x010a
        /*084a*/ 	.byte	0x31
	.zero		1


	//   ....[116]....
        /*084c*/ 	.word	0x00006850
        /*0850*/ 	.word	0x000000ff
        /*0854*/ 	.word	0x00000000
        /*0858*/ 	.short	0x0101
        /*085a*/ 	.byte	0x04
	.zero		1


	//   ....[117]....
        /*085c*/ 	.word	0x00007890
        /*0860*/ 	.word	0x000000ff
        /*0864*/ 	.word	0x00000100
        /*0868*/ 	.short	0x010a
        /*086a*/ 	.byte	0x31
	.zero		1


	//   ....[118]....
        /*086c*/ 	.word	0x000078d0
        /*0870*/ 	.word	0x00000063
        /*0874*/ 	.word	0x00000160
        /*0878*/ 	.short	0x010a
        /*087a*/ 	.byte	0xff
	.zero		1


	//   ....[119]....
        /*087c*/ 	.word	0x000079c0
        /*0880*/ 	.word	0x000000ff
        /*0884*/ 	.word	0x00000100
        /*0888*/ 	.short	0x010a
        /*088a*/ 	.byte	0x31
	.zero		1


	//   ....[120]....
        /*088c*/ 	.word	0x00007ab0
        /*0890*/ 	.word	0x00000063
        /*0894*/ 	.word	0x00000160
        /*0898*/ 	.short	0x010a
        /*089a*/ 	.byte	0xff
	.zero		1


	//   ....[121]....
        /*089c*/ 	.word	0x00008580
        /*08a0*/ 	.word	0x00000000
        /*08a4*/ 	.word	0x00000000
        /*08a8*/ 	.short	0x0101
        /*08aa*/ 	.byte	0xff
	.zero		1


	//   ....[122]....
        /*08ac*/ 	.word	0x00008590
        /*08b0*/ 	.word	0x00000003
        /*08b4*/ 	.word	0x00000100
        /*08b8*/ 	.short	0x010a
        /*08ba*/ 	.byte	0xff
	.zero		1


	//   ....[123]....
        /*08bc*/ 	.word	0x00008670
        /*08c0*/ 	.word	0x00000003
        /*08c4*/ 	.word	0x00000100
        /*08c8*/ 	.short	0x010a
        /*08ca*/ 	.byte	0xff
	.zero		1


	//   ....[124]....
        /*08cc*/ 	.word	0x000091c0
        /*08d0*/ 	.word	0x00000066
        /*08d4*/ 	.word	0x00000000
        /*08d8*/ 	.short	0x0101
        /*08da*/ 	.byte	0xff
	.zero		1


	//   ....[125]....
        /*08dc*/ 	.word	0x000091e0
        /*08e0*/ 	.word	0x0000003e
        /*08e4*/ 	.word	0x00000100
        /*08e8*/ 	.short	0x010a
        /*08ea*/ 	.byte	0xff
	.zero		1


	//   ....[126]....
        /*08ec*/ 	.word	0x000092b0
        /*08f0*/ 	.word	0x0000003e
        /*08f4*/ 	.word	0x00000100
        /*08f8*/ 	.short	0x010a
        /*08fa*/ 	.byte	0xff
	.zero		1


	//   ....[127]....
        /*08fc*/ 	.word	0x00009df0
        /*0900*/ 	.word	0x0000003e
        /*0904*/ 	.word	0x00000000
        /*0908*/ 	.short	0x0101
        /*090a*/ 	.byte	0xff
	.zero		1


	//   ....[128]....
        /*090c*/ 	.word	0x00009e10
        /*0910*/ 	.word	0x0000003d
        /*0914*/ 	.word	0x00000100
        /*0918*/ 	.short	0x010a
        /*091a*/ 	.byte	0xff
	.zero		1


	//   ....[129]....
        /*091c*/ 	.word	0x00009ee0
        /*0920*/ 	.word	0x0000003d
        /*0924*/ 	.word	0x00000100
        /*0928*/ 	.short	0x010a
        /*092a*/ 	.byte	0xff
	.zero		1


	//   ....[130]....
        /*092c*/ 	.word	0x0000a1b0
        /*0930*/ 	.word	0x00000063
        /*0934*/ 	.word	0x00000000
        /*0938*/ 	.short	0x0101
        /*093a*/ 	.byte	0xff
	.zero		1


	//   ....[131]....
        /*093c*/ 	.word	0x0000aa70
        /*0940*/ 	.word	0x00000002
        /*0944*/ 	.word	0x00000000
        /*0948*/ 	.short	0x0101
        /*094a*/ 	.byte	0xff
	.zero		1


	//   ....[132]....
        /*094c*/ 	.word	0x0000acf0
        /*0950*/ 	.word	0x000000ff
        /*0954*/ 	.word	0x00000000
        /*0958*/ 	.short	0x0101
        /*095a*/ 	.byte	0x04
	.zero		1


	//   ....[133]....
        /*095c*/ 	.word	0x0000ad20
        /*0960*/ 	.word	0x00000000
        /*0964*/ 	.word	0x00000080
        /*0968*/ 	.short	0x010a
        /*096a*/ 	.byte	0xff
	.zero		1


	//   ....[134]....
        /*096c*/ 	.word	0x0000ad80
        /*0970*/ 	.word	0x00000000
        /*0974*/ 	.word	0x00000080
        /*0978*/ 	.short	0x010a
        /*097a*/ 	.byte	0xff
	.zero		1


	//   ....[135]....
        /*097c*/ 	.word	0x0000ade0
        /*0980*/ 	.word	0x00000000
        /*0984*/ 	.word	0x00000150
        /*0988*/ 	.short	0x010a
        /*098a*/ 	.byte	0xff
	.zero		1


	//   ....[136]....
        /*098c*/ 	.word	0x0000ae40
        /*0990*/ 	.word	0x00000000
        /*0994*/ 	.word	0x00000000
        /*0998*/ 	.short	0x010a
        /*099a*/ 	.byte	0xff
	.zero		1


	//   ....[137]....
        /*099c*/ 	.word	0x0000aea0
        /*09a0*/ 	.word	0x00000000
        /*09a4*/ 	.word	0x00000000
        /*09a8*/ 	.short	0x010a
        /*09aa*/ 	.byte	0xff
	.zero		1


	//   ....[138]....
        /*09ac*/ 	.word	0x0000af00
        /*09b0*/ 	.word	0x00000000
        /*09b4*/ 	.word	0x00000000
        /*09b8*/ 	.short	0x010a
        /*09ba*/ 	.byte	0xff
	.zero		1


	//   ....[139]....
        /*09bc*/ 	.word	0x0000af60
        /*09c0*/ 	.word	0x00000000
        /*09c4*/ 	.word	0x00000000
        /*09c8*/ 	.short	0x010a
        /*09ca*/ 	.byte	0xff
	.zero		1


	//   ....[140]....
        /*09cc*/ 	.word	0x0000afc0
        /*09d0*/ 	.word	0x00000000
        /*09d4*/ 	.word	0x00000000
        /*09d8*/ 	.short	0x010a
        /*09da*/ 	.byte	0xff
	.zero		1


	//   ....[141]....
        /*09dc*/ 	.word	0x0000b020
        /*09e0*/ 	.word	0x00000000
        /*09e4*/ 	.word	0x00000000
        /*09e8*/ 	.short	0x010a
        /*09ea*/ 	.byte	0xff
	.zero		1


	//   ....[142]....
        /*09ec*/ 	.word	0x0000b080
        /*09f0*/ 	.word	0x00000000
        /*09f4*/ 	.word	0x00000000
        /*09f8*/ 	.short	0x010a
        /*09fa*/ 	.byte	0xff
	.zero		1


	//   ....[143]....
        /*09fc*/ 	.word	0x0000b0e0
        /*0a00*/ 	.word	0x00000000
        /*0a04*/ 	.word	0x00000000
        /*0a08*/ 	.short	0x010a
        /*0a0a*/ 	.byte	0xff
	.zero		1


	//   ....[144]....
        /*0a0c*/ 	.word	0x0000b140
        /*0a10*/ 	.word	0x00000000
        /*0a14*/ 	.word	0x00000000
        /*0a18*/ 	.short	0x010a
        /*0a1a*/ 	.byte	0xff
	.zero		1


	//   ....[145]....
        /*0a1c*/ 	.word	0x0000b1a0
        /*0a20*/ 	.word	0x00000000
        /*0a24*/ 	.word	0x00000000
        /*0a28*/ 	.short	0x010a
        /*0a2a*/ 	.byte	0xff
	.zero		1


	//   ....[146]....
        /*0a2c*/ 	.word	0x0000b200
        /*0a30*/ 	.word	0x00000000
        /*0a34*/ 	.word	0x00000000
        /*0a38*/ 	.short	0x010a
        /*0a3a*/ 	.byte	0xff
	.zero		1


	//   ....[147]....
        /*0a3c*/ 	.word	0x0000b260
        /*0a40*/ 	.word	0x00000000
        /*0a44*/ 	.word	0x00000000
        /*0a48*/ 	.short	0x010a
        /*0a4a*/ 	.byte	0xff
	.zero		1


	//   ....[148]....
        /*0a4c*/ 	.word	0x0000b2c0
        /*0a50*/ 	.word	0x00000000
        /*0a54*/ 	.word	0x00000000
        /*0a58*/ 	.short	0x010a
        /*0a5a*/ 	.byte	0xff
	.zero		1


	//   ....[149]....
        /*0a5c*/ 	.word	0x0000b320
        /*0a60*/ 	.word	0x00000000
        /*0a64*/ 	.word	0x00000000
        /*0a68*/ 	.short	0x010a
        /*0a6a*/ 	.byte	0xff
	.zero		1


	//   ....[150]....
        /*0a6c*/ 	.word	0x0000b380
        /*0a70*/ 	.word	0x00000000
        /*0a74*/ 	.word	0x00000000
        /*0a78*/ 	.short	0x010a
        /*0a7a*/ 	.byte	0xff
	.zero		1


	//   ....[151]....
        /*0a7c*/ 	.word	0x0000b3e0
        /*0a80*/ 	.word	0x00000004
        /*0a84*/ 	.word	0x00000158
        /*0a88*/ 	.short	0x010a
        /*0a8a*/ 	.byte	0xff
	.zero		1


	//   ....[152]....
        /*0a8c*/ 	.word	0x0000b440
        /*0a90*/ 	.word	0x00000004
        /*0a94*/ 	.word	0x00000150
        /*0a98*/ 	.short	0x010a
        /*0a9a*/ 	.byte	0xff
	.zero		1


	//   ....[153]....
        /*0a9c*/ 	.word	0x0000b4a0
        /*0aa0*/ 	.word	0x00000005
        /*0aa4*/ 	.word	0x00000008
        /*0aa8*/ 	.short	0x010a
        /*0aaa*/ 	.byte	0xff
	.zero		1


	//   ....[154]....
        /*0aac*/ 	.word	0x0000b590
        /*0ab0*/ 	.word	0x00000003
        /*0ab4*/ 	.word	0x00000008
        /*0ab8*/ 	.short	0x010a
        /*0aba*/ 	.byte	0xff
	.zero		1


	//   ....[155]....
        /*0abc*/ 	.word	0x0000b5f0
        /*0ac0*/ 	.word	0x00000004
        /*0ac4*/ 	.word	0x00000150
        /*0ac8*/ 	.short	0x010a
        /*0aca*/ 	.byte	0xff
	.zero		1


	//   ....[156]....
        /*0acc*/ 	.word	0x0000b650
        /*0ad0*/ 	.word	0x00000004
        /*0ad4*/ 	.word	0x00000170
        /*0ad8*/ 	.short	0x010a
        /*0ada*/ 	.byte	0xff
	.zero		1


	//   ....[157]....
        /*0adc*/ 	.word	0x0000b6b0
        /*0ae0*/ 	.word	0x00000004
        /*0ae4*/ 	.word	0x00000000
        /*0ae8*/ 	.short	0x010a
        /*0aea*/ 	.byte	0xff
	.zero		1


	//   ....[158]....
        /*0aec*/ 	.word	0x0000b710
        /*0af0*/ 	.word	0x00000000
        /*0af4*/ 	.word	0x00000000
        /*0af8*/ 	.short	0x010a
        /*0afa*/ 	.byte	0xff
	.zero		1


	//   ....[159]....
        /*0afc*/ 	.word	0x0000b770
        /*0b00*/ 	.word	0x00000000
        /*0b04*/ 	.word	0x00000180
        /*0b08*/ 	.short	0x010a
        /*0b0a*/ 	.byte	0xff
	.zero		1


	//   ....[160]....
        /*0b0c*/ 	.word	0x0000b7d0
        /*0b10*/ 	.word	0x00000000
        /*0b14*/ 	.word	0x00000150
        /*0b18*/ 	.short	0x010a
        /*0b1a*/ 	.byte	0xff
	.zero		1


	//   ....[161]....
        /*0b1c*/ 	.word	0x0000b830
        /*0b20*/ 	.word	0x00000003
        /*0b24*/ 	.word	0x00000148
        /*0b28*/ 	.short	0x010a
        /*0b2a*/ 	.byte	0xff
	.zero		1


	//   ....[162]....
        /*0b2c*/ 	.word	0x0000b890
        /*0b30*/ 	.word	0x00000000
        /*0b34*/ 	.word	0x00000120
        /*0b38*/ 	.short	0x010a
        /*0b3a*/ 	.byte	0xff
	.zero		1


	//   ....[163]....
        /*0b3c*/ 	.word	0x0000b8f0
        /*0b40*/ 	.word	0x00000000
        /*0b44*/ 	.word	0x00000128
        /*0b48*/ 	.short	0x010a
        /*0b4a*/ 	.byte	0xff
	.zero		1


	//   ....[164]....
        /*0b4c*/ 	.word	0x0000b950
        /*0b50*/ 	.word	0x00000000
        /*0b54*/ 	.word	0x00000130
        /*0b58*/ 	.short	0x010a
        /*0b5a*/ 	.byte	0xff
	.zero		1


	//   ....[165]....
        /*0b5c*/ 	.word	0x0000b9b0
        /*0b60*/ 	.word	0x00000000
        /*0b64*/ 	.word	0x00000138
        /*0b68*/ 	.short	0x010a
        /*0b6a*/ 	.byte	0xff
	.zero		1


	//   ....[166]....
        /*0b6c*/ 	.word	0x0000ba10
        /*0b70*/ 	.word	0x00000000
        /*0b74*/ 	.word	0x00000120
        /*0b78*/ 	.short	0x010a
        /*0b7a*/ 	.byte	0xff
	.zero		1


	//   ....[167]....
        /*0b7c*/ 	.word	0x0000ba70
        /*0b80*/ 	.word	0x00000000
        /*0b84*/ 	.word	0x00000128
        /*0b88*/ 	.short	0x010a
        /*0b8a*/ 	.byte	0xff
	.zero		1


	//   ....[168]....
        /*0b8c*/ 	.word	0x0000bad0
        /*0b90*/ 	.word	0x00000000
        /*0b94*/ 	.word	0x00000130
        /*0b98*/ 	.short	0x010a
        /*0b9a*/ 	.byte	0xff
	.zero		1


	//   ....[169]....
        /*0b9c*/ 	.word	0x0000bb30
        /*0ba0*/ 	.word	0x00000000
        /*0ba4*/ 	.word	0x00000150
        /*0ba8*/ 	.short	0x010a
        /*0baa*/ 	.byte	0xff
	.zero		1


	//   ....[170]....
        /*0bac*/ 	.word	0x0000bb90
        /*0bb0*/ 	.word	0x00000002
        /*0bb4*/ 	.word	0x00000100
        /*0bb8*/ 	.short	0x010a
        /*0bba*/ 	.byte	0xff
	.zero		1


	//   ....[171]....
        /*0bbc*/ 	.word	0x0000bbe0
        /*0bc0*/ 	.word	0x00000063
        /*0bc4*/ 	.word	0x00000160
        /*0bc8*/ 	.short	0x010a
        /*0bca*/ 	.byte	0xff
	.zero		1


	//   ....[172]....
        /*0bcc*/ 	.word	0x0000bc30
        /*0bd0*/ 	.word	0x00000003
        /*0bd4*/ 	.word	0x00000100
        /*0bd8*/ 	.short	0x010a
        /*0bda*/ 	.byte	0xff
	.zero		1


	//   ....[173]....
        /*0bdc*/ 	.word	0x0000bc80
        /*0be0*/ 	.word	0x0000003e
        /*0be4*/ 	.word	0x00000100
        /*0be8*/ 	.short	0x010a
        /*0bea*/ 	.byte	0xff
	.zero		1


	//   ....[174]....
        /*0bec*/ 	.word	0x0000bcd0
        /*0bf0*/ 	.word	0x0000003d
        /*0bf4*/ 	.word	0x00000100
        /*0bf8*/ 	.short	0x010a
        /*0bfa*/ 	.byte	0xff
	.zero		1


	//----- nvinfo : EIATTR_NUM_MBARRIERS
	.align		4
.L_47:
        /*0bfc*/ 	.byte	0x03, 0x38
        /*0bfe*/ 	.short	0x0031


	//----- nvinfo : EIATTR_EXIT_INSTR_OFFSETS
	.align		4
        /*0c00*/ 	.byte	0x04, 0x1c
        /*0c02*/ 	.short	(.L_49 - .L_48)


	//   ....[0]....
.L_48:
        /*0c04*/ 	.word	0x00003970


	//   ....[1]....
        /*0c08*/ 	.word	0x00003c20


	//   ....[2]....
        /*0c0c*/ 	.word	0x00003c80


	//   ....[3]....
        /*0c10*/ 	.word	0x00004e20


	//   ....[4]....
        /*0c14*/ 	.word	0x00006450


	//   ....[5]....
        /*0c18*/ 	.word	0x00006490


	//   ....[6]....
        /*0c1c*/ 	.word	0x0000abd0


	//   ....[7]....
        /*0c20*/ 	.word	0x0000ac50


	//   ....[8]....
        /*0c24*/ 	.word	0x0000ac80


	//   ....[9]....
        /*0c28*/ 	.word	0x0000ad00


	//----- nvinfo : EIATTR_MAX_THREADS
	.align		4
.L_49:
        /*0c2c*/ 	.byte	0x04, 0x05
        /*0c2e*/ 	.short	(.L_51 - .L_50)
.L_50:
        /*0c30*/ 	.word	0x00000100
        /*0c34*/ 	.word	0x00000001
        /*0c38*/ 	.word	0x00000001


	//----- nvinfo : EIATTR_CRS_STACK_SIZE
	.align		4
.L_51:
        /*0c3c*/ 	.byte	0x04, 0x1e
        /*0c3e*/ 	.short	(.L_53 - .L_52)
.L_52:
        /*0c40*/ 	.word	0x00000000


	//----- nvinfo : EIATTR_CBANK_PARAM_SIZE
	.align		4
.L_53:
        /*0c44*/ 	.byte	0x03, 0x19
        /*0c46*/ 	.short	0x0800


	//----- nvinfo : EIATTR_PARAM_CBANK
	.align		4
        /*0c48*/ 	.byte	0x04, 0x0a
        /*0c4a*/ 	.short	(.L_55 - .L_54)
	.align		4
.L_54:
        /*0c4c*/ 	.word	index@(.nv.constant0._ZN7cutlass13device_kernelINS_4conv6kernel13ConvUniversalINS1_16ConvProblemShapeILNS1_8OperatorE2ELi2EEENS1_10collective14CollectiveConvINS1_47MainloopSm100TmaUmmaWarpSpecializedImplicitGemmILS5_2ELi16ELi2ELi1ELi2EN4cute5tupleIJNSA_1CILi2EEENSC_ILi1EEESE_EEEEENSB_IJNSC_ILi256EEENSB_IJNSC_ILi128EEEEEENSB_IJNSC_ILi32EEEEEEEEENS_6half_tESN_NSA_8TiledMMAINSA_8MMA_AtomIJNSA_26SM100_MMA_F16BF16_2x1SM_SSISN_SN_fLi256ELi128ELNSA_4UMMA5MajorE1ELSS_1ELNSR_7ScaleInE0ELST_0EEEEEENSA_6LayoutINSB_IJSE_SE_SE_EEENSB_IJNSC_ILi0EEESY_SY_EEEEENSB_IJNSA_10UnderscoreES11_S11_EEEEENS7_6detail27Sm100ImplicitGemmTileTraitsINSA_18SM100_TMA_2SM_LOADENSA_14ComposedLayoutINSA_7SwizzleILi3ELi4ELi3EEENSA_18smem_ptr_flag_bitsILi16EEENSW_INSB_IJNSC_ILi64EEENSC_ILi8EEEEEENSB_IJSE_S1C_EEEEEEEvEENS15_INSA_25SM100_TMA_2SM_LOAD_IM2COLES1H_vEEEENS_8epilogue10collective18CollectiveEpilogueINS1M_23Sm100TmaWarpSpecializedILi4ELi2ELi32ELb1ELb0EEEJNSB_IJSI_SJ_SL_EEENSB_IJNSW_ISI_SE_EENSW_ISK_SE_EEEEESN_NSB_IJlNSB_IJSE_llEEESY_EEESN_S1W_NS1M_6fusion15FusionCallbacksIS1Q_NS1X_17LinearCombinationISN_fSN_fLNS_15FloatRoundStyleE2EEES1R_S1U_JEEENSA_5SM1004TMEM4LOAD26SM100_TMEM_LOAD_32dp32b32xENSA_13SM90_TMA_LOADENS17_INS18_ILi2ELi4ELi3EEES1B_NSW_INSB_IJS1D_SK_EEENSB_IJSK_SE_EEEEEEENSA_39AutoVectorizingCopyWithAssumedAlignmentILi128EEENSA_14SM90_TMA_STOREES2C_S2E_S2E_EEEvvEEEEvNT_6ParamsE)
        /*0c50*/ 	.short	0x0380
        /*0c52*/ 	.short	0x0800


	//----- nvinfo : EIATTR_SW_WAR
	.align		4
.L_55:
        /*0c54*/ 	.byte	0x04, 0x36
        /*0c56*/ 	.short	(.L_57 - .L_56)
.L_56:
        /*0c58*/ 	.word	0x00000008
.L_57:


//--------------------- .nv.callgraph             --------------------------
	.section	.nv.callgraph,"",@"SHT_CUDA_CALLGRAPH"
	.align	4
	.sectionentsize	8
	.align		4
        /*0000*/ 	.word	0x00000000
	.align		4
        /*0004*/ 	.word	0xffffffff
	.align		4
        /*0008*/ 	.word	index@(_ZN7cutlass13device_kernelINS_4conv6kernel13ConvUniversalINS1_16ConvProblemShapeILNS1_8OperatorE2ELi2EEENS1_10collective14CollectiveConvINS1_47MainloopSm100TmaUmmaWarpSpecializedImplicitGemmILS5_2ELi16ELi2ELi1ELi2EN4cute5tupleIJNSA_1CILi2EEENSC_ILi1EEESE_EEEEENSB_IJNSC_ILi256EEENSB_IJNSC_ILi128EEEEEENSB_IJNSC_ILi32EEEEEEEEENS_6half_tESN_NSA_8TiledMMAINSA_8MMA_AtomIJNSA_26SM100_MMA_F16BF16_2x1SM_SSISN_SN_fLi256ELi128ELNSA_4UMMA5MajorE1ELSS_1ELNSR_7ScaleInE0ELST_0EEEEEENSA_6LayoutINSB_IJSE_SE_SE_EEENSB_IJNSC_ILi0EEESY_SY_EEEEENSB_IJNSA_10UnderscoreES11_S11_EEEEENS7_6detail27Sm100ImplicitGemmTileTraitsINSA_18SM100_TMA_2SM_LOADENSA_14ComposedLayoutINSA_7SwizzleILi3ELi4ELi3EEENSA_18smem_ptr_flag_bitsILi16EEENSW_INSB_IJNSC_ILi64EEENSC_ILi8EEEEEENSB_IJSE_S1C_EEEEEEEvEENS15_INSA_25SM100_TMA_2SM_LOAD_IM2COLES1H_vEEEENS_8epilogue10collective18CollectiveEpilogueINS1M_23Sm100TmaWarpSpecializedILi4ELi2ELi32ELb1ELb0EEEJNSB_IJSI_SJ_SL_EEENSB_IJNSW_ISI_SE_EENSW_ISK_SE_EEEEESN_NSB_IJlNSB_IJSE_llEEESY_EEESN_S1W_NS1M_6fusion15FusionCallbacksIS1Q_NS1X_17LinearCombinationISN_fSN_fLNS_15FloatRoundStyleE2EEES1R_S1U_JEEENSA_5SM1004TMEM4LOAD26SM100_TMEM_LOAD_32dp32b32xENSA_13SM90_TMA_LOADENS17_INS18_ILi2ELi4ELi3EEES1B_NSW_INSB_IJS1D_SK_EEENSB_IJSK_SE_EEEEEEENSA_39AutoVectorizingCopyWithAssumedAlignmentILi128EEENSA_14SM90_TMA_STOREES2C_S2E_S2E_EEEvvEEEEvNT_6ParamsE)
	.align		4
        /*000c*/ 	.word	index@(__assertfail)
	.align		4
        /*0010*/ 	.word	0x00000000
	.align		4
        /*0014*/ 	.word	0xfffffffe
	.align		4
        /*0018*/ 	.word	0x00000000
	.align		4
        /*001c*/ 	.word	0xfffffffd
	.align		4
        /*0020*/ 	.word	0x00000000
	.align		4
        /*0024*/ 	.word	0xfffffffc


//--------------------- .nv.constant4             --------------------------
	.section	.nv.constant4,"a",@progbits
	.align	8
	.align		8
.nv.constant4:
        /*0000*/ 	.dword	__assertfail
	.align		8
        /*0008*/ 	.dword	__unnamed_1
	.align		8
        /*0010*/ 	.dword	__unnamed_2
	.align		8
        /*0018*/ 	.dword	_ZN39_INTERNAL_25cf0c10_4_k_cu_ed81c544_35494cuda3std3__45__cpo5beginE
	.align		8
        /*0020*/ 	.dword	_ZN39_INTERNAL_25cf0c10_4_k_cu_ed81c544_35494cuda3std3__45__cpo3endE
	.align		8
        /*0028*/ 	.dword	_ZN39_INTERNAL_25cf0c10_4_k_cu_ed81c544_35494cuda3std3__45__cpo6cbeginE
	.align		8
        /*0030*/ 	.dword	_ZN39_INTERNAL_25cf0c10_4_k_cu_ed81c544_35494cuda3std3__45__cpo4cendE
	.align		8
        /*0038*/ 	.dword	_ZN39_INTERNAL_25cf0c10_4_k_cu_ed81c544_35494cuda3std3__441_GLOBAL__N__25cf0c10_4_k_cu_ed81c544_35496ignoreE
	.align		8
        /*0040*/ 	.dword	_ZN39_INTERNAL_25cf0c10_4_k_cu_ed81c544_35494cuda3std3__419piecewise_constructE
	.align		8
        /*0048*/ 	.dword	_ZN39_INTERNAL_25cf0c10_4_k_cu_ed81c544_35494cuda3std3__48in_placeE
	.align		8
        /*0050*/ 	.dword	_ZN39_INTERNAL_25cf0c10_4_k_cu_ed81c544_35494cuda3std6ranges3__45__cpo4swapE
	.align		8
        /*0058*/ 	.dword	_ZN39_INTERNAL_25cf0c10_4_k_cu_ed81c544_35494cuda3std6ranges3__45__cpo9iter_moveE
	.align		8
        /*0060*/ 	.dword	_ZN39_INTERNAL_25cf0c10_4_k_cu_ed81c544_35494cute7productE
	.align		8
        /*0068*/ 	.dword	_ZN39_INTERNAL_25cf0c10_4_k_cu_ed81c544_35494cute1_E
	.align		8
        /*0070*/ 	.dword	$str$27
	.align		8
        /*0078*/ 	.dword	$str$28
	.align		8
        /*0080*/ 	.dword	$str$29
	.align		8
        /*0088*/ 	.dword	$str$30


//--------------------- .text._ZN7cutlass13device_kernelINS_4conv6kernel13ConvUniversalINS1_16ConvProblemShapeILNS1_8OperatorE2ELi2EEENS1_10collective14CollectiveConvINS1_47MainloopSm100TmaUmmaWarpSpecializedImplicitGemmILS5_2ELi16ELi2ELi1ELi2EN4cute5tupleIJNSA_1CILi2EEENSC_ILi1EEESE_EEEEENSB_IJNSC_ILi256EEENSB_IJNSC_ILi128EEEEEENSB_IJNSC_ILi32EEEEEEEEENS_6half_tESN_NSA_8TiledMMAINSA_8MMA_AtomIJNSA_26SM100_MMA_F16BF16_2x1SM_SSISN_SN_fLi256ELi128ELNSA_4UMMA5MajorE1ELSS_1ELNSR_7ScaleInE0ELST_0EEEEEENSA_6LayoutINSB_IJSE_SE_SE_EEENSB_IJNSC_ILi0EEESY_SY_EEEEENSB_IJNSA_10UnderscoreES11_S11_EEEEENS7_6detail27Sm100ImplicitGemmTileTraitsINSA_18SM100_TMA_2SM_LOADENSA_14ComposedLayoutINSA_7SwizzleILi3ELi4ELi3EEENSA_18smem_ptr_flag_bitsILi16EEENSW_INSB_IJNSC_ILi64EEENSC_ILi8EEEEEENSB_IJSE_S1C_EEEEEEEvEENS15_INSA_25SM100_TMA_2SM_LOAD_IM2COLES1H_vEEEENS_8epilogue10collective18CollectiveEpilogueINS1M_23Sm100TmaWarpSpecializedILi4ELi2ELi32ELb1ELb0EEEJNSB_IJSI_SJ_SL_EEENSB_IJNSW_ISI_SE_EENSW_ISK_SE_EEEEESN_NSB_IJlNSB_IJSE_llEEESY_EEESN_S1W_NS1M_6fusion15FusionCallbacksIS1Q_NS1X_17LinearCombinationISN_fSN_fLNS_15FloatRoundStyleE2EEES1R_S1U_JEEENSA_5SM1004TMEM4LOAD26SM100_TMEM_LOAD_32dp32b32xENSA_13SM90_TMA_LOADENS17_INS18_ILi2ELi4ELi3EEES1B_NSW_INSB_IJS1D_SK_EEENSB_IJSK_SE_EEEEEEENSA_39AutoVectorizingCopyWithAssumedAlignmentILi128EEENSA_14SM90_TMA_STOREES2C_S2E_S2E_EEEvvEEEEvNT_6ParamsE --------------------------
	.section	.text._ZN7cutlass13device_kernelINS_4conv6kernel13ConvUniversalINS1_16ConvProblemShapeILNS1_8OperatorE2ELi2EEENS1_10collective14CollectiveConvINS1_47MainloopSm100TmaUmmaWarpSpecializedImplicitGemmILS5_2ELi16ELi2ELi1ELi2EN4cute5tupleIJNSA_1CILi2EEENSC_ILi1EEESE_EEEEENSB_IJNSC_ILi256EEENSB_IJNSC_ILi128EEEEEENSB_IJNSC_ILi32EEEEEEEEENS_6half_tESN_NSA_8TiledMMAINSA_8MMA_AtomIJNSA_26SM100_MMA_F16BF16_2x1SM_SSISN_SN_fLi256ELi128ELNSA_4UMMA5MajorE1ELSS_1ELNSR_7ScaleInE0ELST_0EEEEEENSA_6LayoutINSB_IJSE_SE_SE_EEENSB_IJNSC_ILi0EEESY_SY_EEEEENSB_IJNSA_10UnderscoreES11_S11_EEEEENS7_6detail27Sm100ImplicitGemmTileTraitsINSA_18SM100_TMA_2SM_LOADENSA_14ComposedLayoutINSA_7SwizzleILi3ELi4ELi3EEENSA_18smem_ptr_flag_bitsILi16EEENSW_INSB_IJNSC_ILi64EEENSC_ILi8EEEEEENSB_IJSE_S1C_EEEEEEEvEENS15_INSA_25SM100_TMA_2SM_LOAD_IM2COLES1H_vEEEENS_8epilogue10collective18CollectiveEpilogueINS1M_23Sm100TmaWarpSpecializedILi4ELi2ELi32ELb1ELb0EEEJNSB_IJSI_SJ_SL_EEENSB_IJNSW_ISI_SE_EENSW_ISK_SE_EEEEESN_NSB_IJlNSB_IJSE_llEEESY_EEESN_S1W_NS1M_6fusion15FusionCallbacksIS1Q_NS1X_17LinearCombinationISN_fSN_fLNS_15FloatRoundStyleE2EEES1R_S1U_JEEENSA_5SM1004TMEM4LOAD26SM100_TMEM_LOAD_32dp32b32xENSA_13SM90_TMA_LOADENS17_INS18_ILi2ELi4ELi3EEES1B_NSW_INSB_IJS1D_SK_EEENSB_IJSK_SE_EEEEEEENSA_39AutoVectorizingCopyWithAssumedAlignmentILi128EEENSA_14SM90_TMA_STOREES2C_S2E_S2E_EEEvvEEEEvNT_6ParamsE,"ax",@progbits
	.align	128
.text._ZN7cutlass13device_kernelINS_4conv6kernel13ConvUniversalINS1_16ConvProblemShapeILNS1_8OperatorE2ELi2EEENS1_10collective14CollectiveConvINS1_47MainloopSm100TmaUmmaWarpSpecializedImplicitGemmILS5_2ELi16ELi2ELi1ELi2EN4cute5tupleIJNSA_1CILi2EEENSC_ILi1EEESE_EEEEENSB_IJNSC_ILi256EEENSB_IJNSC_ILi128EEEEEENSB_IJNSC_ILi32EEEEEEEEENS_6half_tESN_NSA_8TiledMMAINSA_8MMA_AtomIJNSA_26SM100_MMA_F16BF16_2x1SM_SSISN_SN_fLi256ELi128ELNSA_4UMMA5MajorE1ELSS_1ELNSR_7ScaleInE0ELST_0EEEEEENSA_6LayoutINSB_IJSE_SE_SE_EEENSB_IJNSC_ILi0EEESY_SY_EEEEENSB_IJNSA_10UnderscoreES11_S11_EEEEENS7_6detail27Sm100ImplicitGemmTileTraitsINSA_18SM100_TMA_2SM_LOADENSA_14ComposedLayoutINSA_7SwizzleILi3ELi4ELi3EEENSA_18smem_ptr_flag_bitsILi16EEENSW_INSB_IJNSC_ILi64EEENSC_ILi8EEEEEENSB_IJSE_S1C_EEEEEEEvEENS15_INSA_25SM100_TMA_2SM_LOAD_IM2COLES1H_vEEEENS_8epilogue10collective18CollectiveEpilogueINS1M_23Sm100TmaWarpSpecializedILi4ELi2ELi32ELb1ELb0EEEJNSB_IJSI_SJ_SL_EEENSB_IJNSW_ISI_SE_EENSW_ISK_SE_EEEEESN_NSB_IJlNSB_IJSE_llEEESY_EEESN_S1W_NS1M_6fusion15FusionCallbacksIS1Q_NS1X_17LinearCombinationISN_fSN_fLNS_15FloatRoundStyleE2EEES1R_S1U_JEEENSA_5SM1004TMEM4LOAD26SM100_TMEM_LOAD_32dp32b32xENSA_13SM90_TMA_LOADENS17_INS18_ILi2ELi4ELi3EEES1B_NSW_INSB_IJS1D_SK_EEENSB_IJSK_SE_EEEEEEENSA_39AutoVectorizingCopyWithAssumedAlignmentILi128EEENSA_14SM90_TMA_STOREES2C_S2E_S2E_EEEvvEEEEvNT_6ParamsE:
        .type           _ZN7cutlass13device_kernelINS_4conv6kernel13ConvUniversalINS1_16ConvProblemShapeILNS1_8OperatorE2ELi2EEENS1_10collective14CollectiveConvINS1_47MainloopSm100TmaUmmaWarpSpecializedImplicitGemmILS5_2ELi16ELi2ELi1ELi2EN4cute5tupleIJNSA_1CILi2EEENSC_ILi1EEESE_EEEEENSB_IJNSC_ILi256EEENSB_IJNSC_ILi128EEEEEENSB_IJNSC_ILi32EEEEEEEEENS_6half_tESN_NSA_8TiledMMAINSA_8MMA_AtomIJNSA_26SM100_MMA_F16BF16_2x1SM_SSISN_SN_fLi256ELi128ELNSA_4UMMA5MajorE1ELSS_1ELNSR_7ScaleInE0ELST_0EEEEEENSA_6LayoutINSB_IJSE_SE_SE_EEENSB_IJNSC_ILi0EEESY_SY_EEEEENSB_IJNSA_10UnderscoreES11_S11_EEEEENS7_6detail27Sm100ImplicitGemmTileTraitsINSA_18SM100_TMA_2SM_LOADENSA_14ComposedLayoutINSA_7SwizzleILi3ELi4ELi3EEENSA_18smem_ptr_flag_bitsILi16EEENSW_INSB_IJNSC_ILi64EEENSC_ILi8EEEEEENSB_IJSE_S1C_EEEEEEEvEENS15_INSA_25SM100_TMA_2SM_LOAD_IM2COLES1H_vEEEENS_8epilogue10collective18CollectiveEpilogueINS1M_23Sm100TmaWarpSpecializedILi4ELi2ELi32ELb1ELb0EEEJNSB_IJSI_SJ_SL_EEENSB_IJNSW_ISI_SE_EENSW_ISK_SE_EEEEESN_NSB_IJlNSB_IJSE_llEEESY_EEESN_S1W_NS1M_6fusion15FusionCallbacksIS1Q_NS1X_17LinearCombinationISN_fSN_fLNS_15FloatRoundStyleE2EEES1R_S1U_JEEENSA_5SM1004TMEM4LOAD26SM100_TMEM_LOAD_32dp32b32xENSA_13SM90_TMA_LOADENS17_INS18_ILi2ELi4ELi3EEES1B_NSW_INSB_IJS1D_SK_EEENSB_IJSK_SE_EEEEEEENSA_39AutoVectorizingCopyWithAssumedAlignmentILi128EEENSA_14SM90_TMA_STOREES2C_S2E_S2E_EEEvvEEEEvNT_6ParamsE,@function
        .size           _ZN7cutlass13device_kernelINS_4conv6kernel13ConvUniversalINS1_16ConvProblemShapeILNS1_8OperatorE2ELi2EEENS1_10collective14CollectiveConvINS1_47MainloopSm100TmaUmmaWarpSpecializedImplicitGemmILS5_2ELi16ELi2ELi1ELi2EN4cute5tupleIJNSA_1CILi2EEENSC_ILi1EEESE_EEEEENSB_IJNSC_ILi256EEENSB_IJNSC_ILi128EEEEEENSB_IJNSC_ILi32EEEEEEEEENS_6half_tESN_NSA_8TiledMMAINSA_8MMA_AtomIJNSA_26SM100_MMA_F16BF16_2x1SM_SSISN_SN_fLi256ELi128ELNSA_4UMMA5MajorE1ELSS_1ELNSR_7ScaleInE0ELST_0EEEEEENSA_6LayoutINSB_IJSE_SE_SE_EEENSB_IJNSC_ILi0EEESY_SY_EEEEENSB_IJNSA_10UnderscoreES11_S11_EEEEENS7_6detail27Sm100ImplicitGemmTileTraitsINSA_18SM100_TMA_2SM_LOADENSA_14ComposedLayoutINSA_7SwizzleILi3ELi4ELi3EEENSA_18smem_ptr_flag_bitsILi16EEENSW_INSB_IJNSC_ILi64EEENSC_ILi8EEEEEENSB_IJSE_S1C_EEEEEEEvEENS15_INSA_25SM100_TMA_2SM_LOAD_IM2COLES1H_vEEEENS_8epilogue10collective18CollectiveEpilogueINS1M_23Sm100TmaWarpSpecializedILi4ELi2ELi32ELb1ELb0EEEJNSB_IJSI_SJ_SL_EEENSB_IJNSW_ISI_SE_EENSW_ISK_SE_EEEEESN_NSB_IJlNSB_IJSE_llEEESY_EEESN_S1W_NS1M_6fusion15FusionCallbacksIS1Q_NS1X_17LinearCombinationISN_fSN_fLNS_15FloatRoundStyleE2EEES1R_S1U_JEEENSA_5SM1004TMEM4LOAD26SM100_TMEM_LOAD_32dp32b32xENSA_13SM90_TMA_LOADENS17_INS18_ILi2ELi4ELi3EEES1B_NSW_INSB_IJS1D_SK_EEENSB_IJSK_SE_EEEEEEENSA_39AutoVectorizingCopyWithAssumedAlignmentILi128EEENSA_14SM90_TMA_STOREES2C_S2E_S2E_EEEvvEEEEvNT_6ParamsE,(.L_x_224 - _ZN7cutlass13device_kernelINS_4conv6kernel13ConvUniversalINS1_16ConvProblemShapeILNS1_8OperatorE2ELi2EEENS1_10collective14CollectiveConvINS1_47MainloopSm100TmaUmmaWarpSpecializedImplicitGemmILS5_2ELi16ELi2ELi1ELi2EN4cute5tupleIJNSA_1CILi2EEENSC_ILi1EEESE_EEEEENSB_IJNSC_ILi256EEENSB_IJNSC_ILi128EEEEEENSB_IJNSC_ILi32EEEEEEEEENS_6half_tESN_NSA_8TiledMMAINSA_8MMA_AtomIJNSA_26SM100_MMA_F16BF16_2x1SM_SSISN_SN_fLi256ELi128ELNSA_4UMMA5MajorE1ELSS_1ELNSR_7ScaleInE0ELST_0EEEEEENSA_6LayoutINSB_IJSE_SE_SE_EEENSB_IJNSC_ILi0EEESY_SY_EEEEENSB_IJNSA_10UnderscoreES11_S11_EEEEENS7_6detail27Sm100ImplicitGemmTileTraitsINSA_18SM100_TMA_2SM_LOADENSA_14ComposedLayoutINSA_7SwizzleILi3ELi4ELi3EEENSA_18smem_ptr_flag_bitsILi16EEENSW_INSB_IJNSC_ILi64EEENSC_ILi8EEEEEENSB_IJSE_S1C_EEEEEEEvEENS15_INSA_25SM100_TMA_2SM_LOAD_IM2COLES1H_vEEEENS_8epilogue10collective18CollectiveEpilogueINS1M_23Sm100TmaWarpSpecializedILi4ELi2ELi32ELb1ELb0EEEJNSB_IJSI_SJ_SL_EEENSB_IJNSW_ISI_SE_EENSW_ISK_SE_EEEEESN_NSB_IJlNSB_IJSE_llEEESY_EEESN_S1W_NS1M_6fusion15FusionCallbacksIS1Q_NS1X_17LinearCombinationISN_fSN_fLNS_15FloatRoundStyleE2EEES1R_S1U_JEEENSA_5SM1004TMEM4LOAD26SM100_TMEM_LOAD_32dp32b32xENSA_13SM90_TMA_LOADENS17_INS18_ILi2ELi4ELi3EEES1B_NSW_INSB_IJS1D_SK_EEENSB_IJSK_SE_EEEEEEENSA_39AutoVectorizingCopyWithAssumedAlignmentILi128EEENSA_14SM90_TMA_STOREES2C_S2E_S2E_EEEvvEEEEvNT_6ParamsE)
        .other          _ZN7cutlass13device_kernelINS_4conv6kernel13ConvUniversalINS1_16ConvProblemShapeILNS1_8OperatorE2ELi2EEENS1_10collective14CollectiveConvINS1_47MainloopSm100TmaUmmaWarpSpecializedImplicitGemmILS5_2ELi16ELi2ELi1ELi2EN4cute5tupleIJNSA_1CILi2EEENSC_ILi1EEESE_EEEEENSB_IJNSC_ILi256EEENSB_IJNSC_ILi128EEEEEENSB_IJNSC_ILi32EEEEEEEEENS_6half_tESN_NSA_8TiledMMAINSA_8MMA_AtomIJNSA_26SM100_MMA_F16BF16_2x1SM_SSISN_SN_fLi256ELi128ELNSA_4UMMA5MajorE1ELSS_1ELNSR_7ScaleInE0ELST_0EEEEEENSA_6LayoutINSB_IJSE_SE_SE_EEENSB_IJNSC_ILi0EEESY_SY_EEEEENSB_IJNSA_10UnderscoreES11_S11_EEEEENS7_6detail27Sm100ImplicitGemmTileTraitsINSA_18SM100_TMA_2SM_LOADENSA_14ComposedLayoutINSA_7SwizzleILi3ELi4ELi3EEENSA_18smem_ptr_flag_bitsILi16EEENSW_INSB_IJNSC_ILi64EEENSC_ILi8EEEEEENSB_IJSE_S1C_EEEEEEEvEENS15_INSA_25SM100_TMA_2SM_LOAD_IM2COLES1H_vEEEENS_8epilogue10collective18CollectiveEpilogueINS1M_23Sm100TmaWarpSpecializedILi4ELi2ELi32ELb1ELb0EEEJNSB_IJSI_SJ_SL_EEENSB_IJNSW_ISI_SE_EENSW_ISK_SE_EEEEESN_NSB_IJlNSB_IJSE_llEEESY_EEESN_S1W_NS1M_6fusion15FusionCallbacksIS1Q_NS1X_17LinearCombinationISN_fSN_fLNS_15FloatRoundStyleE2EEES1R_S1U_JEEENSA_5SM1004TMEM4LOAD26SM100_TMEM_LOAD_32dp32b32xENSA_13SM90_TMA_LOADENS17_INS18_ILi2ELi4ELi3EEES1B_NSW_INSB_IJS1D_SK_EEENSB_IJSK_SE_EEEEEEENSA_39AutoVectorizingCopyWithAssumedAlignmentILi128EEENSA_14SM90_TMA_STOREES2C_S2E_S2E_EEEvvEEEEvNT_6ParamsE,@"STO_CUDA_ENTRY STV_DEFAULT"
_ZN7cutlass13device_kernelINS_4conv6kernel13ConvUniversalINS1_16ConvProblemShapeILNS1_8OperatorE2ELi2EEENS1_10collective14CollectiveConvINS1_47MainloopSm100TmaUmmaWarpSpecializedImplicitGemmILS5_2ELi16ELi2ELi1ELi2EN4cute5tupleIJNSA_1CILi2EEENSC_ILi1EEESE_EEEEENSB_IJNSC_ILi256EEENSB_IJNSC_ILi128EEEEEENSB_IJNSC_ILi32EEEEEEEEENS_6half_tESN_NSA_8TiledMMAINSA_8MMA_AtomIJNSA_26SM100_MMA_F16BF16_2x1SM_SSISN_SN_fLi256ELi128ELNSA_4UMMA5MajorE1ELSS_1ELNSR_7ScaleInE0ELST_0EEEEEENSA_6LayoutINSB_IJSE_SE_SE_EEENSB_IJNSC_ILi0EEESY_SY_EEEEENSB_IJNSA_10UnderscoreES11_S11_EEEEENS7_6detail27Sm100ImplicitGemmTileTraitsINSA_18SM100_TMA_2SM_LOADENSA_14ComposedLayoutINSA_7SwizzleILi3ELi4ELi3EEENSA_18smem_ptr_flag_bitsILi16EEENSW_INSB_IJNSC_ILi64EEENSC_ILi8EEEEEENSB_IJSE_S1C_EEEEEEEvEENS15_INSA_25SM100_TMA_2SM_LOAD_IM2COLES1H_vEEEENS_8epilogue10collective18CollectiveEpilogueINS1M_23Sm100TmaWarpSpecializedILi4ELi2ELi32ELb1ELb0EEEJNSB_IJSI_SJ_SL_EEENSB_IJNSW_ISI_SE_EENSW_ISK_SE_EEEEESN_NSB_IJlNSB_IJSE_llEEESY_EEESN_S1W_NS1M_6fusion15FusionCallbacksIS1Q_NS1X_17LinearCombinationISN_fSN_fLNS_15FloatRoundStyleE2EEES1R_S1U_JEEENSA_5SM1004TMEM4LOAD26SM100_TMEM_LOAD_32dp32b32xENSA_13SM90_TMA_LOADENS17_INS18_ILi2ELi4ELi3EEES1B_NSW_INSB_IJS1D_SK_EEENSB_IJSK_SE_EEEEEEENSA_39AutoVectorizingCopyWithAssumedAlignmentILi128EEENSA_14SM90_TMA_STOREES2C_S2E_S2E_EEEvvEEEEvNT_6ParamsE:
[----:B------:R-:W1:Y:S01]  /*0000*/  LDC R1, c[0x0][0x37c] ;  /* 0x0000df00ff017b82 */ /* 0x000e620000000800 */
[----:B------:R-:W2:Y:S01]  /*0010*/  S2R R85, SR_TID.X ;  /* 0x0000000000557919 */ /* 0x000ea20000002100 */
[----:B------:R-:W3:Y:S06]  /*0020*/  LDCU.64 UR8, c[0x0][0x890] ;  /* 0x00011200ff0877ac */ /* 0x000eec0008000a00 */
[----:B------:R-:W4:Y:S01]  /*0030*/  S2UR UR4, SR_CgaCtaId ;  /* 0x00000000000479c3 */ /* 0x000f220000008800 */
[----:B-1----:R-:W-:Y:S01]  /*0040*/  VIADD R1, R1, 0xfffffff8 ;  /* 0xfffffff801017836 */ /* 0x002fe20000000000 */
[----:B------:R-:W-:-:S02]  /*0050*/  PRMT R87, RZ, 0x7610, R87 ;  /* 0x00007610ff577816 */ /* 0x000fc40000000057 */
[----:B------:R-:W-:Y:S02]  /*0060*/  ELECT P1, URZ, PT ;  /* 0x0000000000ff782f */ /* 0x000fe40003820000 */
[----:B------:R-:W-:Y:S01]  /*0070*/  R2UR UR48, R1 ;  /* 0x00000000013072ca */ /* 0x000fe200000e0000 */
[----:B---3--:R-:W-:-:S04]  /*0080*/  UISETP.NE.U32.AND UP0, UPT, UR8, URZ, UPT ;  /* 0x000000ff0800728c */ /* 0x008fc8000bf05070 */
[----:B------:R-:W-:Y:S02]  /*0090*/  UISETP.NE.AND.EX UP0, UPT, UR9, URZ, UPT, UP0 ;  /* 0x000000ff0900728c */ /* 0x000fe4000bf05300 */
[----:B----4-:R-:W-:Y:S02]  /*00a0*/  ULOP3.LUT UR33, UR4, 0x1, URZ, 0xc0, !UPT ;  /* 0x0000000104217892 */ /* 0x010fe4000f8ec0ff */
[----:B------:R-:W-:Y:S01]  /*00b0*/  ULOP3.LUT UR32, UR4, 0x1, URZ, 0x3c, !UPT ;  /* 0x0000000104207892 */ /* 0x000fe2000f8e3cff */
[----:B--2---:R-:W-:-:S05]  /*00c0*/  SHF.R.U32.HI R88, RZ, 0x5, R85 ;  /* 0x00000005ff587819 */ /* 0x004fca0000011655 */
[----:B------:R-:W1:Y:S02]  /*00d0*/  SHFL.IDX PT, R0, R88, RZ, 0x1f ;  /* 0x00001fff58007589 */ /* 0x000e6400000e0000 */
[----:B-1----:R-:W-:Y:S01]  /*00e0*/  R2UR UR18, R0 ;  /* 0x00000000001272ca */ /* 0x002fe200000e0000 */
[----:B------:R-:W-:-:S14]  /*00f0*/  BRA.U UP0, `(.L_x_0) ;  /* 0x0000000100307547 */ /* 0x000fdc000b800000 */
[----:B------:R-:W1:Y:S02]  /*0100*/  LDCU.64 UR4, c[0x0][0x888] ;  /* 0x00011100ff0477ac */ /* 0x000e640008000a00 */
[----:B-1----:R-:W-:-:S04]  /*0110*/  UISETP.NE.U32.AND UP0, UPT, UR4, URZ, UPT ;  /* 0x000000ff0400728c */ /* 0x002fc8000bf05070 */
[----:B------:R-:W-:-:S09]  /*0120*/  UISETP.NE.AND.EX UP0, UPT, UR5, URZ, UPT, UP0 ;  /* 0x000000ff0500728c */ /* 0x000fd2000bf05300 */
[----:B------:R-:W-:Y:S05]  /*0130*/  BRA.U !UP0, `(.L_x_1) ;  /* 0x0000000108147547 */ /* 0x000fea000b800000 */
[----:B------:R-:W1:Y:S01]  /*0140*/  LDC.64 R2, c[0x0][0x888] ;  /* 0x00022200ff027b82 */ /* 0x000e620000000a00 */
[----:B------:R-:W1:Y:S02]  /*0150*/  LDCU.64 UR4, c[0x0][0x358] ;  /* 0x00006b00ff0477ac */ /* 0x000e640008000a00 */
[----:B-1----:R1:W5:Y:S01]  /*0160*/  LDG.E R41, desc[UR4][R2.64] ;  /* 0x0000000402297981 */ /* 0x002362000c1e1900 */
[----:B------:R-:W-:Y:S01]  /*0170*/  HFMA2 R87, -RZ, RZ, 0, 5.9604644775390625e-08 ;  /* 0x00000001ff577431 */ /* 0x000fe200000001ff */
[----:B------:R-:W-:Y:S05]  /*0180*/  BRA `(.L_x_0) ;  /* 0x00000000000c7947 */ /* 0x000fea0003800000 */
.L_x_1:
[----:B------:R-:W1:Y:S01]  /*0190*/  LDCU UR4, c[0x0][0x880] ;  /* 0x00011000ff0477ac */ /* 0x000e620008000800 */
[----:B------:R-:W-:Y:S01]  /*01a0*/  HFMA2 R87, -RZ, RZ, 0, 5.9604644775390625e-08 ;  /* 0x00000001ff577431 */ /* 0x000fe200000001ff */
[----:B-1----:R-:W-:-:S07]  /*01b0*/  MOV R41, UR4 ;  /* 0x0000000400297c02 */ /* 0x002fce0008000f00 */
.L_x_0:
[----:B------:R-:W2:Y:S02]  /*01c0*/  LDCU.64 UR4, c[0x0][0x8b0] ;  /* 0x00011600ff0477ac */ /* 0x000ea40008000a00 */
[----:B--2---:R-:W-:-:S04]  /*01d0*/  UISETP.NE.U32.AND UP0, UPT, UR4, URZ, UPT ;  /* 0x000000ff0400728c */ /* 0x004fc8000bf05070 */
[----:B------:R-:W-:-:S09]  /*01e0*/  UISETP.NE.AND.EX UP0, UPT, UR5, URZ, UPT, UP0 ;  /* 0x000000ff0500728c */ /* 0x000fd2000bf05300 */
[----:B------:R-:W-:Y:S05]  /*01f0*/  BRA.U UP0, `(.L_x_2) ;  /* 0x0000000100287547 */ /* 0x000fea000b800000 */
[----:B------:R-:W2:Y:S02]  /*0200*/  LDCU.64 UR4, c[0x0][0x8a8] ;  /* 0x00011500ff0477ac */ /* 0x000ea40008000a00 */
[----:B--2---:R-:W-:-:S04]  /*0210*/  UISETP.NE.U32.AND UP0, UPT, UR4, URZ, UPT ;  /* 0x000000ff0400728c */ /* 0x004fc8000bf05070 */
[----:B------:R-:W-:-:S09]  /*0220*/  UISETP.NE.AND.EX UP0, UPT, UR5, URZ, UPT, UP0 ;  /* 0x000000ff0500728c */ /* 0x000fd2000bf05300 */
[----:B------:R-:W-:Y:S05]  /*0230*/  BRA.U !UP0, `(.L_x_3) ;  /* 0x0000000108107547 */ /* 0x000fea000b800000 */
[----:B------:R-:W2:Y:S01]  /*0240*/  LDC.64 R38, c[0x0][0x8a8] ;  /* 0x00022a00ff267b82 */ /* 0x000ea20000000a00 */
[----:B------:R-:W2:Y:S02]  /*0250*/  LDCU.64 UR4, c[0x0][0x358] ;  /* 0x00006b00ff0477ac */ /* 0x000ea40008000a00 */
[----:B--2---:R2:W5:Y:S01]  /*0260*/  LDG.E R38, desc[UR4][R38.64] ;  /* 0x0000000426267981 */ /* 0x004562000c1e1900 */
[----:B------:R-:W-:Y:S05]  /*0270*/  BRA `(.L_x_2) ;  /* 0x0000000000087947 */ /* 0x000fea0003800000 */
.L_x_3:
[----:B------:R-:W2:Y:S02]  /*0280*/  LDCU UR4, c[0x0][0x8a0] ;  /* 0x00011400ff0477ac */ /* 0x000ea40008000800 */
[----:B--2---:R-:W-:Y:S02]  /*0290*/  MOV R38, UR4 ;  /* 0x0000000400267c02 */ /* 0x004fe40008000f00 */
.L_x_2:
[----:B------:R-:W-:Y:S01]  /*02a0*/  IMAD.U32 R0, RZ, RZ, UR18 ;  /* 0x00000012ff007e24 */ /* 0x000fe2000f8e00ff */
[----:B------:R-:W-:Y:S04]  /*02b0*/  BSSY.RECONVERGENT B0, `(.L_x_4) ;  /* 0x000000c000007945 */ /* 0x000fe80003800200 */
[C---:B------:R-:W-:Y:S02]  /*02c0*/  ISETP.NE.OR P2, PT, R0.reuse, 0x1, !P1 ;  /* 0x000000010000780c */ /* 0x040fe40004f45670 */
[----:B------:R-:W-:-:S11]  /*02d0*/  ISETP.NE.OR P0, PT, R0, 0x3, !P1 ;  /* 0x000000030000780c */ /* 0x000fd60004f05670 */
[----:B------:R-:W-:Y:S05]  /*02e0*/  @P2 BRA `(.L_x_5) ;  /* 0x0000000000202947 */ /* 0x000fea0003800000 */
[----:B------:R-:W3:Y:S02]  /*02f0*/  LDCU.64 UR4, c[0x0][0x348] ;  /* 0x00006900ff0477ac */ /* 0x000ee40008000a00 */
[----:B---3--:R-:W-:Y:S02]  /*0300*/  UIADD3 UR6, UP1, UPT, UR4, 0x80, URZ ;  /* 0x0000008004067890 */ /* 0x008fe4000ff3e0ff */
[----:B------:R-:W-:Y:S02]  /*0310*/  UIADD3 UR4, UP0, UPT, UR4, 0x180, URZ ;  /* 0x0000018004047890 */ /* 0x000fe4000ff1e0ff */
[----:B------:R-:W-:Y:S02]  /*0320*/  UIADD3.X UR7, UPT, UPT, URZ, UR5, URZ, UP1, !UPT ;  /* 0x00000005ff077290 */ /* 0x000fe40008ffe4ff */
[----:B------:R-:W-:-:S07]  /*0330*/  UIADD3.X UR5, UPT, UPT, URZ, UR5, URZ, UP0, !UPT ;  /* 0x00000005ff057290 */ /* 0x000fce00087fe4ff */
[----:B------:R3:W-:Y:S02]  /*0340*/  UTMACCTL.PF [UR6] ;  /* 0x00000000060079b9 */ /* 0x0007e40008040000 */
[----:B------:R3:W-:Y:S02]  /*0350*/  UTMACCTL.PF [UR4] ;  /* 0x00000000040079b9 */ /* 0x0007e40008040000 */
[----:B---3--:R-:W-:Y:S01]  /*0360*/  NOP ;  /* 0x0000000000007918 */ /* 0x008fe20000000000 */
.L_x_5:
[----:B------:R-:W-:Y:S05]  /*0370*/  BSYNC.RECONVERGENT B0 ;  /* 0x0000000000007941 */ /* 0x000fea0003800200 */
.L_x_4:
[----:B------:R-:W-:Y:S04]  /*0380*/  BSSY.RECONVERGENT B0, `(.L_x_6) ;  /* 0x000000a000007945 */ /* 0x000fe80003800200 */
        /* <DEDUP_REMOVED lines=9> */
.L_x_7:
[----:B------:R-:W-:Y:S05]  /*0420*/  BSYNC.RECONVERGENT B0 ;  /* 0x0000000000007941 */ /* 0x000fea0003800200 */
.L_x_6:
[----:B------:R-:W3:Y:S01]  /*0430*/  LDCU.64 UR4, c[0x0][0x888] ;  /* 0x00011100ff0477ac */ /* 0x000ee20008000a00 */
[----:B------:R-:W-:Y:S02]  /*0440*/  UISETP.EQ.U32.AND UP2, UPT, UR8, URZ, UPT ;  /* 0x000000ff0800728c */ /* 0x000fe4000bf42070 */
[----:B------:R-:W-:Y:S02]  /*0450*/  UPLOP3.LUT UP3, UPT, UPT, UPT, UPT, 0x80, 0x8 ;  /* 0x000000000008789c */ /* 0x000fe40003f6f070 */
[----:B---3--:R-:W-:-:S04]  /*0460*/  UISETP.NE.U32.AND UP0, UPT, UR4, URZ, UPT ;  /* 0x000000ff0400728c */ /* 0x008fc8000bf05070 */
[----:B------:R-:W-:-:S04]  /*0470*/  UISETP.NE.AND.EX UP1, UPT, UR5, URZ, UPT, UP0 ;  /* 0x000000ff0500728c */ /* 0x000fc8000bf25300 */
[----:B------:R-:W-:-:S04]  /*0480*/  UISETP.EQ.OR.EX UP4, UPT, UR9, URZ, !UP1, UP2 ;  /* 0x000000ff0900728c */ /* 0x000fc8000cf82720 */
[----:B------:R-:W-:-:S06]  /*0490*/  UP2UR UR4, UPR, URZ, 0x10 ;  /* 0x00000010ff047883 */ /* 0x000fcc0008000000 */
[----:B------:R-:W-:Y:S01]  /*04a0*/  MOV R93, UR4 ;  /* 0x00000004005d7c02 */ /* 0x000fe20008000f00 */
[----:B------:R-:W-:Y:S06]  /*04b0*/  BRA.U !UP4, `(.L_x_8) ;  /* 0x000000010c207547 */ /* 0x000fec000b800000 */
[----:B------:R-:W-:Y:S01]  /*04c0*/  UISETP.NE.U32.AND UP2, UPT, UR8, URZ, UPT ;  /* 0x000000ff0800728c */ /* 0x000fe2000bf45070 */
[----:B-----5:R-:W-:Y:S01]  /*04d0*/  FSETP.NEU.AND P0, PT, R41, RZ, PT ;  /* 0x000000ff2900720b */ /* 0x020fe20003f0d000 */
[----:B------:R-:W-:Y:S02]  /*04e0*/  USEL UR4, URZ, 0xffffffff, UP1 ;  /* 0xffffffffff047887 */ /* 0x000fe40008800000 */
[----:B------:R-:W-:-:S10]  /*04f0*/  UISETP.NE.AND.EX UP2, UPT, UR9, URZ, UPT, UP2 ;  /* 0x000000ff0900728c */ /* 0x000fd4000bf45320 */
[----:B------:R-:W-:Y:S01]  /*0500*/  VOTEU.ANY UP0, P0 ;  /* 0x0000000000ff7886 */ /* 0x000fe20000000100 */
[----:B------:R-:W-:-:S04]  /*0510*/  @!UP2 USEL UR4, URZ, 0xffffffff, UP0 ;  /* 0xffffffffff04a887 */ /* 0x000fc80008000000 */
[----:B------:R-:W-:-:S04]  /*0520*/  ULOP3.LUT UR4, UR4, 0x1, URZ, 0xc0, !UPT ;  /* 0x0000000104047892 */ /* 0x000fc8000f8ec0ff */
[----:B------:R-:W-:-:S11]  /*0530*/  UISETP.NE.U32.AND UP3, UPT, UR4, 0x1, UPT ;  /* 0x000000010400788c */ /* 0x000fd6000bf65070 */
.L_x_8:
[----:B------:R-:W3:Y:S01]  /*0540*/  SHFL.IDX PT, R0, R88, RZ, 0x1f ;  /* 0x00001fff58007589 */ /* 0x000ee200000e0000 */
[----:B------:R-:W-:Y:S02]  /*0550*/  UISETP.NE.AND UP5, UPT, UR18, 0x2, UPT ;  /* 0x000000021200788c */ /* 0x000fe4000bfa5270 */
[----:B------:R-:W-:Y:S02]  /*0560*/  UISETP.NE.AND UP0, UPT, UR18, 0x2, UPT ;  /* 0x000000021200788c */ /* 0x000fe4000bf05270 */
[----:B------:R-:W-:Y:S02]  /*0570*/  UISETP.NE.OR UP2, UPT, UR33, URZ, UP5 ;  /* 0x000000ff2100728c */ /* 0x000fe4000af45670 */
[----:B------:R-:W-:-:S04]  /*0580*/  USEL UR61, URZ, 0x1, UP0 ;  /* 0x00000001ff3d7887 */ /* 0x000fc80008000000 */
[----:B------:R-:W-:Y:S02]  /*0590*/  PLOP3.LUT P3, PT, P1, PT, UP2, 0xae, 0xea ;  /* 0x0000000000ea781c */ /* 0x000fe40000f6f52e */
[----:B---3--:R-:W-:-:S13]  /*05a0*/  ISETP.NE.AND P0, PT, R0, RZ, PT ;  /* 0x000000ff0000720c */ /* 0x008fda0003f05270 */
[----:B------:R-:W-:Y:S05]  /*05b0*/  @P0 BRA `(.L_x_9) ;  /* 0x0000000000b40947 */ /* 0x000fea0003800000 */
[----:B------:R-:W-:Y:S01]  /*05c0*/  ELECT P0, URZ, PT ;  /* 0x0000000000ff782f */ /* 0x000fe20003800000 */
[----:B------:R-:W-:-:S12]  /*05d0*/  BSSY.RECONVERGENT B0, `(.L_x_9) ;  /* 0x000002b000007945 */ /* 0x000fd80003800200 */
[----:B------:R-:W-:Y:S05]  /*05e0*/  @!P0 BRA `(.L_x_10) ;  /* 0x0000000000a48947 */ /* 0x000fea0003800000 */
[----:B------:R-:W3:Y:S01]  /*05f0*/  S2UR UR5, SR_CgaCtaId ;  /* 0x00000000000579c3 */ /* 0x000ee20000008800 */
[----:B------:R-:W-:Y:S01]  /*0600*/  UMOV UR4, 0x400 ;  /* 0x0000040000047882 */ /* 0x000fe20000000000 */
[----:B------:R-:W-:Y:S02]  /*0610*/  UMOV UR6, 0x1 ;  /* 0x0000000100067882 */ /* 0x000fe40000000000 */
[----:B------:R-:W-:-:S04]  /*0620*/  UIADD3 UR6, UPT, UPT, -UR6, 0x100000, URZ ;  /* 0x0010000006067890 */ /* 0x000fc8000fffe1ff */
[----:B------:R-:W-:Y:S02]  /*0630*/  USHF.L.U32 UR7, UR6, 0xb, URZ ;  /* 0x0000000b06077899 */ /* 0x000fe400080006ff */
[----:B------:R-:W-:Y:S02]  /*0640*/  USHF.L.U32 UR6, UR6, 0x1, URZ ;  /* 0x0000000106067899 */ /* 0x000fe400080006ff */
[----:B---3--:R-:W-:Y:S01]  /*0650*/  ULEA UR4, UR5, UR4, 0x18 ;  /* 0x0000000405047291 */ /* 0x008fe2000f8ec0ff */
[----:B------:R-:W3:Y:S11]  /*0660*/  FENCE.VIEW.ASYNC.S ;  /* 0x00000000000073c6 */ /* 0x000ef60000000000 */
[----:B---3--:R3:W4:Y:S01]  /*0670*/  SYNCS.EXCH.64 URZ, [UR4], UR6 ;  /* 0x0000000604ff75b2 */ /* 0x0087220008000100 */
[----:B------:R3:W1:Y:S01]  /*0680*/  SYNCS.EXCH.64 URZ, [UR4+0x80], UR6 ;  /* 0x0000800604ff75b2 */ /* 0x0006620008000100 */
        /* <DEDUP_REMOVED lines=29> */
[----:B------:R3:W1:Y:S02]  /*0860*/  SYNCS.EXCH.64 URZ, [UR4+0xf8], UR6 ;  /* 0x0000f80604ff75b2 */ /* 0x0006640008000100 */
[----:B---34-:R-:W-:Y:S01]  /*0870*/  NOP ;  /* 0x0000000000007918 */ /* 0x018fe20000000000 */
.L_x_10:
[----:B------:R-:W-:Y:S05]  /*0880*/  BSYNC.RECONVERGENT B0 ;  /* 0x0000000000007941 */ /* 0x000fea0003800200 */
.L_x_9:
[----:B------:R-:W3:Y:S01]  /*0890*/  SHFL.IDX PT, R0, R88, RZ, 0x1f ;  /* 0x00001fff58007589 */ /* 0x000ee200000e0000 */
[----:B------:R-:W-:Y:S01]  /*08a0*/  NOP ;  /* 0x0000000000007918 */ /* 0x000fe20000000000 */
[----:B---3--:R-:W-:-:S13]  /*08b0*/  ISETP.NE.AND P0, PT, R0, 0x1, PT ;  /* 0x000000010000780c */ /* 0x008fda0003f05270 */
[----:B------:R-:W-:Y:S05]  /*08c0*/  @P0 BRA `(.L_x_11) ;  /* 0x0000000000580947 */ /* 0x000fea0003800000 */
[----:B------:R-:W3:Y:S01]  /*08d0*/  S2UR UR5, SR_CgaCtaId ;  /* 0x00000000000579c3 */ /* 0x000ee20000008800 */
[----:B------:R-:W-:Y:S01]  /*08e0*/  UMOV UR4, 0x400 ;  /* 0x0000040000047882 */ /* 0x000fe20000000000 */
[----:B------:R-:W-:Y:S01]  /*08f0*/  UMOV UR8, 0x20 ;  /* 0x0000002000087882 */ /* 0x000fe20000000000 */
[----:B------:R-:W-:Y:S01]  /*0900*/  UMOV UR6, 0x80 ;  /* 0x0000008000067882 */ /* 0x000fe20000000000 */
[----:B------:R-:W-:-:S04]  /*0910*/  UIADD3 UR8, UPT, UPT, -UR8, 0x100000, URZ ;  /* 0x0010000008087890 */ /* 0x000fc8000fffe1ff */
[----:B------:R-:W-:Y:S02]  /*0920*/  USHF.L.U32 UR9, UR8, 0xb, URZ ;  /* 0x0000000b08097899 */ /* 0x000fe400080006ff */
[----:B------:R-:W-:Y:S02]  /*0930*/  USHF.L.U32 UR8, UR8, 0x1, URZ ;  /* 0x0000000108087899 */ /* 0x000fe400080006ff */
[----:B------:R-:W-:-:S04]  /*0940*/  UIADD3 UR6, UPT, UPT, -UR6, 0x100000, URZ ;  /* 0x0010000006067890 */ /* 0x000fc8000fffe1ff */
[----:B------:R-:W-:Y:S02]  /*0950*/  USHF.L.U32 UR7, UR6, 0xb, URZ ;  /* 0x0000000b06077899 */ /* 0x000fe400080006ff */
[----:B------:R-:W-:Y:S01]  /*0960*/  USHF.L.U32 UR6, UR6, 0x1, URZ ;  /* 0x0000000106067899 */ /* 0x000fe200080006ff */
[----:B------:R-:W-:Y:S01]  /*0970*/  ELECT P0, URZ, PT ;  /* 0x0000000000ff782f */ /* 0x000fe20003800000 */
[----:B---3--:R-:W-:Y:S01]  /*0980*/  ULEA UR4, UR5, UR4, 0x18 ;  /* 0x0000000405047291 */ /* 0x008fe2000f8ec0ff */
[----:B------:R-:W3:Y:S11]  /*0990*/  FENCE.VIEW.ASYNC.S ;  /* 0x00000000000073c6 */ /* 0x000ef60000000000 */
[----:B---3--:R3:W4:Y:S01]  /*09a0*/  SYNCS.EXCH.64 URZ, [UR4+0x100], UR8 ;  /* 0x0001000804ff75b2 */ /* 0x0087220008000100 */
[----:B------:R3:W1:Y:S01]  /*09b0*/  SYNCS.EXCH.64 URZ, [UR4+0x120], UR6 ;  /* 0x0001200604ff75b2 */ /* 0x0006620008000100 */
[----:B------:R3:W1:Y:S01]  /*09c0*/  SYNCS.EXCH.64 URZ, [UR4+0x108], UR8 ;  /* 0x0001080804ff75b2 */ /* 0x0006620008000100 */
[----:B------:R3:W1:Y:S01]  /*09d0*/  SYNCS.EXCH.64 URZ, [UR4+0x128], UR6 ;  /* 0x0001280604ff75b2 */ /* 0x0006620008000100 */
[----:B------:R3:W1:Y:S01]  /*09e0*/  SYNCS.EXCH.64 URZ, [UR4+0x110], UR8 ;  /* 0x0001100804ff75b2 */ /* 0x0006620008000100 */
[----:B------:R3:W1:Y:S01]  /*09f0*/  SYNCS.EXCH.64 URZ, [UR4+0x130], UR6 ;  /* 0x0001300604ff75b2 */ /* 0x0006620008000100 */
[----:B------:R3:W1:Y:S01]  /*0a00*/  SYNCS.EXCH.64 URZ, [UR4+0x118], UR8 ;  /* 0x0001180804ff75b2 */ /* 0x0006620008000100 */
[----:B------:R3:W1:Y:S01]  /*0a10*/  SYNCS.EXCH.64 URZ, [UR4+0x138], UR6 ;  /* 0x0001380604ff75b2 */ /* 0x0006620008000100 */
[----:B------:R-:W-:Y:S01]  /*0a20*/  NOP ;  /* 0x0000000000007918 */ /* 0x000fe20000000000 */
.L_x_11:
[----:B------:R-:W2:Y:S01]  /*0a30*/  SHFL.IDX PT, R0, R88, RZ, 0x1f ;  /* 0x00001fff58007589 */ /* 0x000ea200000e0000 */
[----:B------:R-:W-:Y:S01]  /*0a40*/  NOP ;  /* 0x0000000000007918 */ /* 0x000fe20000000000 */
[----:B--2---:R-:W-:-:S13]  /*0a50*/  ISETP.NE.AND P0, PT, R0, 0x3, PT ;  /* 0x000000030000780c */ /* 0x004fda0003f05270 */
[----:B------:R-:W-:Y:S05]  /*0a60*/  @P0 BRA `(.L_x_12) ;  /* 0x0000000000300947 */ /* 0x000fea0003800000 */
[----:B------:R-:W2:Y:S01]  /*0a70*/  S2UR UR5, SR_CgaCtaId ;  /* 0x00000000000579c3 */ /* 0x000ea20000008800 */
[----:B---3--:R-:W-:Y:S01]  /*0a80*/  UMOV UR4, 0x400 ;  /* 0x0000040000047882 */ /* 0x008fe20000000000 */
[----:B------:R-:W-:Y:S01]  /*0a90*/  UMOV UR6, 0x20 ;  /* 0x0000002000067882 */ /* 0x000fe20000000000 */
[----:B------:R-:W-:Y:S01]  /*0aa0*/  ELECT P0, URZ, PT ;  /* 0x0000000000ff782f */ /* 0x000fe20003800000 */
[----:B------:R-:W-:-:S04]  /*0ab0*/  UIADD3 UR6, UPT, UPT, -UR6, 0x100000, URZ ;  /* 0x0010000006067890 */ /* 0x000fc8000fffe1ff */
[----:B------:R-:W-:Y:S02]  /*0ac0*/  USHF.L.U32 UR7, UR6, 0xb, URZ ;  /* 0x0000000b06077899 */ /* 0x000fe400080006ff */
[----:B------:R-:W-:Y:S02]  /*0ad0*/  USHF.L.U32 UR6, UR6, 0x1, URZ ;  /* 0x0000000106067899 */ /* 0x000fe400080006ff */
[----:B--2---:R-:W-:Y:S01]  /*0ae0*/  ULEA UR4, UR5, UR4, 0x18 ;  /* 0x0000000405047291 */ /* 0x004fe2000f8ec0ff */
[----:B------:R-:W2:Y:S11]  /*0af0*/  FENCE.VIEW.ASYNC.S ;  /* 0x00000000000073c6 */ /* 0x000eb60000000000 */
[----:B--2---:R2:W3:Y:S01]  /*0b00*/  SYNCS.EXCH.64 URZ, [UR4+0x140], UR6 ;  /* 0x0001400604ff75b2 */ /* 0x0044e20008000100 */
[----:B------:R2:W1:Y:S01]  /*0b10*/  SYNCS.EXCH.64 URZ, [UR4+0x148], UR6 ;  /* 0x0001480604ff75b2 */ /* 0x0004620008000100 */
[----:B------:R-:W-:Y:S01]  /*0b20*/  NOP ;  /* 0x0000000000007918 */ /* 0x000fe20000000000 */
.L_x_12:
[----:B------:R-:W4:Y:S01]  /*0b30*/  SHFL.IDX PT, R0, R88, RZ, 0x1f ;  /* 0x00001fff58007589 */ /* 0x000f2200000e0000 */
[----:B------:R-:W-:Y:S01]  /*0b40*/  NOP ;  /* 0x0000000000007918 */ /* 0x000fe20000000000 */
[----:B----4-:R-:W-:-:S13]  /*0b50*/  ISETP.NE.AND P0, PT, R0, 0x4, PT ;  /* 0x000000040000780c */ /* 0x010fda0003f05270 */
[----:B------:R-:W-:Y:S05]  /*0b60*/  @P0 BRA `(.L_x_13) ;  /* 0x0000000000440947 */ /* 0x000fea0003800000 */
[----:B------:R-:W4:Y:S01]  /*0b70*/  S2UR UR5, SR_CgaCtaId ;  /* 0x00000000000579c3 */ /* 0x000f220000008800 */
[----:B--23--:R-:W-:Y:S01]  /*0b80*/  UMOV UR4, 0x1e0 ;  /* 0x000001e000047882 */ /* 0x00cfe20000000000 */
[----:B------:R-:W-:Y:S01]  /*0b90*/  UMOV UR6, 0x400 ;  /* 0x0000040000067882 */ /* 0x000fe20000000000 */
[----:B------:R-:W-:Y:S01]  /*0ba0*/  USEL UR4, UR4, 0x1a0, UP3 ;  /* 0x000001a004047887 */ /* 0x000fe20009800000 */
[----:B------:R-:W-:Y:S01]  /*0bb0*/  UMOV UR8, 0x1 ;  /* 0x0000000100087882 */ /* 0x000fe20000000000 */
[----:B------:R-:W-:Y:S01]  /*0bc0*/  ELECT P0, URZ, PT ;  /* 0x0000000000ff782f */ /* 0x000fe20003800000 */
[----:B------:R-:W-:-:S04]  /*0bd0*/  UIADD3 UR8, UPT, UPT, -UR8, 0x100000, URZ ;  /* 0x0010000008087890 */ /* 0x000fc8000fffe1ff */
[----:B------:R-:W-:Y:S02]  /*0be0*/  USHF.L.U32 UR9, UR8, 0xb, URZ ;  /* 0x0000000b08097899 */ /* 0x000fe400080006ff */
[----:B------:R-:W-:Y:S02]  /*0bf0*/  USHF.L.U32 UR8, UR8, 0x1, URZ ;  /* 0x0000000108087899 */ /* 0x000fe400080006ff */
[----:B----4-:R-:W-:Y:S02]  /*0c00*/  ULEA UR6, UR5, UR6, 0x18 ;  /* 0x0000000605067291 */ /* 0x010fe4000f8ec0ff */
[----:B------:R-:W-:-:S04]  /*0c10*/  UIADD3 UR4, UPT, UPT, -UR4, 0x100000, URZ ;  /* 0x0010000004047890 */ /* 0x000fc8000fffe1ff */
[----:B------:R-:W-:Y:S02]  /*0c20*/  USHF.L.U32 UR5, UR4, 0xb, URZ ;  /* 0x0000000b04057899 */ /* 0x000fe400080006ff */
[----:B------:R-:W-:Y:S01]  /*0c30*/  USHF.L.U32 UR4, UR4, 0x1, URZ ;  /* 0x0000000104047899 */ /* 0x000fe200080006ff */
[----:B------:R-:W2:Y:S03]  /*0c40*/  FENCE.VIEW.ASYNC.S ;  /* 0x00000000000073c6 */ /* 0x000ea60000000000 */
[----:B--2---:R4:W2:Y:S08]  /*0c50*/  SYNCS.EXCH.64 URZ, [UR6+0x150], UR8 ;  /* 0x0001500806ff75b2 */ /* 0x0048b00008000100 */
[----:B------:R4:W3:Y:S02]  /*0c60*/  SYNCS.EXCH.64 URZ, [UR6+0x158], UR4 ;  /* 0x0001580406ff75b2 */ /* 0x0008e40008000100 */
[----:B----4-:R-:W-:Y:S01]  /*0c70*/  NOP ;  /* 0x0000000000007918 */ /* 0x010fe20000000000 */
.L_x_13:
[----:B------:R-:W4:Y:S01]  /*0c80*/  SHFL.IDX PT, R0, R88, RZ, 0x1f ;  /* 0x00001fff58007589 */ /* 0x000f2200000e0000 */
[----:B------:R-:W-:Y:S01]  /*0c90*/  ISETP.NE.OR P1, PT, RZ, UR18, !P1 ;  /* 0x00000012ff007c0c */ /* 0x000fe2000cf25670 */
[----:B------:R-:W-:Y:S01]  /*0ca0*/  NOP ;  /* 0x0000000000007918 */ /* 0x000fe20000000000 */
[----:B----4-:R-:W-:-:S13]  /*0cb0*/  ISETP.NE.AND P0, PT, R0, 0x5, PT ;  /* 0x000000050000780c */ /* 0x010fda0003f05270 */
[----:B------:R-:W-:Y:S05]  /*0cc0*/  @P0 BRA `(.L_x_14) ;  /* 0x0000000000480947 */ /* 0x000fea0003800000 */
[----:B------:R-:W4:Y:S01]  /*0cd0*/  S2UR UR5, SR_CgaCtaId ;  /* 0x00000000000579c3 */ /* 0x000f220000008800 */
[----:B--23--:R-:W-:Y:S01]  /*0ce0*/  UMOV UR4, 0x400 ;  /* 0x0000040000047882 */ /* 0x00cfe20000000000 */
        /* <DEDUP_REMOVED lines=9> */
[----:B----4-:R-:W-:Y:S01]  /*0d80*/  ULEA UR4, UR5, UR4, 0x18 ;  /* 0x0000000405047291 */ /* 0x010fe2000f8ec0ff */
[----:B------:R-:W2:Y:S11]  /*0d90*/  FENCE.VIEW.ASYNC.S ;  /* 0x00000000000073c6 */ /* 0x000eb60000000000 */
[----:B--2---:R4:W2:Y:S01]  /*0da0*/  SYNCS.EXCH.64 URZ, [UR4+0x160], UR6 ;  /* 0x0001600604ff75b2 */ /* 0x0048a20008000100 */
[----:B------:R4:W3:Y:S01]  /*0db0*/  SYNCS.EXCH.64 URZ, [UR4+0x170], UR8 ;  /* 0x0001700804ff75b2 */ /* 0x0008e20008000100 */
[----:B------:R4:W1:Y:S01]  /*0dc0*/  SYNCS.EXCH.64 URZ, [UR4+0x168], UR6 ;  /* 0x0001680604ff75b2 */ /* 0x0008620008000100 */
[----:B------:R4:W1:Y:S02]  /*0dd0*/  SYNCS.EXCH.64 URZ, [UR4+0x178], UR8 ;  /* 0x0001780804ff75b2 */ /* 0x0008640008000100 */
[----:B----4-:R-:W-:Y:S01]  /*0de0*/  NOP ;  /* 0x0000000000007918 */ /* 0x010fe20000000000 */
.L_x_14:
[----:B--23--:R-:W2:Y:S01]  /*0df0*/  S2UR UR7, SR_CgaCtaId ;  /* 0x00000000000779c3 */ /* 0x00cea20000008800 */
[----:B------:R-:W-:Y:S01]  /*0e00*/  VOTEU.ALL UP0, P1 ;  /* 0x0000000000ff7886 */ /* 0x000fe20000800000 */
[----:B------:R-:W-:Y:S01]  /*0e10*/  UMOV UR4, 0x20 ;  /* 0x0000002000047882 */ /* 0x000fe20000000000 */
[----:B------:R-:W-:Y:S01]  /*0e20*/  NOP ;  /* 0x0000000000007918 */ /* 0x000fe20000000000 */
[----:B-1----:R-:W-:Y:S01]  /*0e30*/  LOP3.LUT R3, R85, 0x1f, RZ, 0xc0, !PT ;  /* 0x0000001f55037812 */ /* 0x002fe200078ec0ff */
[----:B------:R-:W-:Y:S01]  /*0e40*/  UISETP.NE.AND UP4, UPT, UR18, URZ, UPT ;  /* 0x000000ff1200728c */ /* 0x000fe2000bf85270 */
[----:B------:R-:W-:Y:S01]  /*0e50*/  @!UP0 UMOV UR6, 0x400 ;  /* 0x0000040000068882 */ /* 0x000fe20000000000 */
[----:B------:R-:W-:-:S04]  /*0e60*/  @!UP0 UIADD3 UR4, UPT, UPT, -UR4, 0x100000, URZ ;  /* 0x0010000004048890 */ /* 0x000fc8000fffe1ff */
[----:B------:R-:W-:Y:S02]  /*0e70*/  @!UP0 USHF.L.U32 UR5, UR4, 0xb, URZ ;  /* 0x0000000b04058899 */ /* 0x000fe400080006ff */
[----:B------:R-:W-:Y:S02]  /*0e80*/  @!UP0 USHF.L.U32 UR4, UR4, 0x1, URZ ;  /* 0x0000000104048899 */ /* 0x000fe400080006ff */
[----:B--2---:R-:W-:Y:S01]  /*0e90*/  @!UP0 ULEA UR6, UR7, UR6, 0x18 ;  /* 0x0000000607068291 */ /* 0x004fe2000f8ec0ff */
[----:B------:R-:W1:Y:S01]  /*0ea0*/  LDCU UR7, c[0x0][0x36c] ;  /* 0x00006d80ff0777ac */ /* 0x000e620008000800 */
[----:B------:R-:W-:Y:S01]  /*0eb0*/  VOTEU.ALL UP0, P1 ;  /* 0x0000000000ff7886 */ /* 0x000fe20000800000 */
[----:B------:R-:W2:Y:S09]  /*0ec0*/  FENCE.VIEW.ASYNC.S ;  /* 0x00000000000073c6 */ /* 0x000eb20000000000 */
[----:B--2---:R2:W3:Y:S01]  /*0ed0*/  @!UP0 SYNCS.EXCH.64 URZ, [UR6+0x180], UR4 ;  /* 0x0001800406ff85b2 */ /* 0x0044e20008000100 */
[----:B-1----:R-:W-:-:S09]  /*0ee0*/  UISETP.EQ.U32.AND UP6, UPT, UR7, 0x1, UPT ;  /* 0x000000010700788c */ /* 0x002fd2000bfc2070 */
[----:B--2---:R-:W-:Y:S05]  /*0ef0*/  BRA.U !UP6, `(.L_x_15) ;  /* 0x000000010e087547 */ /* 0x004fea000b800000 */
[----:B---3--:R-:W-:Y:S01]  /*0f00*/  UCGABAR_ARV ;  /* 0x00000000000079c7 */ /* 0x008fe20008000000 */
[----:B------:R-:W-:Y:S05]  /*0f10*/  BRA `(.L_x_16) ;  /* 0x0000000000047947 */ /* 0x000fea0003800000 */
.L_x_15:
[----:B---3--:R-:W-:Y:S01]  /*0f20*/  NOP ;  /* 0x0000000000007918 */ /* 0x008fe20000000000 */
.L_x_16:
[----:B------:R-:W1:Y:S01]  /*0f30*/  S2UR UR21, SR_CTAID.X ;  /* 0x00000000001579c3 */ /* 0x000e620000002500 */
[----:B------:R-:W-:-:S05]  /*0f40*/  CS2R.32 R92, SR_CgaSize ;  /* 0x00000000005c7805 */ /* 0x000fca0000008a00 */
[----:B------:R-:W-:-:S05]  /*0f50*/  IMAD R92, R92, -0xa0, RZ ;  /* 0xffffff605c5c7824 */ /* 0x000fca00078e02ff */
[----:B------:R-:W-:-:S14]  /*0f60*/  R2UR UR5, R92 ;  /* 0x000000005c0572ca */ /* 0x000fdc00000e0000 */
[----:B------:R-:W2:Y:S01]  /*0f70*/  LDCU UR5, c[0x0][UR5+0x2b0] ;  /* 0x00005600050577ac */ /* 0x000ea20008000800 */
[----:B------:R-:W-:-:S05]  /*0f80*/  CS2R.32 R92, SR_CgaSize ;  /* 0x00000000005c7805 */ /* 0x000fca0000008a00 */
[----:B------:R-:W-:-:S05]  /*0f90*/  IMAD R92, R92, -0xa0, RZ ;  /* 0xffffff605c5c7824 */ /* 0x000fca00078e02ff */
[----:B------:R-:W-:-:S14]  /*0fa0*/  R2UR UR4, R92 ;  /* 0x000000005c0472ca */ /* 0x000fdc00000e0000 */
[----:B------:R-:W3:Y:S01]  /*0fb0*/  LDCU UR4, c[0x0][UR4+0x2b4] ;  /* 0x00005680040477ac */ /* 0x000ee20008000800 */
[----:B------:R-:W4:Y:S01]  /*0fc0*/  S2UR UR20, SR_CTAID.Y ;  /* 0x00000000001479c3 */ /* 0x000f220000002600 */
[----:B------:R-:W-:-:S05]  /*0fd0*/  CS2R.32 R92, SR_CgaSize ;  /* 0x00000000005c7805 */ /* 0x000fca0000008a00 */
[----:B------:R-:W-:-:S05]  /*0fe0*/  IMAD R92, R92, -0xa0, RZ ;  /* 0xffffff605c5c7824 */ /* 0x000fca00078e02ff */
[----:B------:R-:W-:-:S14]  /*0ff0*/  R2UR UR7, R92 ;  /* 0x000000005c0772ca */ /* 0x000fdc00000e0000 */
[----:B------:R-:W3:Y:S01]  /*1000*/  LDCU UR7, c[0x0][UR7+0x2a0] ;  /* 0x00005400070777ac */ /* 0x000ee20008000800 */
[----:B------:R-:W-:-:S05]  /*1010*/  CS2R.32 R92, SR_CgaSize ;  /* 0x00000000005c7805 */ /* 0x000fca0000008a00 */
[----:B------:R-:W-:-:S05]  /*1020*/  IMAD R92, R92, -0xa0, RZ ;  /* 0xffffff605c5c7824 */ /* 0x000fca00078e02ff */
[----:B------:R-:W-:-:S14]  /*1030*/  R2UR UR8, R92 ;  /* 0x000000005c0872ca */ /* 0x000fdc00000e0000 */
[----:B------:R-:W3:Y:S01]  /*1040*/  LDCU UR8, c[0x0][UR8+0x2a4] ;  /* 0x00005480080877ac */ /* 0x000ee20008000800 */
[----:B------:R-:W3:Y:S01]  /*1050*/  LDCU UR19, c[0x0][0xb24] ;  /* 0x00016480ff1377ac */ /* 0x000ee20008000800 */
[----:B------:R-:W3:Y:S01]  /*1060*/  LDCU UR39, c[0x0][0xb24] ;  /* 0x00016480ff2777ac */ /* 0x000ee20008000800 */
[----:B-1----:R-:W-:Y:S01]  /*1070*/  I2FP.F32.U32 R2, UR21 ;  /* 0x0000001500027c45 */ /* 0x002fe20008201000 */
[----:B------:R-:W1:Y:S04]  /*1080*/  LDCU UR25, c[0x0][0xb30] ;  /* 0x00016600ff1977ac */ /* 0x000e680008000800 */
[----:B--2---:R-:W-:Y:S01]  /*1090*/  FMUL R2, R2, UR5 ;  /* 0x0000000502027c20 */ /* 0x004fe20008400000 */
[----:B----4-:R-:W-:-:S05]  /*10a0*/  I2FP.F32.U32 R0, UR20 ;  /* 0x0000001400007c45 */ /* 0x010fca0008201000 */
[----:B------:R-:W2:Y:S01]  /*10b0*/  F2I.U32.TRUNC.NTZ R2, R2 ;  /* 0x0000000200027305 */ /* 0x000ea2000020f000 */
[----:B---3--:R-:W-:-:S07]  /*10c0*/  FMUL R0, R0, UR4 ;  /* 0x0000000400007c20 */ /* 0x008fce0008400000 */
[----:B------:R-:W3:Y:S01]  /*10d0*/  F2I.U32.TRUNC.NTZ R0, R0 ;  /* 0x0000000000007305 */ /* 0x000ee2000020f000 */
[----:B--2---:R-:W-:Y:S02]  /*10e0*/  R2UR UR4, R2 ;  /* 0x00000000020472ca */ /* 0x004fe400000e0000 */
[----:B------:R-:W-:Y:S02]  /*10f0*/  PRMT R2, RZ, 0x7610, R2 ;  /* 0x00007610ff027816 */ /* 0x000fe40000000002 */
[----:B---3--:R-:W-:Y:S02]  /*1100*/  R2UR UR6, R0 ;  /* 0x00000000000672ca */ /* 0x008fe400000e0000 */
[----:B------:R-:W-:-:S07]  /*1110*/  PRMT R0, RZ, 0x7610, R0 ;  /* 0x00007610ff007816 */ /* 0x000fce0000000000 */
[----:B------:R-:W-:-:S04]  /*1120*/  UIADD3 UR5, UPT, UPT, -UR4, URZ, URZ ;  /* 0x000000ff04057290 */ /* 0x000fc8000fffe1ff */
[----:B------:R-:W-:Y:S02]  /*1130*/  UIMAD UR5, UR7, UR5, UR21 ;  /* 0x00000005070572a4 */ /* 0x000fe4000f8e0215 */
[----:B------:R-:W-:-:S04]  /*1140*/  UIADD3 UR4, UPT, UPT, -UR6, URZ, URZ ;  /* 0x000000ff06047290 */ /* 0x000fc8000fffe1ff */
[----:B------:R-:W-:Y:S01]  /*1150*/  IMAD.U32 R92, RZ, RZ, UR5 ;  /* 0x00000005ff5c7e24 */ /* 0x000fe2000f8e00ff */
[----:B------:R-:W-:-:S06]  /*1160*/  UIMAD UR4, UR8, UR4, UR20 ;  /* 0x00000004080472a4 */ /* 0x000fcc000f8e0214 */
[----:B------:R-:W-:Y:S01]  /*1170*/  IMAD.U32 R91, RZ, RZ, UR4 ;  /* 0x00000004ff5b7e24 */ /* 0x000fe2000f8e00ff */
[----:B-1----:R-:W-:Y:S06]  /*1180*/  BRA.U UP4, `(.L_x_17) ;  /* 0x0000000104307547 */ /* 0x002fec000b800000 */
[----:B------:R-:W-:Y:S01]  /*1190*/  R2UR UR5, R91 ;  /* 0x000000005b0572ca */ /* 0x000fe200000e0000 */
[----:B------:R-:W-:Y:S01]  /*11a0*/  UMOV UR7, 0x3 ;  /* 0x0000000300077882 */ /* 0x000fe20000000000 */
[----:B------:R-:W-:-:S11]  /*11b0*/  R2UR UR4, R92 ;  /* 0x000000005c0472ca */ /* 0x000fd600000e0000 */
[----:B------:R-:W-:-:S04]  /*11c0*/  UISETP.NE.AND UP0, UPT, UR5, URZ, UPT ;  /* 0x000000ff0500728c */ /* 0x000fc8000bf05270 */
[----:B------:R-:W-:Y:S02]  /*11d0*/  UISETP.LT.U32.OR UP0, UPT, UR4, 0x2, !UP0 ;  /* 0x000000020400788c */ /* 0x000fe4000c701470 */
[----:B------:R-:W-:Y:S02]  /*11e0*/  ULOP3.LUT UR4, UR4, 0xfffffffe, URZ, 0xc0, !UPT ;  /* 0xfffffffe04047892 */ /* 0x000fe4000f8ec0ff */
[----:B------:R-:W-:Y:S02]  /*11f0*/  USEL UR6, URZ, 0x1, !UP0 ;  /* 0x00000001ff067887 */ /* 0x000fe4000c000000 */
[----:B------:R-:W-:Y:S02]  /*1200*/  USEL UR5, URZ, 0x2, !UP0 ;  /* 0x00000002ff057887 */ /* 0x000fe4000c000000 */
[----:B------:R-:W-:Y:S02]  /*1210*/  USHF.L.U32 UR4, UR7, UR4, URZ ;  /* 0x0000000407047299 */ /* 0x000fe400080006ff */
[----:B------:R-:W-:-:S04]  /*1220*/  UIADD3 UR5, UPT, UPT, UR6, UR5, URZ ;  /* 0x0000000506057290 */ /* 0x000fc8000fffe0ff */
[----:B------:R-:W-:Y:S02]  /*1230*/  IMAD.U32 R0, RZ, RZ, UR4 ;  /* 0x00000004ff007e24 */ /* 0x000fe4000f8e00ff */
[----:B------:R-:W-:-:S07]  /*1240*/  IMAD.U32 R2, RZ, RZ, UR5 ;  /* 0x00000005ff027e24 */ /* 0x000fce000f8e00ff */
.L_x_17:
[----:B------:R-:W1:Y:S01]  /*1250*/  S2UR UR50, SR_CTAID.Z ;  /* 0x00000000003279c3 */ /* 0x000e620000002700 */
[----:B------:R-:W-:Y:S01]  /*1260*/  UISETP.GE.AND UP0, UPT, UR19, 0x1, UPT ;  /* 0x000000011300788c */ /* 0x000fe2000bf06270 */
[----:B------:R-:W-:-:S08]  /*1270*/  UMOV UR24, UR21 ;  /* 0x0000001500187c82 */ /* 0x000fd00008000000 */
[----:B------:R-:W-:Y:S05]  /*1280*/  BRA.U !UP0, `(.L_x_18) ;  /* 0x0000000108d47547 */ /* 0x000fea000b800000 */
[----:B------:R-:W2:Y:S01]  /*1290*/  LDCU.128 UR12, c[0x0][0xb10] ;  /* 0x00016200ff0c77ac */ /* 0x000ea20008000c00 */
[----:B------:R-:W3:Y:S01]  /*12a0*/  LDCU UR22, c[0x0][0xb0c] ;  /* 0x00016180ff1677ac */ /* 0x000ee20008000800 */
[----:B------:R-:W4:Y:S01]  /*12b0*/  LDCU UR6, c[0x0][0x370] ;  /* 0x00006e00ff0677ac */ /* 0x000f220008000800 */
[----:B------:R-:W1:Y:S01]  /*12c0*/  LDCU UR7, c[0x0][0x374] ;  /* 0x00006e80ff0777ac */ /* 0x000e620008000800 */
[----:B------:R-:W1:Y:S01]  /*12d0*/  LDCU UR23, c[0x0][0xb20] ;  /* 0x00016400ff1777ac */ /* 0x000e620008000800 */
[----:B--2---:R-:W-:Y:S02]  /*12e0*/  UIMAD.WIDE.U32 UR4, UR21, UR12, URZ ;  /* 0x0000000c150472a5 */ /* 0x004fe4000f8e00ff */
[----:B---3--:R-:W-:Y:S01]  /*12f0*/  UISETP.NE.AND UP0, UPT, UR22, 0x1, UPT ;  /* 0x000000011600788c */ /* 0x008fe2000bf05270 */
[----:B------:R-:W2:Y:S01]  /*1300*/  LDCU.64 UR8, c[0x0][0xb28] ;  /* 0x00016500ff0877ac */ /* 0x000ea20008000a00 */
[----:B----4-:R-:W-:-:S03]  /*1310*/  UIMAD.WIDE.U32 UR10, UR6, UR12, URZ ;  /* 0x0000000c060a72a5 */ /* 0x010fc6000f8e00ff */
[----:B------:R-:W-:Y:S01]  /*1320*/  UMOV UR4, UR5 ;  /* 0x0000000500047c82 */ /* 0x000fe20008000000 */
[----:B------:R-:W-:Y:S02]  /*1330*/  UISETP.NE.AND UP2, UPT, UR19, 0x1, UPT ;  /* 0x000000011300788c */ /* 0x000fe4000bf45270 */
[----:B------:R-:W-:Y:S01]  /*1340*/  USHF.R.U32.HI UR4, URZ, UR13, UR4 ;  /* 0x0000000dff047299 */ /* 0x000fe20008011604 */
[----:B------:R-:W-:Y:S01]  /*1350*/  UMOV UR10, UR11 ;  /* 0x0000000b000a7c82 */ /* 0x000fe20008000000 */
[----:B------:R-:W-:Y:S02]  /*1360*/  UIMAD.WIDE.U32 UR16, UR20, UR15, URZ ;  /* 0x0000000f141072a5 */ /* 0x000fe4000f8e00ff */
[----:B------:R-:W-:Y:S02]  /*1370*/  USEL UR5, UR21, UR4, !UP0 ;  /* 0x0000000415057287 */ /* 0x000fe4000c000000 */
[----:B------:R-:W-:Y:S02]  /*1380*/  @UP0 USHF.R.U32.HI UR6, URZ, UR13, UR10 ;  /* 0x0000000dff060299 */ /* 0x000fe4000801160a */
[----:B------:R-:W-:-:S02]  /*1390*/  UISETP.NE.AND UP0, UPT, UR14, 0x1, UPT ;  /* 0x000000010e00788c */ /* 0x000fc4000bf05270 */
[----:B-1----:R-:W-:Y:S02]  /*13a0*/  UIMAD.WIDE.U32 UR10, UR7, UR15, URZ ;  /* 0x0000000f070a72a5 */ /* 0x002fe4000f8e00ff */
[----:B--2---:R-:W-:Y:S01]  /*13b0*/  UIMAD.WIDE.U32 UR12, UR6, UR8, URZ ;  /* 0x00000008060c72a5 */ /* 0x004fe2000f8e00ff */
[----:B------:R-:W-:Y:S01]  /*13c0*/  UMOV UR4, UR17 ;  /* 0x0000001100047c82 */ /* 0x000fe20008000000 */
[----:B------:R-:W-:-:S03]  /*13d0*/  UIADD3 UR24, UPT, UPT, -UR5, URZ, URZ ;  /* 0x000000ff05187290 */ /* 0x000fc6000fffe1ff */
[----:B------:R-:W-:Y:S01]  /*13e0*/  UMOV UR10, UR11 ;  /* 0x0000000b000a7c82 */ /* 0x000fe20008000000 */
[----:B------:R-:W-:Y:S02]  /*13f0*/  USHF.R.U32.HI UR4, URZ, UR23, UR4 ;  /* 0x00000017ff047299 */ /* 0x000fe40008011604 */
[----:B------:R-:W-:Y:S01]  /*1400*/  @UP0 USHF.R.U32.HI UR7, URZ, UR23, UR10 ;  /* 0x00000017ff070299 */ /* 0x000fe2000801160a */
[----:B------:R-:W-:Y:S01]  /*1410*/  UMOV UR12, UR13 ;  /* 0x0000000d000c7c82 */ /* 0x000fe20008000000 */
[----:B------:R-:W-:Y:S02]  /*1420*/  USEL UR4, UR20, UR4, !UP0 ;  /* 0x0000000414047287 */ /* 0x000fe4000c000000 */
[----:B------:R-:W-:Y:S02]  /*1430*/  UIMAD.WIDE.U32 UR10, UR7, UR8, URZ ;  /* 0x00000008070a72a5 */ /* 0x000fe4000f8e00ff */
[----:B------:R-:W-:Y:S02]  /*1440*/  @UP2 USHF.R.U32.HI UR6, URZ, UR9, UR12 ;  /* 0x00000009ff062299 */ /* 0x000fe4000801160c */
[----:B------:R-:W-:-:S02]  /*1450*/  UIMAD.WIDE.U32 UR12, UR4, UR8, URZ ;  /* 0x00000008040c72a5 */ /* 0x000fc4000f8e00ff */
[----:B------:R-:W-:Y:S01]  /*1460*/  UIMAD UR24, UR22, UR24, UR21 ;  /* 0x00000018161872a4 */ /* 0x000fe2000f8e0215 */
[----:B------:R-:W-:Y:S02]  /*1470*/  UMOV UR10, UR11 ;  /* 0x0000000b000a7c82 */ /* 0x000fe40008000000 */
[----:B------:R-:W-:Y:S02]  /*1480*/  @UP2 USHF.R.U32.HI UR7, URZ, UR9, UR10 ;  /* 0x00000009ff072299 */ /* 0x000fe4000801160a */
[----:B------:R-:W-:Y:S02]  /*1490*/  UIMAD UR10, UR6, UR19, URZ ;  /* 0x00000013060a72a4 */ /* 0x000fe4000f8e02ff */
[----:B------:R-:W-:-:S04]  /*14a0*/  UIMAD UR7, UR7, UR19, URZ ;  /* 0x00000013070772a4 */ /* 0x000fc8000f8e02ff */
[----:B------:R-:W-:-:S03]  /*14b0*/  UISETP.GE.AND UP0, UPT, UR4, UR7, UPT ;  /* 0x000000070400728c */ /* 0x000fc6000bf06270 */
[----:B------:R-:W-:Y:S01]  /*14c0*/  UMOV UR7, UR13 ;  /* 0x0000000d00077c82 */ /* 0x000fe20008000000 */
[----:B------:R-:W-:Y:S02]  /*14d0*/  UISETP.GE.OR UP0, UPT, UR5, UR10, UP0 ;  /* 0x0000000a0500728c */ /* 0x000fe40008706670 */
[----:B------:R-:W-:Y:S02]  /*14e0*/  UIMAD.WIDE.U32 UR10, UR5, UR8, URZ ;  /* 0x00000008050a72a5 */ /* 0x000fe4000f8e00ff */
[----:B------:R-:W-:Y:S02]  /*14f0*/  USHF.R.U32.HI UR7, URZ, UR9, UR7 ;  /* 0x00000009ff077299 */ /* 0x000fe40008011607 */
[----:B------:R-:W-:Y:S02]  /*1500*/  UIADD3 UR10, UPT, UPT, -UR4, URZ, URZ ;  /* 0x000000ff040a7290 */ /* 0x000fe4000fffe1ff */
[----:B------:R-:W-:Y:S02]  /*1510*/  USEL UR7, UR4, UR7, !UP2 ;  /* 0x0000000704077287 */ /* 0x000fe4000d000000 */
[----:B------:R-:W-:Y:S01]  /*1520*/  UIMAD UR10, UR14, UR10, UR20 ;  /* 0x0000000a0e0a72a4 */ /* 0x000fe2000f8e0214 */
[----:B------:R-:W-:-:S02]  /*1530*/  @!UP0 UMOV UR8, UR11 ;  /* 0x0000000b00088c82 */ /* 0x000fc40008000000 */
[----:B------:R-:W-:Y:S02]  /*1540*/  @!UP0 USHF.R.U32.HI UR8, URZ, UR9, UR8 ;  /* 0x00000009ff088299 */ /* 0x000fe40008011608 */
[----:B------:R-:W-:Y:S02]  /*1550*/  UIADD3 UR9, UPT, UPT, -UR7, URZ, URZ ;  /* 0x000000ff07097290 */ /* 0x000fe4000fffe1ff */
[----:B------:R-:W-:Y:S02]  /*1560*/  @!UP0 USEL UR8, UR5, UR8, !UP2 ;  /* 0x0000000805088287 */ /* 0x000fe4000d000000 */
[----:B------:R-:W-:Y:S02]  /*1570*/  UIMAD UR9, UR19, UR9, UR4 ;  /* 0x00000009130972a4 */ /* 0x000fe4000f8e0204 */
[----:B------:R-:W-:Y:S02]  /*1580*/  @!UP0 UIADD3 UR7, UPT, UPT, UR7, -UR8, URZ ;  /* 0x8000000807078290 */ /* 0x000fe4000fffe0ff */
[----:B------:R-:W-:-:S02]  /*1590*/  @!UP0 UIMAD UR6, UR9, UR6, UR8 ;  /* 0x00000006090682a4 */ /* 0x000fc4000f8e0208 */
[----:B------:R-:W-:-:S04]  /*15a0*/  @!UP0 UIMAD UR4, UR7, UR19, UR5 ;  /* 0x00000013070482a4 */ /* 0x000fc8000f8e0205 */
[----:B------:R-:W-:Y:S01]  /*15b0*/  UIMAD UR20, UR4, UR14, UR10 ;  /* 0x0000000e041472a4 */ /* 0x000fe2000f8e020a */
[----:B------:R-:W-:Y:S02]  /*15c0*/  @!UP0 UMOV UR5, UR6 ;  /* 0x0000000600058c82 */ /* 0x000fe40008000000 */
[----:B------:R-:W-:-:S12]  /*15d0*/  UIMAD UR24, UR5, UR22, UR24 ;  /* 0x00000016051872a4 */ /* 0x000fd8000f8e0218 */
.L_x_18:
[----:B------:R-:W-:-:S09]  /*15e0*/  UISETP.NE.AND UP0, UPT, UR25, 0x1, UPT ;  /* 0x000000011900788c */ /* 0x000fd2000bf05270 */
[----:B------:R-:W-:Y:S05]  /*15f0*/  BRA.U UP0, `(.L_x_19) ;  /* 0x0000000100407547 */ /* 0x000fea000b800000 */
[----:B------:R-:W2:Y:S01]  /*1600*/  LDCU.128 UR8, c[0x0][0xb10] ;  /* 0x00016200ff0877ac */ /* 0x000ea20008000c00 */
[----:B------:R-:W3:Y:S01]  /*1610*/  LDCU UR12, c[0x0][0xb0c] ;  /* 0x00016180ff0c77ac */ /* 0x000ee20008000800 */
[----:B------:R-:W4:Y:S01]  /*1620*/  LDCU UR13, c[0x0][0xb20] ;  /* 0x00016400ff0d77ac */ /* 0x000f220008000800 */
[----:B--2---:R-:W-:Y:S02]  /*1630*/  UIMAD.WIDE.U32 UR4, UR24, UR8, URZ ;  /* 0x00000008180472a5 */ /* 0x004fe4000f8e00ff */
[----:B------:R-:W-:Y:S02]  /*1640*/  UIMAD.WIDE.U32 UR6, UR20, UR11, URZ ;  /* 0x0000000b140672a5 */ /* 0x000fe4000f8e00ff */
[----:B---3--:R-:W-:Y:S02]  /*1650*/  UISETP.NE.AND UP0, UPT, UR12, 0x1, UPT ;  /* 0x000000010c00788c */ /* 0x008fe4000bf05270 */
[----:B------:R-:W-:-:S03]  /*1660*/  USHF.R.U32.HI UR5, URZ, UR9, UR5 ;  /* 0x00000009ff057299 */ /* 0x000fc60008011605 */
[----:B------:R-:W-:Y:S01]  /*1670*/  UMOV UR4, UR7 ;  /* 0x0000000700047c82 */ /* 0x000fe20008000000 */
[----:B------:R-:W-:Y:S02]  /*1680*/  USEL UR5, UR24, UR5, !UP0 ;  /* 0x0000000518057287 */ /* 0x000fe4000c000000 */
[----:B------:R-:W-:Y:S02]  /*1690*/  UISETP.NE.AND UP0, UPT, UR10, 0x1, UPT ;  /* 0x000000010a00788c */ /* 0x000fe4000bf05270 */
[----:B----4-:R-:W-:-:S04]  /*16a0*/  USHF.R.U32.HI UR4, URZ, UR13, UR4 ;  /* 0x0000000dff047299 */ /* 0x010fc80008011604 */
[----:B------:R-:W-:-:S04]  /*16b0*/  USEL UR4, UR20, UR4, !UP0 ;  /* 0x0000000414047287 */ /* 0x000fc8000c000000 */
[----:B------:R-:W-:Y:S02]  /*16c0*/  UIADD3 UR6, UPT, UPT, -UR4, UR5, URZ ;  /* 0x0000000504067290 */ /* 0x000fe4000fffe1ff */
[----:B------:R-:W-:Y:S02]  /*16d0*/  UIADD3 UR4, UPT, UPT, UR4, -UR5, URZ ;  /* 0x8000000504047290 */ /* 0x000fe4000fffe0ff */
[----:B------:R-:W-:Y:S02]  /*16e0*/  UIMAD UR20, UR6, UR10, UR20 ;  /* 0x0000000a061472a4 */ /* 0x000fe4000f8e0214 */
[----:B------:R-:W-:-:S12]  /*16f0*/  UIMAD UR24, UR4, UR12, UR24 ;  /* 0x0000000c041872a4 */ /* 0x000fd8000f8e0218 */
.L_x_19:
[----:B------:R-:W-:Y:S05]  /*1700*/  BRA.U !UP6, `(.L_x_20) ;  /* 0x000000010e0c7547 */ /* 0x000fea000b800000 */
[----:B------:R-:W-:Y:S01]  /*1710*/  UCGABAR_WAIT ;  /* 0x0000000000007dc7 */ /* 0x000fe20008000000 */
[----:B------:R-:W-:Y:S01]  /*1720*/  CCTL.IVALL ;  /* 0x00000000ff00798f */ /* 0x000fe20002000000 */
[----:B------:R-:W-:Y:S05]  /*1730*/  BRA `(.L_x_21) ;  /* 0x0000000000047947 */ /* 0x000fea0003800000 */
.L_x_20:
[----:B------:R-:W-:Y:S06]  /*1740*/  BAR.SYNC.DEFER_BLOCKING 0x0 ;  /* 0x0000000000007b1d */ /* 0x000fec0000010000 */
.L_x_21:
[----:B------:R-:W-:Y:S05]  /*1750*/  BRA.U UP5, `(.L_x_22) ;  /* 0x00000021058c7547 */ /* 0x000fea000b800000 */
[----:B------:R-:W2:Y:S01]  /*1760*/  LDCU UR7, c[0x0][0x390] ;  /* 0x00007200ff0777ac */ /* 0x000ea20008000800 */
[----:B------:R-:W-:Y:S01]  /*1770*/  PLOP3.LUT P1, PT, PT, PT, UP3, 0x80, 0x8 ;  /* 0x000000000008781c */ /* 0x000fe20003f2f038 */
[----:B------:R-:W-:Y:S01]  /*1780*/  IMAD.MOV.U32 R2, RZ, RZ, RZ ;  /* 0x000000ffff027224 */ /* 0x000fe200078e00ff */
[----:B------:R-:W-:Y:S01]  /*1790*/  ISETP.EQ.OR P2, PT, R3, RZ, P3 ;  /* 0x000000ff0300720c */ /* 0x000fe20001f42670 */
[----:B------:R-:W3:Y:S01]  /*17a0*/  LDCU UR6, c[0x0][0x5c0] ;  /* 0x0000b800ff0677ac */ /* 0x000ee20008000800 */
[----:B------:R-:W-:Y:S01]  /*17b0*/  PLOP3.LUT P1, PT, P1, PT, PT, 0x8, 0x80 ;  /* 0x000000000080781c */ /* 0x000fe20000f2e170 */
[----:B------:R-:W-:Y:S02]  /*17c0*/  UISETP.NE.AND UP0, UPT, UR18, URZ, UPT ;  /* 0x000000ff1200728c */ /* 0x000fe4000bf05270 */
[----:B------:R-:W-:Y:S02]  /*17d0*/  USHF.L.U32 UR8, UR21, 0x6, URZ ;  /* 0x0000000615087899 */ /* 0x000fe400080006ff */
[----:B------:R-:W-:Y:S01]  /*17e0*/  USEL UR46, UR61, 0x2, UP0 ;  /* 0x000000023d2e7887 */ /* 0x000fe20008000000 */
[----:B------:R-:W4:Y:S01]  /*17f0*/  LDCU UR55, c[0x0][0x370] ;  /* 0x00006e00ff3777ac */ /* 0x000f220008000800 */
[----:B--2---:R-:W-:Y:S01]  /*1800*/  UIADD3 UR5, UPT, UPT, UR7, 0x1f, URZ ;  /* 0x0000001f07057890 */ /* 0x004fe2000fffe0ff */
[----:B------:R-:W2:Y:S03]  /*1810*/  LDCU.64 UR48, c[0x0][0x348] ;  /* 0x00006900ff3077ac */ /* 0x000ea60008000a00 */
[----:B------:R-:W-:-:S02]  /*1820*/  USHF.R.S32.HI UR4, URZ, 0x1f, UR5 ;  /* 0x0000001fff047899 */ /* 0x000fc40008011405 */
[----:B---3--:R-:W-:Y:S02]  /*1830*/  UIADD3 UR6, UPT, UPT, UR6, 0x7f, URZ ;  /* 0x0000007f06067890 */ /* 0x008fe4000fffe0ff */
[----:B------:R-:W-:Y:S02]  /*1840*/  ULEA.HI UR4, UR4, UR5, URZ, 0x5 ;  /* 0x0000000504047291 */ /* 0x000fe4000f8f28ff */
[----:B------:R-:W-:Y:S02]  /*1850*/  UIADD3 UR5, UPT, UPT, UR7, -0x1, URZ ;  /* 0xffffffff07057890 */ /* 0x000fe4000fffe0ff */
[----:B------:R-:W-:Y:S02]  /*1860*/  USHF.R.S32.HI UR57, URZ, 0x5, UR4 ;  /* 0x00000005ff397899 */ /* 0x000fe40008011404 */
[----:B------:R-:W-:Y:S02]  /*1870*/  UISETP.GE.U32.AND UP1, UPT, UR5, -0x3f, UPT ;  /* 0xffffffc10500788c */ /* 0x000fe4000bf26070 */
[----:B------:R-:W-:-:S02]  /*1880*/  UISETP.LT.U32.AND UP0, UPT, UR57, 0x10, UPT ;  /* 0x000000103900788c */ /* 0x000fc4000bf01070 */
[----:B------:R-:W-:Y:S02]  /*1890*/  USHF.R.S32.HI UR4, URZ, 0x1f, UR6 ;  /* 0x0000001fff047899 */ /* 0x000fe40008011406 */
[----:B------:R-:W-:Y:S02]  /*18a0*/  USEL UR56, UR57, 0x10, UP0 ;  /* 0x0000001039387887 */ /* 0x000fe40008000000 */
[----:B------:R-:W-:Y:S02]  /*18b0*/  ULEA.HI UR4, UR4, UR6, URZ, 0x7 ;  /* 0x0000000604047291 */ /* 0x000fe4000f8f38ff */
[----:B------:R-:W-:Y:S02]  /*18c0*/  UIADD3 UR38, UPT, UPT, UR56, -0x1, URZ ;  /* 0xffffffff38267890 */ /* 0x000fe4000fffe0ff */
[----:B------:R-:W-:Y:S02]  /*18d0*/  @UP1 UIADD3 UR38, UPT, UPT, UR56, URZ, URZ ;  /* 0x000000ff38261290 */ /* 0x000fe4000fffe0ff */
[----:B------:R-:W-:-:S02]  /*18e0*/  USHF.L.U32 UR62, UR21, 0x7, URZ ;  /* 0x00000007153e7899 */ /* 0x000fc400080006ff */
[----:B------:R-:W-:Y:S01]  /*18f0*/  UIADD3 UR60, UPT, UPT, UR7, 0x3e, URZ ;  /* 0x0000003e073c7890 */ /* 0x000fe2000fffe0ff */
[----:B------:R-:W3:Y:S01]  /*1900*/  LDCU UR54, c[0x0][0x374] ;  /* 0x00006e80ff3677ac */ /* 0x000ee20008000800 */
[----:B------:R-:W-:Y:S02]  /*1910*/  ULOP3.LUT UR59, UR8, 0x40, URZ, 0xc0, !UPT ;  /* 0x00000040083b7892 */ /* 0x000fe4000f8ec0ff */
[----:B------:R-:W-:Y:S02]  /*1920*/  USHF.R.S32.HI UR53, URZ, 0x7, UR4 ;  /* 0x00000007ff357899 */ /* 0x000fe40008011404 */
[----:B------:R-:W-:Y:S02]  /*1930*/  UIADD3 UR58, UPT, UPT, UR57, -UR56, URZ ;  /* 0x80000038393a7290 */ /* 0x000fe4000fffe0ff */
[----:B------:R-:W-:Y:S01]  /*1940*/  UIADD3 UR38, UPT, UPT, UR38, 0x1, URZ ;  /* 0x0000000126267890 */ /* 0x000fe2000fffe0ff */
[----:B------:R-:W-:Y:S01]  /*1950*/  UMOV UR26, 0x1 ;  /* 0x00000001001a7882 */ /* 0x000fe20000000000 */
[----:B--2-4-:R-:W-:-:S10]  /*1960*/  UMOV UR30, URZ ;  /* 0x000000ff001e7c82 */ /* 0x014fd40008000000 */
.L_x_40:
[----:B------:R-:W-:Y:S01]  /*1970*/  IMAD.U32 R4, RZ, RZ, UR53 ;  /* 0x00000035ff047e24 */ /* 0x000fe2000f8e00ff */
[----:B------:R-:W2:Y:S04]  /*1980*/  LDCU UR52, c[0x0][0x5c4] ;  /* 0x0000b880ff3477ac */ /* 0x000ea80008000800 */
[-C--:B------:R-:W-:Y:S01]  /*1990*/  IABS R0, R4.reuse ;  /* 0x0000000400007213 */ /* 0x080fe20000000000 */
[----:B------:R-:W-:Y:S01]  /*19a0*/  UMOV UR27, 0x400 ;  /* 0x00000400001b7882 */ /* 0x000fe20000000000 */
[----:B------:R-:W-:Y:S01]  /*19b0*/  IABS R4, R4 ;  /* 0x0000000400047213 */ /* 0x000fe20000000000 */
[----:B------:R-:W-:Y:S01]  /*19c0*/  UMOV UR15, URZ ;  /* 0x000000ff000f7c82 */ /* 0x000fe20008000000 */
[----:B------:R-:W-:Y:S01]  /*19d0*/  R2UR UR6, R0 ;  /* 0x00000000000672ca */ /* 0x000fe200000e0000 */
[----:B--2---:R-:W-:-:S12]  /*19e0*/  IMAD.U32 R3, RZ, RZ, UR52 ;  /* 0x00000034ff037e24 */ /* 0x004fd8000f8e00ff */
[----:B------:R-:W2:Y:S08]  /*19f0*/  I2F.RP R6, UR6 ;  /* 0x0000000600067d06 */ /* 0x000eb00008209400 */
[----:B--2---:R-:W2:Y:S02]  /*1a00*/  MUFU.RCP R5, R6 ;  /* 0x0000000600057308 */ /* 0x004ea40000001000 */
[----:B--2---:R-:W-:-:S06]  /*1a10*/  VIADD R5, R5, 0xffffffe ;  /* 0x0ffffffe05057836 */ /* 0x004fcc0000000000 */
[----:B------:R-:W2:Y:S02]  /*1a20*/  F2I.FTZ.U32.TRUNC.NTZ R0, R5 ;  /* 0x0000000500007305 */ /* 0x000ea4000021f000 */
[----:B--2---:R-:W-:Y:S02]  /*1a30*/  R2UR UR5, R0 ;  /* 0x00000000000572ca */ /* 0x004fe400000e0000 */
[----:B------:R-:W-:Y:S01]  /*1a40*/  IABS R0, R3 ;  /* 0x0000000300007213 */ /* 0x000fe20000000000 */
[----:B------:R-:W-:-:S03]  /*1a50*/  IMAD.U32 R3, RZ, RZ, UR20 ;  /* 0x00000014ff037e24 */ /* 0x000fc6000f8e00ff */
[----:B------:R-:W-:Y:S01]  /*1a60*/  R2UR UR8, R0 ;  /* 0x00000000000872ca */ /* 0x000fe200000e0000 */
[----:B------:R-:W-:Y:S01]  /*1a70*/  IMAD.MOV R0, RZ, RZ, -R4 ;  /* 0x000000ffff007224 */ /* 0x000fe200078e0a04 */
[----:B------:R-:W-:-:S04]  /*1a80*/  IABS R3, R3 ;  /* 0x0000000300037213 */ /* 0x000fc80000000000 */
[----:B------:R-:W-:Y:S01]  /*1a90*/  R2UR UR9, R3 ;  /* 0x00000000030972ca */ /* 0x000fe200000e0000 */
[----:B------:R-:W-:-:S04]  /*1aa0*/  UIADD3 UR4, UPT, UPT, URZ, -UR5, URZ ;  /* 0x80000005ff047290 */ /* 0x000fc8000fffe0ff */
[----:B------:R-:W-:Y:S02]  /*1ab0*/  UIMAD UR7, UR4, UR6, URZ ;  /* 0x00000006040772a4 */ /* 0x000fe4000f8e02ff */
[----:B------:R-:W2:Y:S01]  /*1ac0*/  I2F.RP R3, UR8 ;  /* 0x0000000800037d06 */ /* 0x000ea20008209400 */
[----:B------:R-:W-:Y:S02]  /*1ad0*/  UMOV UR4, URZ ;  /* 0x000000ff00047c82 */ /* 0x000fe40008000000 */
[----:B------:R-:W-:Y:S02]  /*1ae0*/  UIMAD.WIDE.U32 UR4, UR5, UR7, UR4 ;  /* 0x00000007050472a5 */ /* 0x000fe4000f8e0004 */
[----:B------:R-:W-:-:S05]  /*1af0*/  R2UR UR7, R0 ;  /* 0x00000000000772ca */ /* 0x000fca00000e0000 */
[----:B------:R-:W-:Y:S02]  /*1b00*/  UMOV UR4, UR5 ;  /* 0x0000000500047c82 */ /* 0x000fe40008000000 */
[----:B------:R-:W-:Y:S01]  /*1b10*/  UIMAD.WIDE.U32 UR4, UR4, UR9, URZ ;  /* 0x00000009040472a5 */ /* 0x000fe2000f8e00ff */
[----:B--2---:R-:W2:Y:S06]  /*1b20*/  MUFU.RCP R0, R3 ;  /* 0x0000000300007308 */ /* 0x004eac0000001000 */
[----:B------:R-:W-:Y:S02]  /*1b30*/  UMOV UR4, UR5 ;  /* 0x0000000500047c82 */ /* 0x000fe40008000000 */
[----:B------:R-:W-:-:S04]  /*1b40*/  UIMAD UR5, UR4, UR7, UR9 ;  /* 0x00000007040572a4 */ /* 0x000fc8000f8e0209 */
[----:B------:R-:W-:Y:S01]  /*1b50*/  UISETP.GT.U32.AND UP0, UPT, UR6, UR5, UPT ;  /* 0x000000050600728c */ /* 0x000fe2000bf04070 */
[----:B--2---:R-:W-:Y:S02]  /*1b60*/  VIADD R0, R0, 0xffffffe ;  /* 0x0ffffffe00007836 */ /* 0x004fe40000000000 */
[----:B------:R-:W-:-:S08]  /*1b70*/  IMAD.U32 R3, RZ, RZ, UR26 ;  /* 0x0000001aff037e24 */ /* 0x000fd0000f8e00ff */
[----:B------:R-:W-:Y:S01]  /*1b80*/  @!UP0 UIADD3 UR5, UPT, UPT, UR5, -UR6, URZ ;  /* 0x8000000605058290 */ /* 0x000fe2000fffe0ff */
[----:B------:R-:W2:Y:S01]  /*1b90*/  F2I.FTZ.U32.TRUNC.NTZ R0, R0 ;  /* 0x0000000000007305 */ /* 0x000ea2000021f000 */
[----:B------:R-:W-:Y:S01]  /*1ba0*/  @!UP0 UIADD3 UR4, UPT, UPT, UR4, 0x1, URZ ;  /* 0x0000000104048890 */ /* 0x000fe2000fffe0ff */
[----:B------:R-:W-:Y:S01]  /*1bb0*/  SHF.L.U32 R3, R3, 0x1f, RZ ;  /* 0x0000001f03037819 */ /* 0x000fe200000006ff */
[----:B------:R-:W-:Y:S01]  /*1bc0*/  UISETP.GE.U32.AND UP1, UPT, UR5, UR6, UPT ;  /* 0x000000060500728c */ /* 0x000fe2000bf26070 */
[----:B------:R-:W4:Y:S01]  /*1bd0*/  S2UR UR6, SR_CgaCtaId ;  /* 0x00000000000679c3 */ /* 0x000f220000008800 */
[----:B------:R-:W-:-:S04]  /*1be0*/  ULOP3.LUT UR5, UR20, UR53, URZ, 0x3c, !UPT ;  /* 0x0000003514057292 */ /* 0x000fc8000f8e3cff */
[----:B------:R-:W-:-:S05]  /*1bf0*/  UISETP.GE.AND UP0, UPT, UR5, URZ, UPT ;  /* 0x000000ff0500728c */ /* 0x000fca000bf06270 */
[----:B------:R-:W-:Y:S01]  /*1c00*/  @UP1 UIADD3 UR4, UPT, UPT, UR4, 0x1, URZ ;  /* 0x0000000104041890 */ /* 0x000fe2000fffe0ff */
[----:B--2---:R-:W-:Y:S01]  /*1c10*/  R2UR UR7, R0 ;  /* 0x00000000000772ca */ /* 0x004fe200000e0000 */
[----:B------:R-:W-:-:S05]  /*1c20*/  UISETP.NE.AND UP1, UPT, UR53, URZ, UPT ;  /* 0x000000ff3500728c */ /* 0x000fca000bf25270 */
[----:B------:R-:W-:Y:S02]  /*1c30*/  UMOV UR5, UR4 ;  /* 0x0000000400057c82 */ /* 0x000fe40008000000 */
[----:B------:R-:W-:-:S04]  /*1c40*/  @!UP0 UIADD3 UR5, UPT, UPT, -UR5, URZ, URZ ;  /* 0x000000ff05058290 */ /* 0x000fc8000fffe1ff */
[----:B------:R-:W-:Y:S02]  /*1c50*/  @!UP1 ULOP3.LUT UR5, URZ, UR53, URZ, 0x33, !UPT ;  /* 0x00000035ff059292 */ /* 0x000fe4000f8e33ff */
[----:B----4-:R-:W-:Y:S02]  /*1c60*/  ULEA UR27, UR6, UR27, 0x18 ;  /* 0x0000001b061b7291 */ /* 0x010fe4000f8ec0ff */
[----:B------:R-:W-:Y:S02]  /*1c70*/  UIADD3 UR4, UPT, UPT, URZ, -UR7, URZ ;  /* 0x80000007ff047290 */ /* 0x000fe4000fffe0ff */
[----:B------:R-:W-:Y:S01]  /*1c80*/  IMAD.U32 R0, RZ, RZ, UR5 ;  /* 0x00000005ff007e24 */ /* 0x000fe2000f8e00ff */
[----:B------:R-:W-:Y:S02]  /*1c90*/  ULEA UR6, UR30, UR27, 0x3 ;  /* 0x0000001b1e067291 */ /* 0x000fe4000f8e18ff */
[----:B------:R-:W-:Y:S02]  /*1ca0*/  UIMAD UR4, UR4, UR8, URZ ;  /* 0x00000008040472a4 */ /* 0x000fe4000f8e02ff */
[----:B------:R-:W-:-:S04]  /*1cb0*/  IABS R0, R0 ;  /* 0x0000000000007213 */ /* 0x000fc80000000000 */
[----:B------:R-:W-:Y:S01]  /*1cc0*/  R2UR UR9, R0 ;  /* 0x00000000000972ca */ /* 0x000fe200000e0000 */
[----:B------:R2:W4:Y:S01]  /*1cd0*/  SYNCS.PHASECHK.TRANS64.TRYWAIT P0, [UR6+0x80], R3 ;  /* 0x00008003ff0075a7 */ /* 0x0005220008001106 */
[----:B------:R-:W-:Y:S02]  /*1ce0*/  UMOV UR6, URZ ;  /* 0x000000ff00067c82 */ /* 0x000fe40008000000 */
[----:B------:R-:W-:-:S07]  /*1cf0*/  UIMAD.WIDE.U32 UR6, UR7, UR4, UR6 ;  /* 0x00000004070672a5 */ /* 0x000fce000f8e0006 */
[----:B------:R-:W-:Y:S02]  /*1d00*/  UMOV UR6, UR7 ;  /* 0x0000000700067c82 */ /* 0x000fe40008000000 */
[----:B------:R-:W-:-:S07]  /*1d10*/  UIMAD.WIDE.U32 UR6, UR6, UR9, URZ ;  /* 0x00000009060672a5 */ /* 0x000fce000f8e00ff */
[----:B------:R-:W-:Y:S02]  /*1d20*/  UMOV UR4, UR7 ;  /* 0x0000000700047c82 */ /* 0x000fe40008000000 */
[----:B------:R-:W-:-:S04]  /*1d30*/  UIADD3 UR6, UPT, UPT, -UR4, URZ, URZ ;  /* 0x000000ff04067290 */ /* 0x000fc8000fffe1ff */
[----:B------:R-:W-:-:S04]  /*1d40*/  UIMAD UR6, UR8, UR6, UR9 ;  /* 0x00000006080672a4 */ /* 0x000fc8000f8e0209 */
[----:B------:R-:W-:-:S11]  /*1d50*/  UISETP.GT.U32.AND UP0, UPT, UR8, UR6, UPT ;  /* 0x000000060800728c */ /* 0x000fd6000bf04070 */
[----:B------:R-:W-:Y:S02]  /*1d60*/  @!UP0 UIADD3 UR6, UPT, UPT, UR6, -UR8, URZ ;  /* 0x8000000806068290 */ /* 0x000fe4000fffe0ff */
[----:B------:R-:W-:Y:S02]  /*1d70*/  @!UP0 UIADD3 UR4, UPT, UPT, UR4, 0x1, URZ ;  /* 0x0000000104048890 */ /* 0x000fe4000fffe0ff */
[----:B------:R-:W-:Y:S02]  /*1d80*/  UISETP.GE.U32.AND UP1, UPT, UR6, UR8, UPT ;  /* 0x000000080600728c */ /* 0x000fe4000bf26070 */
[----:B------:R-:W-:-:S04]  /*1d90*/  ULOP3.LUT UR6, UR5, UR52, URZ, 0x3c, !UPT ;  /* 0x0000003405067292 */ /* 0x000fc8000f8e3cff */
[----:B------:R-:W-:Y:S02]  /*1da0*/  UISETP.GE.AND UP0, UPT, UR6, URZ, UPT ;  /* 0x000000ff0600728c */ /* 0x000fe4000bf06270 */
[----:B------:R-:W-:-:S03]  /*1db0*/  ULEA.HI UR6, UR24, UR24, URZ, 0x1 ;  /* 0x0000001818067291 */ /* 0x000fc6000f8f08ff */
[----:B------:R-:W-:Y:S02]  /*1dc0*/  @UP1 UIADD3 UR4, UPT, UPT, UR4, 0x1, URZ ;  /* 0x0000000104041890 */ /* 0x000fe4000fffe0ff */
[----:B------:R-:W-:Y:S02]  /*1dd0*/  UISETP.NE.AND UP1, UPT, UR52, URZ, UPT ;  /* 0x000000ff3400728c */ /* 0x000fe4000bf25270 */
[----:B------:R-:W-:-:S03]  /*1de0*/  USHF.L.U32 UR6, UR6, 0x7, URZ ;  /* 0x0000000706067899 */ /* 0x000fc600080006ff */
[----:B------:R-:W-:Y:S01]  /*1df0*/  UMOV UR47, UR4 ;  /* 0x00000004002f7c82 */ /* 0x000fe20008000000 */
[----:B------:R-:W-:Y:S02]  /*1e00*/  UIADD3 UR4, UPT, UPT, -UR5, URZ, URZ ;  /* 0x000000ff05047290 */ /* 0x000fe4000fffe1ff */
[----:B------:R-:W-:Y:S02]  /*1e10*/  @!UP0 UIADD3 UR47, UPT, UPT, -UR47, URZ, URZ ;  /* 0x000000ff2f2f8290 */ /* 0x000fe4000fffe1ff */
[----:B------:R-:W-:Y:S02]  /*1e20*/  UISETP.GE.U32.AND UP0, UPT, UR60, 0x3f, UPT ;  /* 0x0000003f3c00788c */ /* 0x000fe4000bf06070 */
[----:B------:R-:W-:Y:S02]  /*1e30*/  @!UP1 ULOP3.LUT UR47, URZ, UR52, URZ, 0x33, !UPT ;  /* 0x00000034ff2f9292 */ /* 0x000fe4000f8e33ff */
[----:B------:R-:W-:Y:S02]  /*1e40*/  ULOP3.LUT UR34, UR6, 0xffffff00, URZ, 0xc0, !UPT ;  /* 0xffffff0006227892 */ /* 0x000fe4000f8ec0ff */
[----:B------:R-:W-:-:S02]  /*1e50*/  UIMAD UR4, UR53, UR4, UR20 ;  /* 0x00000004350472a4 */ /* 0x000fc4000f8e0214 */
[----:B------:R-:W-:Y:S02]  /*1e60*/  UIADD3 UR6, UPT, UPT, -UR47, URZ, URZ ;  /* 0x000000ff2f067290 */ /* 0x000fe4000fffe1ff */
[----:B------:R-:W-:Y:S02]  /*1e70*/  ULOP3.LUT UR34, UR34, 0x80, UR62, 0xf8, !UPT ;  /* 0x0000008022227892 */ /* 0x000fe4000f8ef83e */
[----:B------:R-:W-:Y:S02]  /*1e80*/  ULEA UR10, UR4, UR59, 0x7 ;  /* 0x0000003b040a7291 */ /* 0x000fe4000f8e38ff */
[----:B------:R-:W-:Y:S01]  /*1e90*/  UIMAD UR52, UR52, UR6, UR5 ;  /* 0x00000006343472a4 */ /* 0x000fe2000f8e0205 */
[----:B--2---:R-:W-:Y:S11]  /*1ea0*/  BRA.U !UP0, `(.L_x_23) ;  /* 0x00000005083c7547 */ /* 0x004ff6000b800000 */
[----:B------:R-:W2:Y:S01]  /*1eb0*/  LDCU.64 UR8, c[0x0][0x5b0] ;  /* 0x0000b600ff0877ac */ /* 0x000ea20008000a00 */
[----:B------:R-:W2:Y:S01]  /*1ec0*/  LDCU.64 UR36, c[0x0][0x5d8] ;  /* 0x0000bb00ff2477ac */ /* 0x000ea20008000a00 */
[----:B------:R-:W1:Y:S01]  /*1ed0*/  LDCU UR19, c[0x0][0x598] ;  /* 0x0000b300ff1377ac */ /* 0x000e620008000800 */
[----:B------:R-:W1:Y:S01]  /*1ee0*/  LDCU UR18, c[0x0][0x58c] ;  /* 0x0000b180ff1277ac */ /* 0x000e620008000800 */
[----:B------:R-:W1:Y:S01]  /*1ef0*/  LDCU UR21, c[0x0][0x59c] ;  /* 0x0000b380ff1577ac */ /* 0x000e620008000800 */
[----:B------:R-:W1:Y:S01]  /*1f00*/  LDCU UR20, c[0x0][0x5a0] ;  /* 0x0000b400ff1477ac */ /* 0x000e620008000800 */
[----:B------:R-:W1:Y:S01]  /*1f10*/  LDCU.64 UR16, c[0x0][0x590] ;  /* 0x0000b200ff1077ac */ /* 0x000e620008000a00 */
[----:B------:R-:W1:Y:S01]  /*1f20*/  LDCU.64 UR6, c[0x0][0x5b8] ;  /* 0x0000b700ff0677ac */ /* 0x000e620008000a00 */
[----:B------:R-:W1:Y:S01]  /*1f30*/  LDCU.64 UR4, c[0x0][0x5d0] ;  /* 0x0000ba00ff0477ac */ /* 0x000e620008000a00 */
[----:B--2---:R-:W-:Y:S02]  /*1f40*/  UIMAD UR36, UR52, UR8, UR36 ;  /* 0x00000008342472a4 */ /* 0x004fe4000f8e0224 */
[----:B------:R-:W-:-:S02]  /*1f50*/  UIMAD UR31, UR47, UR9, UR37 ;  /* 0x000000092f1f72a4 */ /* 0x000fc4000f8e0225 */
[----:B------:R-:W-:Y:S01]  /*1f60*/  UIADD3 UR42, UPT, UPT, UR34, 0x40, URZ ;  /* 0x00000040222a7890 */ /* 0x000fe2000fffe0ff */
[----:B------:R-:W-:Y:S01]  /*1f70*/  UMOV UR14, URZ ;  /* 0x000000ff000e7c82 */ /* 0x000fe20008000000 */
[----:B------:R-:W-:-:S10]  /*1f80*/  UMOV UR22, UR30 ;  /* 0x0000001e00167c82 */ /* 0x000fd40008000000 */
.L_x_29:
[----:B------:R-:W-:Y:S01]  /*1f90*/  @!P3 MOV R3, 0x6000 ;  /* 0x000060000003b802 */ /* 0x000fe20000000f00 */
[----:B------:R-:W-:Y:S01]  /*1fa0*/  ULEA UR11, UR22, UR27, 0x3 ;  /* 0x0000001b160b7291 */ /* 0x000fe2000f8e18ff */
[----:B-1--4-:R-:W-:Y:S11]  /*1fb0*/  @P0 BRA `(.L_x_24) ;  /* 0x0000000000100947 */ /* 0x012ff60003800000 */
[----:B------:R-:W-:Y:S04]  /*1fc0*/  MOV R0, UR26 ;  /* 0x0000001a00007c02 */ /* 0x000fe80008000f00 */
[----:B------:R-:W-:Y:S04]  /*1fd0*/  SHF.L.U32 R5, R0, 0x1f, RZ ;  /* 0x0000001f00057819 */ /* 0x000fe800000006ff */
[----:B------:R-:W2:Y:S02]  /*1fe0*/  SYNCS.PHASECHK.TRANS64.TRYWAIT P0, [UR11+0x80], R5 ;  /* 0x00008005ff0075a7 */ /* 0x000ea4000800110b */
[----:B--2---:R-:W-:Y:S05]  /*1ff0*/  @!P0 BRA `(.L_x_25) ;  /* 0x0000008c00448947 */ /* 0x004fea0003800000 */
.L_x_24:
[----:B------:R4:W-:Y:S01]  /*2000*/  @!P3 SYNCS.ARRIVE.TRANS64 RZ, [UR11], R3 ;  /* 0x00000003ffffb9a7 */ /* 0x0009e2000800000b */
[----:B------:R-:W-:Y:S04]  /*2010*/  ULOP3.LUT UR8, UR46, 0x2, URZ, 0xfc, !UPT ;  /* 0x000000022e087892 */ /* 0x000fe8000f8efcff */
[----:B------:R-:W-:Y:S09]  /*2020*/  UISETP.NE.AND UP0, UPT, UR8, 0x2, UPT ;  /* 0x000000020800788c */ /* 0x000ff2000bf05270 */
[----:B------:R-:W-:Y:S05]  /*2030*/  BRA.U UP0, `(.L_x_26) ;  /* 0x0000000100047547 */ /* 0x000fea000b800000 */
[----:B-1-3--:R-:W-:Y:S05]  /*2040*/  BPT.TRAP 0x1 ;  /* 0x000000040000795c */ /* 0x00afea0000300000 */
.L_x_26:
[----:B------:R-:W-:Y:S04]  /*2050*/  BSSY.RECONVERGENT B0, `(.L_x_27) ;  /* 0x0000003000007945 */ /* 0x000fe80003800200 */
[----:B------:R-:W-:Y:S05]  /*2060*/  @P2 BRA `(.L_x_28) ;  /* 0x0000000000042947 */ /* 0x000fea0003800000 */
[----:B-1-3--:R-:W-:Y:S05]  /*2070*/  BPT.TRAP 0x1 ;  /* 0x000000040000795c */ /* 0x00afea0000300000 */
.L_x_28:
[----:B-1-3--:R-:W-:Y:S05]  /*2080*/  BSYNC.RECONVERGENT B0 ;  /* 0x0000000000007941 */ /* 0x00afea0003800200 */
.L_x_27:
[----:B------:R-:W-:Y:S02]  /*2090*/  UIADD3 UR8, UPT, UPT, UR22, 0x1, URZ ;  /* 0x0000000116087890 */ /* 0x000fe4000fffe0ff */
[----:B------:R-:W-:Y:S02]  /*20a0*/  USHF.L.U32 UR35, UR14, 0x5, URZ ;  /* 0x000000050e237899 */ /* 0x000fe400080006ff */
[----:B------:R-:W-:Y:S02]  /*20b0*/  UISETP.NE.AND UP0, UPT, UR8, 0x10, UPT ;  /* 0x000000100800788c */ /* 0x000fe4000bf05270 */
[----:B------:R-:W-:Y:S02]  /*20c0*/  UISETP.NE.AND UP2, UPT, UR18, 0x1, UPT ;  /* 0x000000011200788c */ /* 0x000fe4000bf45270 */
[----:B------:R-:W-:Y:S02]  /*20d0*/  USEL UR9, URZ, 0x1, UP0 ;  /* 0x00000001ff097887 */ /* 0x000fe40008000000 */
[----:B------:R-:W-:Y:S02]  /*20e0*/  USEL UR30, UR8, URZ, UP0 ;  /* 0x000000ff081e7287 */ /* 0x000fe40008000000 */
[----:B------:R-:W-:Y:S02]  /*20f0*/  ULOP3.LUT UR26, UR26, UR9, URZ, 0x3c, !UPT ;  /* 0x000000091a1a7292 */ /* 0x000fe4000f8e3cff */
[----:B------:R-:W-:Y:S02]  /*2100*/  ULEA UR8, UR30, UR27, 0x3 ;  /* 0x0000001b1e087291 */ /* 0x000fe4000f8e18ff */
[----:B------:R-:W-:Y:S02]  /*2110*/  UIADD3 UR24, UP1, UPT, UR48, 0x80, URZ ;  /* 0x0000008030187890 */ /* 0x000fe4000ff3e0ff */
[----:B------:R-:W-:Y:S01]  /*2120*/  ULEA UR15, UR22, UR27, 0xd ;  /* 0x0000001b160f7291 */ /* 0x000fe2000f8e68ff */
[----:B--2---:R-:W-:Y:S01]  /*2130*/  MOV R0, UR26 ;  /* 0x0000001a00007c02 */ /* 0x004fe20008000f00 */
[----:B------:R-:W-:Y:S02]  /*2140*/  ULOP3.LUT UR33, UR11, 0xfefffff8, URZ, 0xc0, !UPT ;  /* 0xfefffff80b217892 */ /* 0x000fe4000f8ec0ff */
[----:B------:R-:W-:Y:S01]  /*2150*/  UIADD3.X UR25, UPT, UPT, URZ, UR49, URZ, UP1, !UPT ;  /* 0x00000031ff197290 */ /* 0x000fe20008ffe4ff */
[----:B----4-:R-:W-:Y:S01]  /*2160*/  SHF.L.U32 R3, R0, 0x1f, RZ ;  /* 0x0000001f00037819 */ /* 0x010fe200000006ff */
[----:B------:R-:W-:Y:S02]  /*2170*/  UIADD3 UR32, UPT, UPT, UR15, 0x8400, URZ ;  /* 0x000084000f207890 */ /* 0x000fe4000fffe0ff */
[----:B------:R-:W-:Y:S01]  /*2180*/  UIADD3 UR40, UPT, UPT, UR15, 0x9400, URZ ;  /* 0x000094000f287890 */ /* 0x000fe2000fffe0ff */
[----:B------:R2:W1:Y:S01]  /*2190*/  SYNCS.PHASECHK.TRANS64.TRYWAIT P0, [UR8+0x80], R3 ;  /* 0x00008003ff0075a7 */ /* 0x0004620008001108 */
[----:B------:R-:W-:Y:S02]  /*21a0*/  UIMAD.WIDE.U32 UR8, UR35, UR16, URZ ;  /* 0x00000010230872a5 */ /* 0x000fe4000f8e00ff */
[----:B------:R-:W-:Y:S02]  /*21b0*/  UIADD3 UR28, UP0, UPT, UR48, 0x180, URZ ;  /* 0x00000180301c7890 */ /* 0x000fe4000ff1e0ff */
[----:B------:R-:W-:Y:S02]  /*21c0*/  USHF.R.U32.HI UR9, URZ, UR17, UR9 ;  /* 0x00000011ff097299 */ /* 0x000fe40008011609 */
[----:B------:R-:W-:Y:S02]  /*21d0*/  ULEA UR22, UR22, UR27, 0xc ;  /* 0x0000001b16167291 */ /* 0x000fe4000f8e60ff */
[----:B------:R-:W-:Y:S02]  /*21e0*/  USEL UR9, UR35, UR9, !UP2 ;  /* 0x0000000923097287 */ /* 0x000fe4000d000000 */
[----:B------:R-:W-:Y:S02]  /*21f0*/  UISETP.NE.AND UP2, UPT, UR19, 0x1, UPT ;  /* 0x000000011300788c */ /* 0x000fe4000bf45270 */
[----:B------:R-:W-:Y:S02]  /*2200*/  UIMAD.WIDE.U32 UR12, UR9, UR21, URZ ;  /* 0x00000015090c72a5 */ /* 0x000fe4000f8e00ff */
[----:B------:R-:W-:Y:S02]  /*2210*/  UIADD3 UR11, UPT, UPT, -UR9, URZ, URZ ;  /* 0x000000ff090b7290 */ /* 0x000fe4000fffe1ff */
[----:B------:R-:W-:Y:S02]  /*2220*/  USHF.R.U32.HI UR13, URZ, UR20, UR13 ;  /* 0x00000014ff0d7299 */ /* 0x000fe4000801160d */
[----:B------:R-:W-:Y:S02]  /*2230*/  UIMAD UR11, UR18, UR11, UR35 ;  /* 0x0000000b120b72a4 */ /* 0x000fe4000f8e0223 */
[----:B------:R-:W-:Y:S02]  /*2240*/  USEL UR13, UR9, UR13, !UP2 ;  /* 0x0000000d090d7287 */ /* 0x000fe4000d000000 */
[----:B------:R-:W-:Y:S02]  /*2250*/  UPRMT UR23, UR36, 0x40, UR31 ;  /* 0x0000004024177896 */ /* 0x000fe4000800001f */
[----:B------:R-:W-:Y:S01]  /*2260*/  UIADD3 UR8, UPT, UPT, -UR13, URZ, URZ ;  /* 0x000000ff0d087290 */ /* 0x000fe2000fffe1ff */
[----:B------:R-:W-:Y:S01]  /*2270*/  UMOV UR44, 0x0 ;  /* 0x00000000002c7882 */ /* 0x000fe20000000000 */
[----:B------:R-:W-:Y:S01]  /*2280*/  UMOV UR45, 0x10000000 ;  /* 0x10000000002d7882 */ /* 0x000fe20000000000 */
[----:B------:R-:W-:Y:S01]  /*2290*/  UIMAD UR11, UR11, UR6, UR4 ;  /* 0x000000060b0b72a4 */ /* 0x000fe2000f8e0204 */
[----:B------:R-:W-:Y:S01]  /*22a0*/  UTMALDG.2D.2CTA [UR32], [UR24], desc[UR44] ;  /* 0x00002c20180075b4 */ /* 0x000fe20008209000 */
[----:B------:R-:W-:Y:S02]  /*22b0*/  UIMAD UR9, UR19, UR8, UR9 ;  /* 0x00000008130972a4 */ /* 0x000fe4000f8e0209 */
[----:B------:R-:W-:Y:S01]  /*22c0*/  UIADD3.X UR29, UPT, UPT, URZ, UR49, URZ, UP0, !UPT ;  /* 0x00000031ff1d7290 */ /* 0x000fe200087fe4ff */
[----:B------:R-:W-:Y:S01]  /*22d0*/  UMOV UR41, UR33 ;  /* 0x0000002100297c82 */ /* 0x000fe20008000000 */
[----:B------:R-:W-:Y:S01]  /*22e0*/  UMOV UR43, UR35 ;  /* 0x00000023002b7c82 */ /* 0x000fe20008000000 */
[----:B------:R-:W-:Y:S01]  /*22f0*/  UIADD3 UR8, UPT, UPT, UR22, 0x28400, URZ ;  /* 0x0002840016087890 */ /* 0x000fe2000fffe0ff */
[----:B------:R-:W-:Y:S01]  /*2300*/  UTMALDG.2D.2CTA [UR40], [UR24], desc[UR44] ;  /* 0x00002c28180075b4 */ /* 0x000fe20008209000 */
[----:B------:R-:W-:Y:S02]  /*2310*/  UIMAD UR12, UR9, UR7, UR5 ;  /* 0x00000007090c72a4 */ /* 0x000fe4000f8e0205 */
[----:B------:R-:W-:Y:S01]  /*2320*/  UPRMT UR15, UR23, 0x5410, URZ ;  /* 0x00005410170f7896 */ /* 0x000fe200080000ff */
[----:B------:R-:W-:Y:S01]  /*2330*/  UMOV UR9, UR33 ;  /* 0x0000002100097c82 */ /* 0x000fe20008000000 */
[----:B------:R-:W-:Y:S01]  /*2340*/  UIADD3 UR14, UPT, UPT, UR14, 0x1, URZ ;  /* 0x000000010e0e7890 */ /* 0x000fe2000fffe0ff */
[----:B------:R-:W-:Y:S03]  /*2350*/  UMOV UR22, UR30 ;  /* 0x0000001e00167c82 */ /* 0x000fe60008000000 */
[----:B------:R-:W-:Y:S03]  /*2360*/  UISETP.NE.AND UP0, UPT, UR14, UR38, UPT ;  /* 0x000000260e00728c */ /* 0x000fe6000bf05270 */
[----:B------:R3:W-:Y:S02]  /*2370*/  UTMALDG.4D.IM2COL.2CTA [UR8], [UR28], UR15, desc[UR44] ;  /* 0x00002c081c0073b4 */ /* 0x0007e4000825900f */
[----:B---3--:R-:W-:Y:S04]  /*2380*/  UMOV UR15, UR38 ;  /* 0x00000026000f7c82 */ /* 0x008fe80008000000 */
[----:B--2---:R-:W-:Y:S05]  /*2390*/  BRA.U UP0, `(.L_x_29) ;  /* 0xfffffff900fc7547 */ /* 0x004fea000b83ffff */
.L_x_23:
[----:B------:R-:W-:Y:S01]  /*23a0*/  ULEA UR4, UR30, UR27, 0x3 ;  /* 0x0000001b1e047291 */ /* 0x000fe2000f8e18ff */
[----:B------:R-:W-:Y:S01]  /*23b0*/  MOV R0, UR26 ;  /* 0x0000001a00007c02 */ /* 0x000fe20008000f00 */
[----:B------:R-:W-:Y:S01]  /*23c0*/  @!P1 SYNCS.ARRIVE.TRANS64.A1T0 RZ, [UR27+0x148], RZ ;  /* 0x000148ffffff99a7 */ /* 0x000fe2000810001b */
[----:B------:R-:W-:Y:S02]  /*23d0*/  UISETP.GT.AND UP0, UPT, UR57, UR56, UPT ;  /* 0x000000383900728c */ /* 0x000fe4000bf04270 */
[----:B------:R-:W-:-:S04]  /*23e0*/  SHF.L.U32 R0, R0, 0x1f, RZ ;  /* 0x0000001f00007819 */ /* 0x000fc800000006ff */
[----:B-1--4-:R1:W2:Y:S03]  /*23f0*/  SYNCS.PHASECHK.TRANS64.TRYWAIT P0, [UR4+0x80], R0 ;  /* 0x00008000ff0075a7 */ /* 0x0122a60008001104 */
[----:B------:R-:W-:Y:S05]  /*2400*/  BRA.U !UP0, `(.L_x_30) ;  /* 0x00000005083c7547 */ /* 0x000fea000b800000 */
[----:B------:R-:W4:Y:S01]  /*2410*/  LDCU.64 UR8, c[0x0][0x5b0] ;  /* 0x0000b600ff0877ac */ /* 0x000f220008000a00 */
[----:B------:R-:W4:Y:S01]  /*2420*/  LDCU.64 UR36, c[0x0][0x5d8] ;  /* 0x0000bb00ff2477ac */ /* 0x000f220008000a00 */
[----:B------:R-:W1:Y:S01]  /*2430*/  LDCU UR18, c[0x0][0x598] ;  /* 0x0000b300ff1277ac */ /* 0x000e620008000800 */
[----:B------:R-:W1:Y:S01]  /*2440*/  LDCU UR14, c[0x0][0x58c] ;  /* 0x0000b180ff0e77ac */ /* 0x000e620008000800 */
[----:B------:R-:W1:Y:S01]  /*2450*/  LDCU UR20, c[0x0][0x59c] ;  /* 0x0000b380ff1477ac */ /* 0x000e620008000800 */
[----:B------:R-:W1:Y:S01]  /*2460*/  LDCU UR19, c[0x0][0x5a0] ;  /* 0x0000b400ff1377ac */ /* 0x000e620008000800 */
[----:B----4-:R-:W-:Y:S01]  /*2470*/  UIMAD UR31, UR47, UR9, UR37 ;  /* 0x000000092f1f72a4 */ /* 0x010fe2000f8e0225 */
[----:B------:R-:W4:Y:S01]  /*2480*/  LDCU.64 UR16, c[0x0][0x590] ;  /* 0x0000b200ff1077ac */ /* 0x000f220008000a00 */
[----:B------:R-:W1:Y:S01]  /*2490*/  LDCU.64 UR6, c[0x0][0x5b8] ;  /* 0x0000b700ff0677ac */ /* 0x000e620008000a00 */
[----:B------:R-:W1:Y:S01]  /*24a0*/  LDCU.64 UR4, c[0x0][0x5d0] ;  /* 0x0000ba00ff0477ac */ /* 0x000e620008000a00 */
[----:B------:R-:W-:-:S02]  /*24b0*/  UIMAD UR36, UR52, UR8, UR36 ;  /* 0x00000008342472a4 */ /* 0x000fc4000f8e0224 */
[----:B------:R-:W-:Y:S02]  /*24c0*/  UIADD3 UR37, UPT, UPT, UR58, UR15, URZ ;  /* 0x0000000f3a257290 */ /* 0x000fe4000fffe0ff */
[----:B------:R-:W-:Y:S01]  /*24d0*/  UIADD3 UR42, UPT, UPT, UR34, 0x40, URZ ;  /* 0x00000040222a7890 */ /* 0x000fe2000fffe0ff */
[----:B------:R-:W-:-:S11]  /*24e0*/  UMOV UR11, UR30 ;  /* 0x0000001e000b7c82 */ /* 0x000fd60008000000 */
.L_x_36:
[----:B------:R-:W-:Y:S01]  /*24f0*/  @!P3 MOV R3, 0x6000 ;  /* 0x000060000003b802 */ /* 0x000fe20000000f00 */
[----:B------:R-:W-:Y:S01]  /*2500*/  ULEA UR21, UR11, UR27, 0x3 ;  /* 0x0000001b0b157291 */ /* 0x000fe2000f8e18ff */
[----:B--2---:R-:W-:Y:S11]  /*2510*/  @P0 BRA `(.L_x_31) ;  /* 0x0000000000100947 */ /* 0x004ff60003800000 */
[----:B-1----:R-:W-:Y:S04]  /*2520*/  MOV R0, UR26 ;  /* 0x0000001a00007c02 */ /* 0x002fe80008000f00 */
[----:B------:R-:W-:Y:S04]  /*2530*/  SHF.L.U32 R5, R0, 0x1f, RZ ;  /* 0x0000001f00057819 */ /* 0x000fe800000006ff */
[----:B------:R-:W1:Y:S02]  /*2540*/  SYNCS.PHASECHK.TRANS64.TRYWAIT P0, [UR21+0x80], R5 ;  /* 0x00008005ff0075a7 */ /* 0x000e640008001115 */
[----:B-1----:R-:W-:Y:S05]  /*2550*/  @!P0 BRA `(.L_x_32) ;  /* 0x0000008800048947 */ /* 0x002fea0003800000 */
.L_x_31:
[----:B------:R2:W-:Y:S01]  /*2560*/  @!P3 SYNCS.ARRIVE.TRANS64 RZ, [UR21], R3 ;  /* 0x00000003ffffb9a7 */ /* 0x0005e20008000015 */
[----:B------:R-:W-:Y:S04]  /*2570*/  ULOP3.LUT UR8, UR46, 0x2, URZ, 0xfc, !UPT ;  /* 0x000000022e087892 */ /* 0x000fe8000f8efcff */
[----:B------:R-:W-:Y:S09]  /*2580*/  UISETP.NE.AND UP0, UPT, UR8, 0x2, UPT ;  /* 0x000000020800788c */ /* 0x000ff2000bf05270 */
[----:B------:R-:W-:Y:S05]  /*2590*/  BRA.U UP0, `(.L_x_33) ;  /* 0x0000000100047547 */ /* 0x000fea000b800000 */
[----:B-1-34-:R-:W-:Y:S05]  /*25a0*/  BPT.TRAP 0x1 ;  /* 0x000000040000795c */ /* 0x01afea0000300000 */
.L_x_33:
[----:B------:R-:W-:Y:S04]  /*25b0*/  BSSY.RECONVERGENT B0, `(.L_x_34) ;  /* 0x0000003000007945 */ /* 0x000fe80003800200 */
[----:B------:R-:W-:Y:S05]  /*25c0*/  @P2 BRA `(.L_x_35) ;  /* 0x0000000000042947 */ /* 0x000fea0003800000 */
[----:B-1-34-:R-:W-:Y:S05]  /*25d0*/  BPT.TRAP 0x1 ;  /* 0x000000040000795c */ /* 0x01afea0000300000 */
.L_x_35:
[----:B-1-34-:R-:W-:Y:S05]  /*25e0*/  BSYNC.RECONVERGENT B0 ;  /* 0x0000000000007941 */ /* 0x01afea0003800200 */
.L_x_34:
[----:B------:R-:W-:Y:S02]  /*25f0*/  UIADD3 UR8, UPT, UPT, UR11, 0x1, URZ ;  /* 0x000000010b087890 */ /* 0x000fe4000fffe0ff */
[----:B------:R-:W-:Y:S02]  /*2600*/  USHF.L.U32 UR35, UR15, 0x5, URZ ;  /* 0x000000050f237899 */ /* 0x000fe400080006ff */
[----:B------:R-:W-:Y:S02]  /*2610*/  UISETP.NE.AND UP0, UPT, UR8, 0x10, UPT ;  /* 0x000000100800788c */ /* 0x000fe4000bf05270 */
[----:B------:R-:W-:Y:S02]  /*2620*/  UIADD3 UR22, UP1, UPT, UR48, 0x80, URZ ;  /* 0x0000008030167890 */ /* 0x000fe4000ff3e0ff */
[----:B------:R-:W-:Y:S02]  /*2630*/  USEL UR9, URZ, 0x1, UP0 ;  /* 0x00000001ff097887 */ /* 0x000fe40008000000 */
[----:B------:R-:W-:Y:S02]  /*2640*/  USEL UR30, UR8, URZ, UP0 ;  /* 0x000000ff081e7287 */ /* 0x000fe40008000000 */
[----:B------:R-:W-:Y:S02]  /*2650*/  ULOP3.LUT UR26, UR26, UR9, URZ, 0x3c, !UPT ;  /* 0x000000091a1a7292 */ /* 0x000fe4000f8e3cff */
[----:B------:R-:W-:Y:S02]  /*2660*/  ULEA UR8, UR30, UR27, 0x3 ;  /* 0x0000001b1e087291 */ /* 0x000fe4000f8e18ff */
[----:B------:R-:W-:Y:S02]  /*2670*/  UISETP.NE.AND UP0, UPT, UR14, 0x1, UPT ;  /* 0x000000010e00788c */ /* 0x000fe4000bf05270 */
[----:B------:R-:W-:Y:S01]  /*2680*/  ULEA UR24, UR11, UR27, 0xd ;  /* 0x0000001b0b187291 */ /* 0x000fe2000f8e68ff */
[----:B------:R-:W-:Y:S01]  /*2690*/  MOV R0, UR26 ;  /* 0x0000001a00007c02 */ /* 0x000fe20008000f00 */
[----:B------:R-:W-:Y:S02]  /*26a0*/  UISETP.NE.AND UP2, UPT, UR18, 0x1, UPT ;  /* 0x000000011200788c */ /* 0x000fe4000bf45270 */
[----:B------:R-:W-:Y:S01]  /*26b0*/  ULOP3.LUT UR33, UR21, 0xfefffff8, URZ, 0xc0, !UPT ;  /* 0xfefffff815217892 */ /* 0x000fe2000f8ec0ff */
[----:B--2---:R-:W-:Y:S01]  /*26c0*/  SHF.L.U32 R3, R0, 0x1f, RZ ;  /* 0x0000001f00037819 */ /* 0x004fe200000006ff */
[----:B------:R-:W-:Y:S02]  /*26d0*/  UIADD3.X UR23, UPT, UPT, URZ, UR49, URZ, UP1, !UPT ;  /* 0x00000031ff177290 */ /* 0x000fe40008ffe4ff */
[----:B------:R-:W-:Y:S01]  /*26e0*/  UIADD3 UR32, UPT, UPT, UR24, 0x8400, URZ ;  /* 0x0000840018207890 */ /* 0x000fe2000fffe0ff */
[----:B------:R1:W2:Y:S01]  /*26f0*/  SYNCS.PHASECHK.TRANS64.TRYWAIT P0, [UR8+0x80], R3 ;  /* 0x00008003ff0075a7 */ /* 0x0002a20008001108 */
[----:B------:R-:W-:Y:S02]  /*2700*/  UIMAD.WIDE.U32 UR8, UR35, UR16, URZ ;  /* 0x00000010230872a5 */ /* 0x000fe4000f8e00ff */
[----:B------:R-:W-:Y:S02]  /*2710*/  ULEA UR25, UR11, UR27, 0xc ;  /* 0x0000001b0b197291 */ /* 0x000fe4000f8e60ff */
[----:B------:R-:W-:Y:S02]  /*2720*/  USHF.R.U32.HI UR9, URZ, UR17, UR9 ;  /* 0x00000011ff097299 */ /* 0x000fe40008011609 */
[----:B------:R-:W-:Y:S02]  /*2730*/  UIADD3 UR40, UPT, UPT, UR24, 0x9400, URZ ;  /* 0x0000940018287890 */ /* 0x000fe4000fffe0ff */
[----:B------:R-:W-:Y:S02]  /*2740*/  USEL UR9, UR35, UR9, !UP0 ;  /* 0x0000000923097287 */ /* 0x000fe4000c000000 */
[----:B------:R-:W-:Y:S02]  /*2750*/  UIADD3 UR28, UP0, UPT, UR48, 0x180, URZ ;  /* 0x00000180301c7890 */ /* 0x000fe4000ff1e0ff */
[----:B------:R-:W-:Y:S02]  /*2760*/  UIMAD.WIDE.U32 UR12, UR9, UR20, URZ ;  /* 0x00000014090c72a5 */ /* 0x000fe4000f8e00ff */
[----:B------:R-:W-:Y:S02]  /*2770*/  UIADD3 UR11, UPT, UPT, -UR9, URZ, URZ ;  /* 0x000000ff090b7290 */ /* 0x000fe4000fffe1ff */
[----:B------:R-:W-:Y:S02]  /*2780*/  UPRMT UR21, UR36, 0x40, UR31 ;  /* 0x0000004024157896 */ /* 0x000fe4000800001f */
[----:B------:R-:W-:Y:S02]  /*2790*/  UIMAD UR11, UR14, UR11, UR35 ;  /* 0x0000000b0e0b72a4 */ /* 0x000fe4000f8e0223 */
[----:B------:R-:W-:Y:S02]  /*27a0*/  UIADD3.X UR29, UPT, UPT, URZ, UR49, URZ, UP0, !UPT ;  /* 0x00000031ff1d7290 */ /* 0x000fe400087fe4ff */
[----:B------:R-:W-:Y:S02]  /*27b0*/  UIMAD UR11, UR11, UR6, UR4 ;  /* 0x000000060b0b72a4 */ /* 0x000fe4000f8e0204 */
[----:B------:R-:W-:Y:S01]  /*27c0*/  UPRMT UR21, UR21, 0x5410, URZ ;  /* 0x0000541015157896 */ /* 0x000fe200080000ff */
[----:B------:R-:W-:Y:S01]  /*27d0*/  UMOV UR8, UR13 ;  /* 0x0000000d00087c82 */ /* 0x000fe20008000000 */
[----:B------:R-:W-:Y:S01]  /*27e0*/  UMOV UR44, 0x0 ;  /* 0x00000000002c7882 */ /* 0x000fe20000000000 */
[----:B------:R-:W-:Y:S01]  /*27f0*/  USHF.R.U32.HI UR8, URZ, UR19, UR8 ;  /* 0x00000013ff087299 */ /* 0x000fe20008011608 */
[----:B------:R-:W-:Y:S01]  /*2800*/  UMOV UR45, 0x10000000 ;  /* 0x10000000002d7882 */ /* 0x000fe20000000000 */
[----:B------:R-:W-:Y:S01]  /*2810*/  UMOV UR41, UR33 ;  /* 0x0000002100297c82 */ /* 0x000fe20008000000 */
[----:B------:R-:W-:Y:S01]  /*2820*/  UTMALDG.2D.2CTA [UR32], [UR22], desc[UR44] ;  /* 0x00002c20160075b4 */ /* 0x000fe20008209000 */
[----:B------:R-:W-:Y:S01]  /*2830*/  USEL UR13, UR9, UR8, !UP2 ;  /* 0x00000008090d7287 */ /* 0x000fe2000d000000 */
[----:B------:R-:W-:Y:S01]  /*2840*/  UMOV UR43, UR35 ;  /* 0x00000023002b7c82 */ /* 0x000fe20008000000 */
[----:B------:R-:W-:Y:S02]  /*2850*/  UIADD3 UR15, UPT, UPT, UR15, 0x1, URZ ;  /* 0x000000010f0f7890 */ /* 0x000fe4000fffe0ff */
[----:B------:R-:W-:Y:S01]  /*2860*/  UIADD3 UR8, UPT, UPT, -UR13, URZ, URZ ;  /* 0x000000ff0d087290 */ /* 0x000fe2000fffe1ff */
[----:B------:R-:W-:Y:S01]  /*2870*/  UTMALDG.2D.2CTA [UR40], [UR22], desc[UR44] ;  /* 0x00002c28160075b4 */ /* 0x000fe20008209000 */
[----:B------:R-:W-:Y:S02]  /*2880*/  UISETP.NE.AND UP0, UPT, UR15, UR37, UPT ;  /* 0x000000250f00728c */ /* 0x000fe4000bf05270 */
[----:B------:R-:W-:Y:S02]  /*2890*/  UIMAD UR9, UR18, UR8, UR9 ;  /* 0x00000008120972a4 */ /* 0x000fe4000f8e0209 */
[----:B------:R-:W-:Y:S02]  /*28a0*/  UIADD3 UR8, UPT, UPT, UR25, 0x28400, URZ ;  /* 0x0002840019087890 */ /* 0x000fe4000fffe0ff */
[----:B------:R-:W-:Y:S03]  /*28b0*/  UIMAD UR12, UR9, UR7, UR5 ;  /* 0x00000007090c72a4 */ /* 0x000fe6000f8e0205 */
[----:B------:R-:W-:Y:S06]  /*28c0*/  UMOV UR9, UR33 ;  /* 0x0000002100097c82 */ /* 0x000fec0008000000 */
[----:B------:R3:W-:Y:S02]  /*28d0*/  UTMALDG.4D.IM2COL.2CTA [UR8], [UR28], UR21, desc[UR44] ;  /* 0x00002c081c0073b4 */ /* 0x0007e40008259015 */
[----:B---3--:R-:W-:Y:S01]  /*28e0*/  UMOV UR11, UR30 ;  /* 0x0000001e000b7c82 */ /* 0x008fe20008000000 */
[----:B-1----:R-:W-:Y:S05]  /*28f0*/  BRA.U UP0, `(.L_x_36) ;  /* 0xfffffff900fc7547 */ /* 0x002fea000b83ffff */
.L_x_30:
[----:B------:R-:W-:Y:S01]  /*2900*/  SHF.L.U32 R3, R2, 0x1f, RZ ;  /* 0x0000001f02037819 */ /* 0x000fe200000006ff */
[----:B------:R-:W-:-:S03]  /*2910*/  NOP ;  /* 0x0000000000007918 */ /* 0x000fc60000000000 */
[----:B--2---:R-:W2:Y:S02]  /*2920*/  SYNCS.PHASECHK.TRANS64.TRYWAIT P0, [UR27+0x150], R3 ;  /* 0x00015003ff0075a7 */ /* 0x004ea4000800111b */
[----:B--2---:R-:W-:Y:S05]  /*2930*/  @!P0 BRA `(.L_x_37) ;  /* 0x0000008400248947 */ /* 0x004fea0003800000 */
.L_x_158:
[----:B------:R-:W2:Y:S01]  /*2940*/  LDS.128 R4, [UR27+0x190] ;  /* 0x0001901bff047984 */ /* 0x000ea20008000c00 */
[----:B------:R-:W-:Y:S02]  /*2950*/  UIADD3 UR4, UPT, UPT, UR27, 0x158, URZ ;  /* 0x000001581b047890 */ /* 0x000fe4000fffe0ff */
[----:B------:R-:W-:Y:S01]  /*2960*/  UISETP.GE.AND UP0, UPT, UR39, 0x1, UPT ;  /* 0x000000012700788c */ /* 0x000fe2000bf06270 */
[----:B------:R-:W-:Y:S01]  /*2970*/  @!PT LDS RZ, [RZ] ;  /* 0x00000000fffff984 */ /* 0x000fe20000000800 */
[----:B------:R-:W-:Y:S01]  /*2980*/  @!PT LDS RZ, [RZ] ;  /* 0x00000000fffff984 */ /* 0x000fe20000000800 */
[----:B------:R-:W-:Y:S01]  /*2990*/  @!PT LDS RZ, [RZ] ;  /* 0x00000000fffff984 */ /* 0x000fe20000000800 */
[----:B------:R-:W-:Y:S01]  /*29a0*/  @!PT LDS RZ, [RZ] ;  /* 0x00000000fffff984 */ /* 0x000fe20000000800 */
[----:B------:R4:W-:Y:S06]  /*29b0*/  MEMBAR.ALL.CTA ;  /* 0x0000000000007992 */ /* 0x0009ec0000008000 */
[----:B----4-:R-:W4:Y:S01]  /*29c0*/  FENCE.VIEW.ASYNC.S ;  /* 0x00000000000073c6 */ /* 0x010f220000000000 */
[----:B------:R-:W-:-:S09]  /*29d0*/  UPRMT UR4, URZ, 0x654, UR4 ;  /* 0x00000654ff047896 */ /* 0x000fd20008000004 */
[----:B----4-:R-:W-:Y:S01]  /*29e0*/  SYNCS.ARRIVE.TRANS64.RED.A1T0 RZ, [UR4], RZ ;  /* 0x000000ffffff79a7 */ /* 0x010fe20008100404 */
[----:B--2---:R-:W-:-:S13]  /*29f0*/  LOP3.LUT P0, RZ, R6, 0x1, RZ, 0xc0, !PT ;  /* 0x0000000106ff7812 */ /* 0x004fda000780c0ff */
[----:B------:R-:W-:Y:S01]  /*2a00*/  VOTEU.ANY UP1, P0 ;  /* 0x0000000000ff7886 */ /* 0x000fe20000020100 */
[----:B------:R-:W-:-:S13]  /*2a10*/  PLOP3.LUT P0, PT, PT, PT, UP1, 0x80, 0x8 ;  /* 0x000000000008781c */ /* 0x000fda0003f0f018 */
[----:B-1----:R-:W-:Y:S02]  /*2a20*/  @P0 MOV R0, R4 ;  /* 0x0000000400000202 */ /* 0x002fe40000000f00 */
[----:B------:R-:W-:Y:S02]  /*2a30*/  @P0 LOP3.LUT R4, R5, 0xffff, RZ, 0xc0, !PT ;  /* 0x0000ffff05040812 */ /* 0x000fe400078ec0ff */
[----:B------:R-:W-:Y:S02]  /*2a40*/  @P0 R2UR UR6, R0 ;  /* 0x00000000000602ca */ /* 0x000fe400000e0000 */
[----:B------:R-:W-:-:S11]  /*2a50*/  @P0 R2UR UR5, R4 ;  /* 0x00000000040502ca */ /* 0x000fd600000e0000 */
[----:B------:R-:W-:Y:S02]  /*2a60*/  @UP1 UMOV UR51, UR6 ;  /* 0x0000000600331c82 */ /* 0x000fe40008000000 */
[----:B------:R-:W-:Y:S01]  /*2a70*/  @UP1 UMOV UR50, UR5 ;  /* 0x0000000500321c82 */ /* 0x000fe20008000000 */
[----:B------:R-:W-:Y:S05]  /*2a80*/  BRA.U !UP0, `(.L_x_38) ;  /* 0x0000000108d47547 */ /* 0x000fea000b800000 */
[----:B------:R-:W3:Y:S01]  /*2a90*/  LDCU.128 UR16, c[0x0][0xb10] ;  /* 0x00016200ff1077ac */ /* 0x000ee20008000c00 */
[----:B------:R-:W1:Y:S01]  /*2aa0*/  LDCU UR21, c[0x0][0xb20] ;  /* 0x00016400ff1577ac */ /* 0x000e620008000800 */
[----:B------:R-:W2:Y:S01]  /*2ab0*/  LDCU UR20, c[0x0][0xb0c] ;  /* 0x00016180ff1477ac */ /* 0x000ea20008000800 */
[----:B------:R-:W4:Y:S01]  /*2ac0*/  LDCU.64 UR12, c[0x0][0xb28] ;  /* 0x00016500ff0c77ac */ /* 0x000f220008000a00 */
[----:B------:R-:W-:Y:S02]  /*2ad0*/  UISETP.NE.AND UP3, UPT, UR39, 0x1, UPT ;  /* 0x000000012700788c */ /* 0x000fe4000bf65270 */
[----:B---3--:R-:W-:Y:S02]  /*2ae0*/  UIMAD.WIDE.U32 UR4, UR54, UR19, URZ ;  /* 0x00000013360472a5 */ /* 0x008fe4000f8e00ff */
[----:B------:R-:W-:Y:S02]  /*2af0*/  UIMAD.WIDE.U32 UR6, UR55, UR16, URZ ;  /* 0x00000010370672a5 */ /* 0x000fe4000f8e00ff */
[----:B------:R-:W-:-:S02]  /*2b00*/  UISETP.NE.AND UP0, UPT, UR18, 0x1, UPT ;  /* 0x000000011200788c */ /* 0x000fc4000bf05270 */
[----:B------:R-:W-:Y:S01]  /*2b10*/  UIMAD.WIDE.U32 UR14, UR50, UR19, URZ ;  /* 0x00000013320e72a5 */ /* 0x000fe2000f8e00ff */
[----:B------:R-:W-:Y:S01]  /*2b20*/  UMOV UR4, UR5 ;  /* 0x0000000500047c82 */ /* 0x000fe20008000000 */
[----:B--2---:R-:W-:Y:S02]  /*2b30*/  UISETP.NE.AND UP2, UPT, UR20, 0x1, UPT ;  /* 0x000000011400788c */ /* 0x004fe4000bf45270 */
[----:B-1----:R-:W-:Y:S02]  /*2b40*/  USHF.R.U32.HI UR5, URZ, UR21, UR4 ;  /* 0x00000015ff057299 */ /* 0x002fe40008011604 */
[----:B------:R-:W-:Y:S01]  /*2b50*/  UIMAD.WIDE.U32 UR10, UR51, UR16, URZ ;  /* 0x00000010330a72a5 */ /* 0x000fe2000f8e00ff */
[----:B------:R-:W-:Y:S01]  /*2b60*/  UMOV UR4, UR7 ;  /* 0x0000000700047c82 */ /* 0x000fe20008000000 */
[----:B------:R-:W-:Y:S02]  /*2b70*/  USEL UR5, UR54, UR5, !UP0 ;  /* 0x0000000536057287 */ /* 0x000fe4000c000000 */
[----:B------:R-:W-:-:S02]  /*2b80*/  USHF.R.U32.HI UR4, URZ, UR17, UR4 ;  /* 0x00000011ff047299 */ /* 0x000fc40008011604 */
[----:B----4-:R-:W-:Y:S02]  /*2b90*/  UIMAD.WIDE.U32 UR8, UR5, UR12, URZ ;  /* 0x0000000c050872a5 */ /* 0x010fe4000f8e00ff */
[----:B------:R-:W-:Y:S01]  /*2ba0*/  USEL UR6, UR55, UR4, !UP2 ;  /* 0x0000000437067287 */ /* 0x000fe2000d000000 */
[----:B------:R-:W-:Y:S02]  /*2bb0*/  UMOV UR10, UR11 ;  /* 0x0000000b000a7c82 */ /* 0x000fe40008000000 */
[----:B------:R-:W-:Y:S01]  /*2bc0*/  UMOV UR4, UR15 ;  /* 0x0000000f00047c82 */ /* 0x000fe20008000000 */
[----:B------:R-:W-:Y:S01]  /*2bd0*/  UIMAD.WIDE.U32 UR14, UR6, UR12, URZ ;  /* 0x0000000c060e72a5 */ /* 0x000fe2000f8e00ff */
[----:B------:R-:W-:Y:S01]  /*2be0*/  UMOV UR8, UR9 ;  /* 0x0000000900087c82 */ /* 0x000fe20008000000 */
[----:B------:R-:W-:Y:S02]  /*2bf0*/  USHF.R.U32.HI UR4, URZ, UR21, UR4 ;  /* 0x00000015ff047299 */ /* 0x000fe40008011604 */
[----:B------:R-:W-:-:S03]  /*2c00*/  @UP3 USHF.R.U32.HI UR5, URZ, UR13, UR8 ;  /* 0x0000000dff053299 */ /* 0x000fc60008011608 */
[----:B------:R-:W-:Y:S01]  /*2c10*/  UMOV UR7, UR15 ;  /* 0x0000000f00077c82 */ /* 0x000fe20008000000 */
[----:B------:R-:W-:Y:S02]  /*2c20*/  USHF.R.U32.HI UR17, URZ, UR17, UR10 ;  /* 0x00000011ff117299 */ /* 0x000fe4000801160a */
[----:B------:R-:W-:Y:S02]  /*2c30*/  @UP3 USHF.R.U32.HI UR6, URZ, UR13, UR7 ;  /* 0x0000000dff063299 */ /* 0x000fe40008011607 */
[----:B------:R-:W-:Y:S02]  /*2c40*/  USEL UR4, UR50, UR4, !UP0 ;  /* 0x0000000432047287 */ /* 0x000fe4000c000000 */
[----:B------:R-:W-:Y:S02]  /*2c50*/  UIMAD UR7, UR39, UR5, URZ ;  /* 0x00000005270772a4 */ /* 0x000fe4000f8e02ff */
[----:B------:R-:W-:Y:S02]  /*2c60*/  USEL UR5, UR51, UR17, !UP2 ;  /* 0x0000001133057287 */ /* 0x000fe4000d000000 */
[----:B------:R-:W-:-:S02]  /*2c70*/  UIMAD UR10, UR39, UR6, URZ ;  /* 0x00000006270a72a4 */ /* 0x000fc4000f8e02ff */
[----:B------:R-:W-:Y:S02]  /*2c80*/  UISETP.GE.AND UP0, UPT, UR4, UR7, UPT ;  /* 0x000000070400728c */ /* 0x000fe4000bf06270 */
[----:B------:R-:W-:Y:S02]  /*2c90*/  UIMAD.WIDE.U32 UR8, UR4, UR12, URZ ;  /* 0x0000000c040872a5 */ /* 0x000fe4000f8e00ff */
[----:B------:R-:W-:Y:S02]  /*2ca0*/  UISETP.GE.OR UP0, UPT, UR5, UR10, UP0 ;  /* 0x0000000a0500728c */ /* 0x000fe40008706670 */
[----:B------:R-:W-:-:S03]  /*2cb0*/  UIMAD.WIDE.U32 UR10, UR5, UR12, URZ ;  /* 0x0000000c050a72a5 */ /* 0x000fc6000f8e00ff */
[----:B------:R-:W-:Y:S01]  /*2cc0*/  UMOV UR7, UR9 ;  /* 0x0000000900077c82 */ /* 0x000fe20008000000 */
[----:B------:R-:W-:Y:S02]  /*2cd0*/  UIADD3 UR9, UPT, UPT, -UR4, URZ, URZ ;  /* 0x000000ff04097290 */ /* 0x000fe4000fffe1ff */
[----:B------:R-:W-:Y:S02]  /*2ce0*/  USHF.R.U32.HI UR7, URZ, UR13, UR7 ;  /* 0x0000000dff077299 */ /* 0x000fe40008011607 */
[----:B------:R-:W-:Y:S02]  /*2cf0*/  UIMAD UR10, UR18, UR9, UR50 ;  /* 0x00000009120a72a4 */ /* 0x000fe4000f8e0232 */
[----:B------:R-:W-:Y:S01]  /*2d00*/  USEL UR7, UR4, UR7, !UP3 ;  /* 0x0000000704077287 */ /* 0x000fe2000d800000 */
[----:B------:R-:W-:Y:S01]  /*2d10*/  @!UP0 UMOV UR8, UR11 ;  /* 0x0000000b00088c82 */ /* 0x000fe20008000000 */
[----:B------:R-:W-:Y:S02]  /*2d20*/  UIADD3 UR11, UPT, UPT, -UR5, URZ, URZ ;  /* 0x000000ff050b7290 */ /* 0x000fe4000fffe1ff */
[----:B------:R-:W-:-:S02]  /*2d30*/  @!UP0 USHF.R.U32.HI UR8, URZ, UR13, UR8 ;  /* 0x0000000dff088299 */ /* 0x000fc40008011608 */
[----:B------:R-:W-:Y:S02]  /*2d40*/  UIADD3 UR9, UPT, UPT, -UR7, URZ, URZ ;  /* 0x000000ff07097290 */ /* 0x000fe4000fffe1ff */
[----:B------:R-:W-:Y:S02]  /*2d50*/  @!UP0 USEL UR8, UR5, UR8, !UP3 ;  /* 0x0000000805088287 */ /* 0x000fe4000d800000 */
[----:B------:R-:W-:Y:S02]  /*2d60*/  UIMAD UR9, UR39, UR9, UR4 ;  /* 0x00000009270972a4 */ /* 0x000fe4000f8e0204 */
[----:B------:R-:W-:Y:S02]  /*2d70*/  @!UP0 UIADD3 UR7, UPT, UPT, UR7, -UR8, URZ ;  /* 0x8000000807078290 */ /* 0x000fe4000fffe0ff */
[----:B------:R-:W-:Y:S02]  /*2d80*/  @!UP0 UIMAD UR8, UR9, UR6, UR8 ;  /* 0x00000006090882a4 */ /* 0x000fe4000f8e0208 */
[----:B------:R-:W-:-:S02]  /*2d90*/  @!UP0 UIMAD UR4, UR39, UR7, UR5 ;  /* 0x00000007270482a4 */ /* 0x000fc4000f8e0205 */
[----:B------:R-:W-:Y:S02]  /*2da0*/  UIMAD UR6, UR20, UR11, UR51 ;  /* 0x0000000b140672a4 */ /* 0x000fe4000f8e0233 */
[----:B------:R-:W-:Y:S01]  /*2db0*/  UIMAD UR50, UR4, UR18, UR10 ;  /* 0x00000012043272a4 */ /* 0x000fe2000f8e020a */
[----:B------:R-:W-:Y:S02]  /*2dc0*/  @!UP0 UMOV UR5, UR8 ;  /* 0x0000000800058c82 */ /* 0x000fe40008000000 */
[----:B------:R-:W-:-:S12]  /*2dd0*/  UIMAD UR51, UR5, UR20, UR6 ;  /* 0x00000014053372a4 */ /* 0x000fd8000f8e0206 */
.L_x_38:
[----:B------:R-:W1:Y:S02]  /*2de0*/  LDCU UR4, c[0x0][0xb30] ;  /* 0x00016600ff0477ac */ /* 0x000e640008000800 */
[----:B-1----:R-:W-:-:S09]  /*2df0*/  UISETP.NE.AND UP0, UPT, UR4, 0x1, UPT ;  /* 0x000000010400788c */ /* 0x002fd2000bf05270 */
[----:B------:R-:W-:Y:S05]  /*2e00*/  BRA.U UP0, `(.L_x_39) ;  /* 0x0000000100447547 */ /* 0x000fea000b800000 */
[----:B------:R-:W1:Y:S01]  /*2e10*/  LDCU.128 UR8, c[0x0][0xb10] ;  /* 0x00016200ff0877ac */ /* 0x000e620008000c00 */
[----:B------:R-:W2:Y:S01]  /*2e20*/  LDCU UR12, c[0x0][0xb0c] ;  /* 0x00016180ff0c77ac */ /* 0x000ea20008000800 */
[----:B------:R-:W4:Y:S01]  /*2e30*/  LDCU UR13, c[0x0][0xb20] ;  /* 0x00016400ff0d77ac */ /* 0x000f220008000800 */
[----:B-1----:R-:W-:Y:S02]  /*2e40*/  UIMAD.WIDE.U32 UR6, UR51, UR8, URZ ;  /* 0x00000008330672a5 */ /* 0x002fe4000f8e00ff */
[----:B------:R-:W-:Y:S02]  /*2e50*/  UIMAD.WIDE.U32 UR4, UR50, UR11, URZ ;  /* 0x0000000b320472a5 */ /* 0x000fe4000f8e00ff */
[----:B--2---:R-:W-:Y:S02]  /*2e60*/  UISETP.NE.AND UP2, UPT, UR12, 0x1, UPT ;  /* 0x000000010c00788c */ /* 0x004fe4000bf45270 */
[----:B------:R-:W-:Y:S01]  /*2e70*/  UISETP.NE.AND UP0, UPT, UR10, 0x1, UPT ;  /* 0x000000010a00788c */ /* 0x000fe2000bf05270 */
[----:B------:R-:W-:-:S02]  /*2e80*/  UMOV UR6, UR7 ;  /* 0x0000000700067c82 */ /* 0x000fc40008000000 */
[----:B------:R-:W-:Y:S01]  /*2e90*/  UMOV UR4, UR5 ;  /* 0x0000000500047c82 */ /* 0x000fe20008000000 */
[----:B------:R-:W-:Y:S02]  /*2ea0*/  USHF.R.U32.HI UR6, URZ, UR9, UR6 ;  /* 0x00000009ff067299 */ /* 0x000fe40008011606 */
[----:B----4-:R-:W-:Y:S02]  /*2eb0*/  USHF.R.U32.HI UR4, URZ, UR13, UR4 ;  /* 0x0000000dff047299 */ /* 0x010fe40008011604 */
[----:B------:R-:W-:Y:S02]  /*2ec0*/  USEL UR5, UR51, UR6, !UP2 ;  /* 0x0000000633057287 */ /* 0x000fe4000d000000 */
[----:B------:R-:W-:-:S04]  /*2ed0*/  USEL UR4, UR50, UR4, !UP0 ;  /* 0x0000000432047287 */ /* 0x000fc8000c000000 */
[----:B------:R-:W-:Y:S02]  /*2ee0*/  UIADD3 UR6, UPT, UPT, UR5, -UR4, URZ ;  /* 0x8000000405067290 */ /* 0x000fe4000fffe0ff */
[----:B------:R-:W-:Y:S02]  /*2ef0*/  UIADD3 UR4, UPT, UPT, -UR5, UR4, URZ ;  /* 0x0000000405047290 */ /* 0x000fe4000fffe1ff */
[----:B------:R-:W-:Y:S02]  /*2f00*/  UIMAD UR50, UR6, UR10, UR50 ;  /* 0x0000000a063272a4 */ /* 0x000fe4000f8e0232 */
[----:B------:R-:W-:-:S12]  /*2f10*/  UIMAD UR51, UR4, UR12, UR51 ;  /* 0x0000000c043372a4 */ /* 0x000fd8000f8e0233 */
.L_x_39:
[----:B------:R-:W-:Y:S02]  /*2f20*/  R2UR UR5, R92 ;  /* 0x000000005c0572ca */ /* 0x000fe400000e0000 */
[----:B------:R-:W-:Y:S02]  /*2f30*/  R2UR UR4, R91 ;  /* 0x000000005b0472ca */ /* 0x000fe400000e0000 */
[----:B------:R-:W-:Y:S02]  /*2f40*/  PLOP3.LUT P1, PT, PT, PT, PT, 0x80, 0x8 ;  /* 0x000000000008781c */ /* 0x000fe40003f2f070 */
[----:B------:R-:W-:-:S07]  /*2f50*/  LOP3.LUT R2, R2, 0x1, RZ, 0x3c, !PT ;  /* 0x0000000102027812 */ /* 0x000fce00078e3cff */
[----:B------:R-:W-:Y:S02]  /*2f60*/  UIADD3 UR24, UPT, UPT, UR51, UR5, URZ ;  /* 0x0000000533187290 */ /* 0x000fe4000fffe0ff */
[----:B------:R-:W-:Y:S01]  /*2f70*/  UIADD3 UR20, UPT, UPT, UR50, UR4, URZ ;  /* 0x0000000432147290 */ /* 0x000fe2000fffe0ff */
[----:B------:R-:W-:Y:S11]  /*2f80*/  BRA.U UP1, `(.L_x_40) ;  /* 0xffffffe901787547 */ /* 0x000ff6000b83ffff */
[----:B------:R-:W-:Y:S01]  /*2f90*/  UIADD3 UR27, UPT, UPT, UR27, 0x80, URZ ;  /* 0x000000801b1b7890 */ /* 0x000fe2000fffe0ff */
[----:B------:R-:W-:-:S03]  /*2fa0*/  MOV R3, UR26 ;  /* 0x0000001a00037c02 */ /* 0x000fc60008000f00 */
[----:B------:R-:W-:Y:S01]  /*2fb0*/  ULEA UR4, UR30, UR27, 0x3 ;  /* 0x0000001b1e047291 */ /* 0x000fe2000f8e18ff */
[----:B------:R-:W-:-:S08]  /*2fc0*/  SHF.L.U32 R3, R3, 0x1f, RZ ;  /* 0x0000001f03037819 */ /* 0x000fd000000006ff */
[----:B------:R-:W1:Y:S02]  /*2fd0*/  SYNCS.PHASECHK.TRANS64.TRYWAIT P0, [UR4], R3 ;  /* 0x00000003ff0075a7 */ /* 0x000e640008001104 */
[----:B-1----:R-:W-:Y:S05]  /*2fe0*/  @!P0 BRA `(.L_x_41) ;  /* 0x0000007c00908947 */ /* 0x002fea0003800000 */
.L_x_160:
[----:B------:R-:W-:-:S04]  /*2ff0*/  UIADD3 UR4, UPT, UPT, UR30, 0x1, URZ ;  /* 0x000000011e047890 */ /* 0x000fc8000fffe0ff */
[----:B------:R-:W-:-:S04]  /*3000*/  UISETP.NE.AND UP0, UPT, UR4, 0x10, UPT ;  /* 0x000000100400788c */ /* 0x000fc8000bf05270 */
[----:B------:R-:W-:Y:S02]  /*3010*/  USEL UR5, URZ, 0x1, UP0 ;  /* 0x00000001ff057887 */ /* 0x000fe40008000000 */
[----:B------:R-:W-:Y:S02]  /*3020*/  USEL UR4, UR4, URZ, UP0 ;  /* 0x000000ff04047287 */ /* 0x000fe40008000000 */
[----:B------:R-:W-:Y:S02]  /*3030*/  ULOP3.LUT UR6, UR26, UR5, URZ, 0x3c, !UPT ;  /* 0x000000051a067292 */ /* 0x000fe4000f8e3cff */
[----:B------:R-:W-:-:S04]  /*3040*/  ULEA UR5, UR4, UR27, 0x3 ;  /* 0x0000001b04057291 */ /* 0x000fc8000f8e18ff */
[----:B-1----:R-:W-:-:S04]  /*3050*/  MOV R3, UR6 ;  /* 0x0000000600037c02 */ /* 0x002fc80008000f00 */
[----:B------:R-:W-:-:S04]  /*3060*/  SHF.L.U32 R3, R3, 0x1f, RZ ;  /* 0x0000001f03037819 */ /* 0x000fc800000006ff */
[----:B------:R-:W1:Y:S02]  /*3070*/  SYNCS.PHASECHK.TRANS64.TRYWAIT P0, [UR5], R3 ;  /* 0x00000003ff0075a7 */ /* 0x000e640008001105 */
[----:B-1----:R-:W-:Y:S05]  /*3080*/  @!P0 BRA `(.L_x_42) ;  /* 0x0000007c00808947 */ /* 0x002fea0003800000 */
.L_x_162:
        /* <DEDUP_REMOVED lines=10> */
.L_x_164:
        /* <DEDUP_REMOVED lines=10> */
.L_x_166:
        /* <DEDUP_REMOVED lines=10> */
.L_x_168:
        /* <DEDUP_REMOVED lines=10> */
.L_x_170:
        /* <DEDUP_REMOVED lines=10> */
.L_x_172:
        /* <DEDUP_REMOVED lines=10> */
.L_x_174:
        /* <DEDUP_REMOVED lines=10> */
.L_x_176:
        /* <DEDUP_REMOVED lines=10> */
.L_x_178:
        /* <DEDUP_REMOVED lines=10> */
.L_x_180:
        /* <DEDUP_REMOVED lines=10> */
.L_x_182:
        /* <DEDUP_REMOVED lines=10> */
.L_x_184:
        /* <DEDUP_REMOVED lines=10> */
.L_x_186:
        /* <DEDUP_REMOVED lines=10> */
.L_x_188:
[----:B------:R-:W-:-:S04]  /*38b0*/  UIADD3 UR4, UPT, UPT, UR4, 0x1, URZ ;  /* 0x0000000104047890 */ /* 0x000fc8000fffe0ff */
[----:B------:R-:W-:-:S04]  /*38c0*/  UISETP.NE.AND UP0, UPT, UR4, 0x10, UPT ;  /* 0x000000100400788c */ /* 0x000fc8000bf05270 */
[----:B------:R-:W-:Y:S02]  /*38d0*/  USEL UR5, URZ, 0x1, UP0 ;  /* 0x00000001ff057887 */ /* 0x000fe40008000000 */
[----:B------:R-:W-:Y:S02]  /*38e0*/  USEL UR4, UR4, URZ, UP0 ;  /* 0x000000ff04047287 */ /* 0x000fe40008000000 */
[----:B------:R-:W-:Y:S02]  /*38f0*/  ULOP3.LUT UR5, UR6, UR5, URZ, 0x3c, !UPT ;  /* 0x0000000506057292 */ /* 0x000fe4000f8e3cff */
[----:B------:R-:W-:-:S04]  /*3900*/  ULEA UR4, UR4, UR27, 0x3 ;  /* 0x0000001b04047291 */ /* 0x000fc8000f8e18ff */
[----:B------:R-:W-:Y:S02]  /*3910*/  IMAD.U32 R2, RZ, RZ, UR5 ;  /* 0x00000005ff027e24 */ /* 0x000fe4000f8e00ff */
[----:B-1----:R-:W-:-:S03]  /*3920*/  MOV R0, UR4 ;  /* 0x0000000400007c02 */ /* 0x002fc60008000f00 */
[----:B------:R-:W-:-:S07]  /*3930*/  SHF.L.U32 R3, R2, 0x1f, RZ ;  /* 0x0000001f02037819 */ /* 0x000fce00000006ff */
.L_x_56:
[----:B-1----:R1:W2:Y:S02]  /*3940*/  SYNCS.PHASECHK.TRANS64.TRYWAIT P0, [R0+URZ], R3 ;  /* 0x00000003000075a7 */ /* 0x0022a400080011ff */
[----:B--2---:R-:W-:Y:S05]  /*3950*/  @!P0 NANOSLEEP.SYNCS 0x989680 ;  /* 0x009896800000895d */ /* 0x004fea0003900000 */
[----:B------:R-:W2:Y:S02]  /*3960*/  @!P0 SYNCS.PHASECHK.TRANS64 P0, [R0+URZ], R3 ;  /* 0x00000003000085a7 */ /* 0x000ea400080010ff */
[----:B--23--:R-:W-:Y:S05]  /*3970*/  @P0 EXIT ;  /* 0x000000000000094d */ /* 0x00cfea0003800000 */
[----:B------:R-:W-:Y:S05]  /*3980*/  BRA `(.L_x_56) ;  /* 0xfffffffc00ec7947 */ /* 0x000fea000383ffff */
.L_x_22:
[----:B------:R-:W2:Y:S02]  /*3990*/  S2UR UR4, SR_CgaCtaId ;  /* 0x00000000000479c3 */ /* 0x000ea40000008800 */
[----:B--2---:R-:W-:-:S04]  /*39a0*/  UISETP.NE.AND UP0, UPT, UR4, URZ, UPT ;  /* 0x000000ff0400728c */ /* 0x004fc8000bf05270 */
[----:B------:R-:W-:-:S09]  /*39b0*/  UISETP.NE.OR UP0, UPT, UR18, 0x1, UP0 ;  /* 0x000000011200788c */ /* 0x000fd20008705670 */
[----:B------:R-:W-:Y:S05]  /*39c0*/  BRA.U UP0, `(.L_x_57) ;  /* 0x0000000100b47547 */ /* 0x000fea000b800000 */
[----:B------:R-:W2:Y:S01]  /*39d0*/  S2UR UR5, SR_CgaCtaId ;  /* 0x00000000000579c3 */ /* 0x000ea20000008800 */
[----:B------:R-:W-:Y:S01]  /*39e0*/  UMOV UR4, 0x400 ;  /* 0x0000040000047882 */ /* 0x000fe20000000000 */
[----:B------:R-:W-:Y:S01]  /*39f0*/  HFMA2 R2, -RZ, RZ, 0, 5.9604644775390625e-08 ;  /* 0x00000001ff027431 */ /* 0x000fe200000001ff */
[----:B------:R-:W-:Y:S01]  /*3a00*/  ISETP.GE.U32.AND P0, PT, R3, 0x2, PT ;  /* 0x000000020300780c */ /* 0x000fe20003f06070 */
[----:B------:R-:W-:Y:S01]  /*3a10*/  IMAD.MOV.U32 R8, RZ, RZ, RZ ;  /* 0x000000ffff087224 */ /* 0x000fe200078e00ff */
[----:B--2---:R-:W-:-:S04]  /*3a20*/  ULEA UR4, UR5, UR4, 0x18 ;  /* 0x0000000405047291 */ /* 0x004fc8000f8ec0ff */
[----:B------:R-:W-:Y:S02]  /*3a30*/  UIADD3 UR5, UPT, UPT, UR4, 0x158, URZ ;  /* 0x0000015804057890 */ /* 0x000fe4000fffe0ff */
[----:B------:R-:W-:Y:S02]  /*3a40*/  UIADD3 UR8, UPT, UPT, UR4, 0x150, URZ ;  /* 0x0000015004087890 */ /* 0x000fe4000fffe0ff */
[----:B------:R-:W-:-:S12]  /*3a50*/  UPRMT UR5, URZ, 0x654, UR5 ;  /* 0x00000654ff057896 */ /* 0x000fd80008000005 */
.L_x_60:
[----:B------:R-:W-:Y:S01]  /*3a60*/  SHF.L.U32 R7, R2, 0x1f, RZ ;  /* 0x0000001f02077819 */ /* 0x000fe200000006ff */
[----:B------:R-:W-:Y:S02]  /*3a70*/  IMAD.U32 R4, RZ, RZ, UR8 ;  /* 0x00000008ff047e24 */ /* 0x000fe4000f8e00ff */
[----:B------:R-:W-:Y:S01]  /*3a80*/  @!P0 IMAD.MOV.U32 R5, RZ, RZ, 0x10 ;  /* 0x00000010ff058424 */ /* 0x000fe200078e00ff */
[----:B------:R-:W2:Y:S02]  /*3a90*/  SYNCS.PHASECHK.TRANS64.TRYWAIT P1, [UR4+0x158], R7 ;  /* 0x00015807ff0075a7 */ /* 0x000ea40008021104 */
[----:B------:R-:W-:-:S04]  /*3aa0*/  PRMT R9, R3, 0x654, R4 ;  /* 0x0000065403097816 */ /* 0x000fc80000000004 */
[----:B------:R-:W-:Y:S01]  /*3ab0*/  SEL R0, R9, R0, !P0 ;  /* 0x0000000009007207 */ /* 0x000fe20004000000 */
[----:B--2---:R-:W-:Y:S06]  /*3ac0*/  @!P1 BRA `(.L_x_58) ;  /* 0x0000007800409947 */ /* 0x004fec0003800000 */
.L_x_190:
[----:B------:R-:W-:Y:S01]  /*3ad0*/  UIADD3 UR6, UPT, UPT, UR4, 0x190, URZ ;  /* 0x0000019004067890 */ /* 0x000fe2000fffe0ff */
[----:B------:R3:W-:Y:S01]  /*3ae0*/  @!P0 SYNCS.ARRIVE.TRANS64.RED RZ, [R0+URZ], R5 ;  /* 0x0000000500ff89a7 */ /* 0x0007e200080004ff */
[----:B------:R-:W-:Y:S01]  /*3af0*/  UIADD3 UR7, UPT, UPT, UR4, 0x150, URZ ;  /* 0x0000015004077890 */ /* 0x000fe2000fffe0ff */
[----:B------:R-:W-:-:S08]  /*3b00*/  LOP3.LUT R2, R2, 0x1, RZ, 0x3c, !PT ;  /* 0x0000000102027812 */ /* 0x000fd000078e3cff */
[----:B------:R-:W-:Y:S06]  /*3b10*/  UGETNEXTWORKID.BROADCAST [UR6], [UR7] ;  /* 0x00000000060073ca */ /* 0x000fec0008000100 */
[----:B---3--:R-:W-:-:S04]  /*3b20*/  SHF.L.U32 R5, R8, 0x1f, RZ ;  /* 0x0000001f08057819 */ /* 0x008fc800000006ff */
[----:B------:R-:W3:Y:S02]  /*3b30*/  SYNCS.PHASECHK.TRANS64.TRYWAIT P1, [UR4+0x150], R5 ;  /* 0x00015005ff0075a7 */ /* 0x000ee40008021104 */
[----:B---3--:R-:W-:Y:S05]  /*3b40*/  @!P1 BRA `(.L_x_59) ;  /* 0x0000007800389947 */ /* 0x008fea0003800000 */
.L_x_192:
[----:B--2---:R-:W2:Y:S01]  /*3b50*/  LDS.128 R4, [UR4+0x190] ;  /* 0x00019004ff047984 */ /* 0x004ea20008000c00 */
[----:B------:R-:W-:Y:S01]  /*3b60*/  LOP3.LUT R8, R8, 0x1, RZ, 0x3c, !PT ;  /* 0x0000000108087812 */ /* 0x000fe200078e3cff */
[----:B------:R-:W-:Y:S01]  /*3b70*/  @!PT LDS RZ, [RZ] ;  /* 0x00000000fffff984 */ /* 0x000fe20000000800 */
[----:B------:R-:W-:Y:S01]  /*3b80*/  @!PT LDS RZ, [RZ] ;  /* 0x00000000fffff984 */ /* 0x000fe20000000800 */
[----:B------:R-:W-:Y:S01]  /*3b90*/  @!PT LDS RZ, [RZ] ;  /* 0x00000000fffff984 */ /* 0x000fe20000000800 */
[----:B------:R-:W-:Y:S01]  /*3ba0*/  @!PT LDS RZ, [RZ] ;  /* 0x00000000fffff984 */ /* 0x000fe20000000800 */
[----:B------:R3:W-:Y:S06]  /*3bb0*/  MEMBAR.ALL.CTA ;  /* 0x0000000000007992 */ /* 0x0007ec0000008000 */
[----:B---3--:R-:W3:Y:S02]  /*3bc0*/  FENCE.VIEW.ASYNC.S ;  /* 0x00000000000073c6 */ /* 0x008ee40000000000 */
[----:B---3--:R-:W-:Y:S01]  /*3bd0*/  SYNCS.ARRIVE.TRANS64.RED.A1T0 RZ, [UR5], RZ ;  /* 0x000000ffffff79a7 */ /* 0x008fe20008100405 */
[----:B--2---:R-:W-:-:S13]  /*3be0*/  LOP3.LUT P1, RZ, R6, 0x1, RZ, 0xc0, !PT ;  /* 0x0000000106ff7812 */ /* 0x004fda000782c0ff */
[----:B------:R-:W-:Y:S05]  /*3bf0*/  @P1 BRA `(.L_x_60) ;  /* 0xfffffffc00981947 */ /* 0x000fea000383ffff */
[----:B------:R-:W-:-:S04]  /*3c00*/  SHF.L.U32 R0, R2, 0x1f, RZ ;  /* 0x0000001f02007819 */ /* 0x000fc800000006ff */
[----:B------:R-:W2:Y:S02]  /*3c10*/  SYNCS.PHASECHK.TRANS64 P0, [UR4+0x158], R0 ;  /* 0x00015800ff0075a7 */ /* 0x000ea40008001004 */
[----:B-12---:R-:W-:Y:S05]  /*3c20*/  @P0 EXIT ;  /* 0x000000000000094d */ /* 0x006fea0003800000 */
[----:B------:R-:W-:-:S07]  /*3c30*/  MOV R0, UR4 ;  /* 0x0000000400007c02 */ /* 0x000fce0008000f00 */
.L_x_61:
[----:B-1----:R-:W-:-:S04]  /*3c40*/  SHF.L.U32 R3, R2, 0x1f, RZ ;  /* 0x0000001f02037819 */ /* 0x002fc800000006ff */
[----:B------:R1:W2:Y:S03]  /*3c50*/  SYNCS.PHASECHK.TRANS64.TRYWAIT P0, [R0+URZ+0x158], R3 ;  /* 0x00015803000075a7 */ /* 0x0002a600080011ff */
[----:B--2---:R-:W-:Y:S05]  /*3c60*/  @!P0 NANOSLEEP.SYNCS 0x989680 ;  /* 0x009896800000895d */ /* 0x004fea0003900000 */
[----:B------:R-:W2:Y:S02]  /*3c70*/  @!P0 SYNCS.PHASECHK.TRANS64 P0, [R0+URZ+0x158], R3 ;  /* 0x00015803000085a7 */ /* 0x000ea400080010ff */
[----:B--2---:R-:W-:Y:S05]  /*3c80*/  @P0 EXIT ;  /* 0x000000000000094d */ /* 0x004fea0003800000 */
[----:B------:R-:W-:Y:S05]  /*3c90*/  BRA `(.L_x_61) ;  /* 0xfffffffc00e87947 */ /* 0x000fea000383ffff */
.L_x_57:
[----:B------:R-:W-:Y:S05]  /*3ca0*/  BRA.U UP4, `(.L_x_62) ;  /* 0x0000001104607547 */ /* 0x000fea000b800000 */
[----:B------:R-:W2:Y:S01]  /*3cb0*/  S2UR UR4, SR_CgaCtaId ;  /* 0x00000000000479c3 */ /* 0x000ea20000008800 */
[----:B------:R-:W-:Y:S01]  /*3cc0*/  UMOV UR5, 0x40 ;  /* 0x0000004000057882 */ /* 0x000fe20000000000 */
[----:B------:R-:W-:Y:S01]  /*3cd0*/  NOP ;  /* 0x0000000000007918 */ /* 0x000fe20000000000 */
[----:B------:R-:W-:Y:S01]  /*3ce0*/  UMOV UR6, 0x400 ;  /* 0x0000040000067882 */ /* 0x000fe20000000000 */
[----:B--2---:R-:W-:Y:S02]  /*3cf0*/  ULEA UR5, UR4, UR5, 0x18 ;  /* 0x0000000504057291 */ /* 0x004fe4000f8ec0ff */
[----:B------:R-:W-:-:S07]  /*3d00*/  ULEA UR6, UR4, UR6, 0x18 ;  /* 0x0000000604067291 */ /* 0x000fce000f8ec0ff */
[----:B------:R-:W2:Y:S02]  /*3d10*/  LDS.U8 R3, [UR5+0x1c] ;  /* 0x00001c05ff037984 */ /* 0x000ea40008000000 */
[----:B--2---:R-:W-:-:S13]  /*3d20*/  ISETP.NE.AND P0, PT, R3, RZ, PT ;  /* 0x000000ff0300720c */ /* 0x004fda0003f05270 */
[----:B------:R-:W-:Y:S05]  /*3d30*/  @P0 BRA `(.L_x_63) ;  /* 0x0000000400080947 */ /* 0x000fea0003800000 */
[----:B------:R-:W-:Y:S02]  /*3d40*/  UISETP.NE.U32.AND UP1, UPT, UR33, 0x1, UPT ;  /* 0x000000012100788c */ /* 0x000fe4000bf25070 */
[----:B------:R-:W-:-:S07]  /*3d50*/  UIADD3 UR7, UPT, UPT, UR5, 0x8, URZ ;  /* 0x0000000805077890 */ /* 0x000fce000fffe0ff */
[----:B------:R-:W-:Y:S05]  /*3d60*/  BRA.U !UP1, `(.L_x_64) ;  /* 0x00000001099c7547 */ /* 0x000fea000b800000 */
[----:B------:R-:W-:Y:S01]  /*3d70*/  ELECT P0, URZ, PT ;  /* 0x0000000000ff782f */ /* 0x000fe20003800000 */
[----:B------:R-:W-:-:S12]  /*3d80*/  BSSY B0, `(.L_x_64) ;  /* 0x0000025000007945 */ /* 0x000fd80003800000 */
[----:B------:R-:W-:Y:S05]  /*3d90*/  @!P0 BRA `(.L_x_65) ;  /* 0x00000000008c8947 */ /* 0x000fea0003800000 */
[----:B------:R-:W-:-:S05]  /*3da0*/  UMOV UR4, 0x10 ;  /* 0x0000001000047882 */ /* 0x000fca0000000000 */
[----:B------:R-:W-:Y:S04]  /*3db0*/  DEPBAR.LE SB2, 0x36 ;  /* 0x0000ad800000791a */ /* 0x000fe80000000000 */
[----:B------:R-:W2:Y:S02]  /*3dc0*/  UTCATOMSWS.2CTA.FIND_AND_SET.ALIGN UP0, UR4, UR4 ;  /* 0x00000004000475e3 */ /* 0x000ea40008200800 */
[----:B--2---:R-:W-:Y:S01]  /*3dd0*/  MOV R10, UR4 ;  /* 0x00000004000a7c02 */ /* 0x004fe20008000f00 */
[----:B------:R-:W-:Y:S06]  /*3de0*/  BRA.U UP0, `(.L_x_66) ;  /* 0x0000000100187547 */ /* 0x000fec000b800000 */
.L_x_67:
[----:B------:R-:W-:Y:S05]  /*3df0*/  NANOSLEEP 0x64 ;  /* 0x000000640000795d */ /* 0x000fea0003800000 */
[----:B------:R-:W-:-:S05]  /*3e00*/  UMOV UR4, 0x10 ;  /* 0x0000001000047882 */ /* 0x000fca0000000000 */
[----:B------:R-:W-:Y:S04]  /*3e10*/  DEPBAR.LE SB2, 0x36 ;  /* 0x0000ad800000791a */ /* 0x000fe80000000000 */
[----:B------:R-:W2:Y:S02]  /*3e20*/  UTCATOMSWS.2CTA.FIND_AND_SET.ALIGN UP0, UR4, UR4 ;  /* 0x00000004000475e3 */ /* 0x000ea40008200800 */
[----:B--2---:R-:W-:Y:S01]  /*3e30*/  MOV R10, UR4 ;  /* 0x00000004000a7c02 */ /* 0x004fe20008000f00 */
[----:B------:R-:W-:Y:S05]  /*3e40*/  BRA.U !UP0, `(.L_x_67) ;  /* 0xfffffffd08e87547 */ /* 0x000fea000b83ffff */
.L_x_66:
[----:B------:R-:W2:Y:S01]  /*3e50*/  LDS R6, [UR5+0x10] ;  /* 0x00001005ff067984 */ /* 0x000ea20008000800 */
[----:B------:R-:W-:Y:S01]  /*3e60*/  IMAD.U32 R3, RZ, RZ, UR6 ;  /* 0x00000006ff037e24 */ /* 0x000fe2000f8e00ff */
[----:B------:R-:W-:-:S03]  /*3e70*/  MOV R4, UR32 ;  /* 0x0000002000047c02 */ /* 0x000fc60008000f00 */
[----:B------:R-:W-:Y:S01]  /*3e80*/  VIADD R3, R3, 0x1a0 ;  /* 0x000001a003037836 */ /* 0x000fe20000000000 */
[----:B--2---:R-:W-:-:S04]  /*3e90*/  SHF.L.U32 R6, R6, 0x1f, RZ ;  /* 0x0000001f06067819 */ /* 0x004fc800000006ff */
[----:B------:R-:W2:Y:S02]  /*3ea0*/  SYNCS.PHASECHK.TRANS64.TRYWAIT P0, [UR5+0x8], R6 ;  /* 0x00000806ff0075a7 */ /* 0x000ea40008001105 */
[----:B--2---:R-:W-:Y:S05]  /*3eb0*/  @P0 BRA `(.L_x_68) ;  /* 0x0000000000080947 */ /* 0x004fea0003800000 */
[----:B------:R-:W2:Y:S02]  /*3ec0*/  SYNCS.PHASECHK.TRANS64.TRYWAIT P0, [UR5+0x8], R6 ;  /* 0x00000806ff0075a7 */ /* 0x000ea40008001105 */
[----:B--2---:R-:W-:Y:S05]  /*3ed0*/  @!P0 BRA `(.L_x_69) ;  /* 0x00000074006c8947 */ /* 0x004fea0003800000 */
.L_x_68:
[----:B------:R-:W-:Y:S01]  /*3ee0*/  PRMT R4, R4, 0x654, R3 ;  /* 0x0000065404047816 */ /* 0x000fe20000000003 */
[----:B------:R-:W-:Y:S01]  /*3ef0*/  HFMA2 R3, -RZ, RZ, 0, 5.9604644775390625e-08 ;  /* 0x00000001ff037431 */ /* 0x000fe200000001ff */
[----:B------:R-:W-:Y:S01]  /*3f00*/  UPRMT UR4, UR32, 0x654, UR7 ;  /* 0x0000065420047896 */ /* 0x000fe20008000007 */
[----:B------:R-:W-:Y:S02]  /*3f10*/  IMAD.MOV.U32 R7, RZ, RZ, 0xffff ;  /* 0x0000ffffff077424 */ /* 0x000fe400078e00ff */
[----:B--2---:R-:W-:Y:S02]  /*3f20*/  IMAD.MOV.U32 R6, RZ, RZ, 0x4 ;  /* 0x00000004ff067424 */ /* 0x004fe400078e00ff */
[----:B------:R-:W-:Y:S01]  /*3f30*/  IMAD.SHL.U32 R9, R10, 0x20, RZ ;  /* 0x000000200a097824 */ /* 0x000fe200078e00ff */
[----:B------:R-:W-:Y:S02]  /*3f40*/  MOV R5, UR4 ;  /* 0x0000000400057c02 */ /* 0x000fe40008000f00 */
[-C--:B------:R-:W-:Y:S01]  /*3f50*/  SHF.L.U32 R8, R7, R10.reuse, RZ ;  /* 0x0000000a07087219 */ /* 0x080fe200000006ff */
[----:B------:R2:W-:Y:S01]  /*3f60*/  SYNCS.ARRIVE.TRANS64.RED RZ, [UR4], R6 ;  /* 0x00000006ffff79a7 */ /* 0x0005e20008000404 */
[----:B------:R-:W-:Y:S01]  /*3f70*/  SHF.L.U32 R7, R3, R10, RZ ;  /* 0x0000000a03077219 */ /* 0x000fe200000006ff */
[----:B------:R2:W-:Y:S04]  /*3f80*/  STS [UR6+0x1a0], R9 ;  /* 0x0001a009ff007988 */ /* 0x0005e80008000806 */
[----:B------:R2:W-:Y:S04]  /*3f90*/  STAS [R4.64], R10 ;  /* 0x0000000a04007dbd */ /* 0x0005e8000c0008ff */
[----:B------:R2:W-:Y:S04]  /*3fa0*/  ATOMS.OR RZ, [UR5+0x14], R8 ;  /* 0x00001408ffff798c */ /* 0x0005e8000b000005 */
[----:B------:R2:W-:Y:S04]  /*3fb0*/  ATOMS.OR RZ, [UR5+0x18], R7 ;  /* 0x00001807ffff798c */ /* 0x0005e8000b000005 */
[----:B------:R2:W-:Y:S02]  /*3fc0*/  ATOMS.XOR RZ, [UR5+0x10], R3 ;  /* 0x00001003ffff798c */ /* 0x0005e4000b800005 */
.L_x_65:
[----:B-1----:R-:W-:Y:S05]  /*3fd0*/  BSYNC B0 ;  /* 0x0000000000007941 */ /* 0x002fea0003800000 */
.L_x_64:
[----:B------:R-:W-:Y:S05]  /*3fe0*/  BRA.U UP1, `(.L_x_70) ;  /* 0x00000001016c7547 */ /* 0x000fea000b800000 */
[----:B------:R-:W-:-:S03]  /*3ff0*/  UMOV UR4, 0xffffffff ;  /* 0xffffffff00047882 */ /* 0x000fc60000000000 */
[----:B------:R-:W-:Y:S05]  /*4000*/  BRA.DIV UR4, `(.L_x_71) ;  /* 0x0000007604387947 */ /* 0x000fea000b800000 */
[----:B------:R-:W-:-:S13]  /*4010*/  ELECT P0, URZ, PT ;  /* 0x0000000000ff782f */ /* 0x000fda0003800000 */
.L_x_195:
[----:B------:R-:W-:Y:S05]  /*4020*/  @!P0 BRA `(.L_x_70) ;  /* 0x00000000005c8947 */ /* 0x000fea0003800000 */
[----:B--2---:R-:W2:Y:S02]  /*4030*/  LDS R4, [UR5+0x10] ;  /* 0x00001005ff047984 */ /* 0x004ea40008000800 */
[----:B--2---:R-:W-:-:S04]  /*4040*/  SHF.L.U32 R4, R4, 0x1f, RZ ;  /* 0x0000001f04047819 */ /* 0x004fc800000006ff */
[----:B------:R-:W2:Y:S02]  /*4050*/  SYNCS.PHASECHK.TRANS64.TRYWAIT P0, [UR5+0x8], R4 ;  /* 0x00000804ff0075a7 */ /* 0x000ea40008001105 */
[----:B--2---:R-:W-:Y:S05]  /*4060*/  @P0 BRA `(.L_x_72) ;  /* 0x0000000000080947 */ /* 0x004fea0003800000 */
[----:B------:R-:W2:Y:S02]  /*4070*/  SYNCS.PHASECHK.TRANS64.TRYWAIT P0, [UR5+0x8], R4 ;  /* 0x00000804ff0075a7 */ /* 0x000ea40008001105 */
[----:B--2---:R-:W-:Y:S05]  /*4080*/  @!P0 BRA `(.L_x_73) ;  /* 0x00000074003c8947 */ /* 0x004fea0003800000 */
.L_x_72:
[----:B------:R-:W3:Y:S01]  /*4090*/  LDS R6, [UR6+0x1a0] ;  /* 0x0001a006ff067984 */ /* 0x000ee20008000800 */
[----:B--2---:R-:W-:Y:S02]  /*40a0*/  HFMA2 R3, -RZ, RZ, 0, 5.9604644775390625e-08 ;  /* 0x00000001ff037431 */ /* 0x004fe400000001ff */
[----:B------:R-:W-:Y:S01]  /*40b0*/  IMAD.MOV.U32 R4, RZ, RZ, 0xffff ;  /* 0x0000ffffff047424 */ /* 0x000fe200078e00ff */
[----:B------:R-:W-:Y:S01]  /*40c0*/  UPRMT UR4, UR32, 0x654, UR7 ;  /* 0x0000065420047896 */ /* 0x000fe20008000007 */
[----:B---3--:R-:W-:-:S03]  /*40d0*/  IMAD.SHL.U32 R5, R6, 0x20, RZ ;  /* 0x0000002006057824 */ /* 0x008fc600078e00ff */
[-C--:B------:R-:W-:Y:S02]  /*40e0*/  SHF.L.U32 R4, R4, R6.reuse, RZ ;  /* 0x0000000604047219 */ /* 0x080fe400000006ff */
[----:B------:R-:W-:Y:S01]  /*40f0*/  SHF.L.U32 R6, R3, R6, RZ ;  /* 0x0000000603067219 */ /* 0x000fe200000006ff */
[----:B------:R3:W-:Y:S04]  /*4100*/  STS [UR6+0x1a0], R5 ;  /* 0x0001a005ff007988 */ /* 0x0007e80008000806 */
[----:B------:R3:W-:Y:S04]  /*4110*/  ATOMS.OR RZ, [UR5+0x14], R4 ;  /* 0x00001404ffff798c */ /* 0x0007e8000b000005 */
[----:B------:R3:W-:Y:S01]  /*4120*/  ATOMS.OR RZ, [UR5+0x18], R6 ;  /* 0x00001806ffff798c */ /* 0x0007e2000b000005 */
[----:B------:R-:W-:Y:S03]  /*4130*/  SYNCS.ARRIVE.TRANS64.RED.A1T0 RZ, [UR4], RZ ;  /* 0x000000ffffff79a7 */ /* 0x000fe60008100404 */
[----:B------:R3:W-:Y:S01]  /*4140*/  ATOMS.XOR RZ, [UR5+0x10], R3 ;  /* 0x00001003ffff798c */ /* 0x0007e2000b800005 */
[----:B------:R-:W-:Y:S05]  /*4150*/  BRA `(.L_x_70) ;  /* 0x0000000000107947 */ /* 0x000fea0003800000 */
.L_x_63:
[----:B------:R-:W-:Y:S02]  /*4160*/  MOV R3, 0xffffffff ;  /* 0xffffffff00037802 */ /* 0x000fe40000000f00 */
[----:B------:R-:W-:-:S03]  /*4170*/  MOV R4, 0x41a0 ;  /* 0x000041a000047802 */ /* 0x000fc60000000f00 */
[----:B------:R2:W-:Y:S04]  /*4180*/  STS [UR6+0x1a0], R3 ;  /* 0x0001a003ff007988 */ /* 0x0005e80008000806 */
[----:B-12--5:R-:W-:Y:S05]  /*4190*/  CALL.REL.NOINC `($__internal_1_$__cuda_sm10x_tcgen05_guardrail_trap_phase_invalid_during_alloc) ;  /* 0x0000007800ec7944 */ /* 0x026fea0003c00000 */
.L_x_70:
[----:B------:R-:W-:Y:S05]  /*41a0*/  WARPSYNC.ALL ;  /* 0x0000000000007948 */ /* 0x000fea0003800000 */
[----:B------:R-:W4:Y:S01]  /*41b0*/  S2UR UR18, SR_CgaCtaId ;  /* 0x00000000001279c3 */ /* 0x000f220000008800 */
[----:B------:R-:W-:Y:S01]  /*41c0*/  UMOV UR4, 0x400 ;  /* 0x0000040000047882 */ /* 0x000fe20000000000 */
[----:B------:R-:W-:-:S06]  /*41d0*/  NOP ;  /* 0x0000000000007918 */ /* 0x000fcc0000000000 */
[----:B------:R-:W-:Y:S06]  /*41e0*/  BAR.ARV 0x6, 0xa0 ;  /* 0x0182800000007b1d */ /* 0x000fec0000002000 */
[----:B------:R-:W1:Y:S01]  /*41f0*/  LDCU UR7, c[0x0][0x390] ;  /* 0x00007200ff0777ac */ /* 0x000e620008000800 */
[----:B------:R-:W-:Y:S01]  /*4200*/  LOP3.LUT R2, R2, 0xffff, RZ, 0xc0, !PT ;  /* 0x0000ffff02027812 */ /* 0x000fe200078ec0ff */
[----:B--2---:R-:W-:Y:S01]  /*4210*/  IMAD.MOV.U32 R8, RZ, RZ, 0x1 ;  /* 0x00000001ff087424 */ /* 0x004fe200078e00ff */
[----:B------:R-:W-:Y:S01]  /*4220*/  LOP3.LUT R0, R0, 0xffff, RZ, 0xc0, !PT ;  /* 0x0000ffff00007812 */ /* 0x000fe200078ec0ff */
[----:B------:R-:W-:Y:S01]  /*4230*/  UMOV UR22, URZ ;  /* 0x000000ff00167c82 */ /* 0x000fe20008000000 */
[----:B------:R-:W-:Y:S01]  /*4240*/  R2UR UR19, R2 ;  /* 0x00000000021372ca */ /* 0x000fe200000e0000 */
[----:B------:R-:W-:Y:S01]  /*4250*/  IMAD.MOV.U32 R2, RZ, RZ, RZ ;  /* 0x000000ffff027224 */ /* 0x000fe200078e00ff */
[----:B------:R-:W-:Y:S01]  /*4260*/  R2UR UR30, R0 ;  /* 0x00000000001e72ca */ /* 0x000fe200000e0000 */
[----:B------:R-:W-:Y:S01]  /*4270*/  IMAD.MOV.U32 R0, RZ, RZ, RZ ;  /* 0x000000ffff007224 */ /* 0x000fe200078e00ff */
[----:B------:R-:W-:-:S02]  /*4280*/  UISETP.NE.AND UP4, UPT, UR33, URZ, UPT ;  /* 0x000000ff2100728c */ /* 0x000fc4000bf85270 */
[----:B----4-:R-:W-:Y:S01]  /*4290*/  ULEA UR18, UR18, UR4, 0x18 ;  /* 0x0000000412127291 */ /* 0x010fe2000f8ec0ff */
[----:B------:R-:W-:Y:S01]  /*42a0*/  UMOV UR15, URZ ;  /* 0x000000ff000f7c82 */ /* 0x000fe20008000000 */
[----:B------:R-:W-:Y:S02]  /*42b0*/  UMOV UR26, 0x0 ;  /* 0x00000000001a7882 */ /* 0x000fe40000000000 */
[----:B------:R-:W-:Y:S02]  /*42c0*/  UIADD3 UR5, UPT, UPT, UR18, 0x8400, URZ ;  /* 0x0000840012057890 */ /* 0x000fe4000fffe0ff */
[----:B------:R-:W-:Y:S02]  /*42d0*/  UIADD3 UR6, UPT, UPT, UR18, 0x28400, URZ ;  /* 0x0002840012067890 */ /* 0x000fe4000fffe0ff */
[----:B-1----:R-:W-:Y:S01]  /*42e0*/  UIADD3 UR7, UPT, UPT, UR7, 0x1f, URZ ;  /* 0x0000001f07077890 */ /* 0x002fe2000fffe0ff */
[----:B---3--:R-:W1:Y:S01]  /*42f0*/  LDS R3, [UR18+0x1a0] ;  /* 0x0001a012ff037984 */ /* 0x008e620008000800 */
[----:B------:R-:W-:-:S02]  /*4300*/  USHF.R.U32.HI UR5, URZ, 0x4, UR5 ;  /* 0x00000004ff057899 */ /* 0x000fc40008011605 */
[----:B------:R-:W-:Y:S02]  /*4310*/  USHF.R.S32.HI UR4, URZ, 0x1f, UR7 ;  /* 0x0000001fff047899 */ /* 0x000fe40008011407 */
[----:B------:R-:W-:Y:S02]  /*4320*/  UIADD3 UR29, UPT, UPT, UR18, 0x158, URZ ;  /* 0x00000158121d7890 */ /* 0x000fe4000fffe0ff */
[----:B------:R-:W-:Y:S02]  /*4330*/  ULEA.HI UR4, UR4, UR7, URZ, 0x5 ;  /* 0x0000000704047291 */ /* 0x000fe4000f8f28ff */
[----:B------:R-:W-:Y:S02]  /*4340*/  USHF.R.U32.HI UR6, URZ, 0x4, UR6 ;  /* 0x00000004ff067899 */ /* 0x000fe40008011606 */
[----:B------:R-:W-:Y:S02]  /*4350*/  USHF.R.S32.HI UR28, URZ, 0x5, UR4 ;  /* 0x00000005ff1c7899 */ /* 0x000fe40008011404 */
[----:B------:R-:W-:-:S02]  /*4360*/  ULOP3.LUT UR20, UR5, 0x3fff, URZ, 0xc0, !UPT ;  /* 0x00003fff05147892 */ /* 0x000fc4000f8ec0ff */
[----:B------:R-:W-:Y:S02]  /*4370*/  UISETP.LT.AND UP0, UPT, UR28, 0x1, UPT ;  /* 0x000000011c00788c */ /* 0x000fe4000bf01270 */
[----:B------:R-:W-:Y:S02]  /*4380*/  UPRMT UR29, URZ, 0x654, UR29 ;  /* 0x00000654ff1d7896 */ /* 0x000fe4000800001d */
[----:B------:R-:W-:Y:S02]  /*4390*/  USEL UR31, UR28, 0x1, !UP0 ;  /* 0x000000011c1f7887 */ /* 0x000fe4000c000000 */
[----:B------:R-:W-:Y:S02]  /*43a0*/  ULOP3.LUT UR21, UR6, 0x3fff, URZ, 0xc0, !UPT ;  /* 0x00003fff06157892 */ /* 0x000fe4000f8ec0ff */
[----:B------:R-:W-:Y:S02]  /*43b0*/  ULOP3.LUT UR20, UR20, 0x1000000, URZ, 0xfc, !UPT ;  /* 0x0100000014147892 */ /* 0x000fe4000f8efcff */
[----:B------:R-:W-:Y:S01]  /*43c0*/  UIADD3 UR31, UPT, UPT, -UR31, URZ, URZ ;  /* 0x000000ff1f1f7290 */ /* 0x000fe2000fffe1ff */
[----:B------:R-:W-:Y:S01]  /*43d0*/  UMOV UR27, 0x10218010 ;  /* 0x10218010001b7882 */ /* 0x000fe20000000000 */
[----:B------:R-:W-:Y:S01]  /*43e0*/  UMOV UR24, 0x0 ;  /* 0x0000000000187882 */ /* 0x000fe20000000000 */
[----:B------:R-:W-:Y:S01]  /*43f0*/  UMOV UR25, 0x10218010 ;  /* 0x1021801000197882 */ /* 0x000fe20000000000 */
[C---:B-1----:R-:W-:Y:S01]  /*4400*/  VIADD R5, R3.reuse, 0x80 ;  /* 0x0000008003057836 */ /* 0x042fe20000000000 */
[----:B------:R-:W-:-:S04]  /*4410*/  LOP3.LUT R4, R3, 0xffff, RZ, 0xc0, !PT ;  /* 0x0000ffff03047812 */ /* 0x000fc800078ec0ff */
[----:B------:R-:W-:-:S05]  /*4420*/  LOP3.LUT R5, R5, 0xffff, RZ, 0xc0, !PT ;  /* 0x0000ffff05057812 */ /* 0x000fca00078ec0ff */
[----:B------:R1:W-:Y:S02]  /*4430*/  STL.64 [R1], R4 ;  /* 0x0000000401007387 */ /* 0x0003e40000100a00 */
.L_x_82:
[----:B-1----:R-:W-:-:S04]  /*4440*/  SHF.L.U32 R5, R2, 0x1f, RZ ;  /* 0x0000001f02057819 */ /* 0x002fc800000006ff */
[----:B------:R-:W1:Y:S02]  /*4450*/  SYNCS.PHASECHK.TRANS64.TRYWAIT P0, [UR18+0x150], R5 ;  /* 0x00015005ff0075a7 */ /* 0x000e640008001112 */
[----:B-1-34-:R-:W-:Y:S05]  /*4460*/  @!P0 BRA `(.L_x_74) ;  /* 0x00000070005c8947 */ /* 0x01afea0003800000 */
.L_x_197:
[----:B-1----:R-:W1:Y:S01]  /*4470*/  LDS.128 R4, [UR18+0x190] ;  /* 0x00019012ff047984 */ /* 0x002e620008000c00 */
[----:B------:R-:W-:Y:S01]  /*4480*/  ULEA UR23, UR22, UR18, 0x3 ;  /* 0x0000001216177291 */ /* 0x000fe2000f8e18ff */
[----:B------:R-:W-:Y:S01]  /*4490*/  @!PT LDS RZ, [RZ] ;  /* 0x00000000fffff984 */ /* 0x000fe20000000800 */
[----:B------:R-:W-:Y:S01]  /*44a0*/  @!PT LDS RZ, [RZ] ;  /* 0x00000000fffff984 */ /* 0x000fe20000000800 */
[----:B------:R-:W-:Y:S01]  /*44b0*/  @!PT LDS RZ, [RZ] ;  /* 0x00000000fffff984 */ /* 0x000fe20000000800 */
[----:B------:R-:W-:Y:S01]  /*44c0*/  @!PT LDS RZ, [RZ] ;  /* 0x00000000fffff984 */ /* 0x000fe20000000800 */
[----:B------:R2:W-:Y:S06]  /*44d0*/  MEMBAR.ALL.CTA ;  /* 0x0000000000007992 */ /* 0x0005ec0000008000 */
[----:B--2---:R-:W2:Y:S02]  /*44e0*/  FENCE.VIEW.ASYNC.S ;  /* 0x00000000000073c6 */ /* 0x004ea40000000000 */
[----:B--2---:R-:W-:Y:S01]  /*44f0*/  SYNCS.ARRIVE.TRANS64.RED.A1T0 RZ, [UR29], RZ ;  /* 0x000000ffffff79a7 */ /* 0x004fe2000810041d */
[----:B-1----:R-:W-:Y:S01]  /*4500*/  LOP3.LUT P2, RZ, R6, 0x1, RZ, 0xc0, !PT ;  /* 0x0000000106ff7812 */ /* 0x002fe2000784c0ff */
[----:B------:R-:W-:-:S12]  /*4510*/  BRA.U UP4, `(.L_x_75) ;  /* 0x00000001040c7547 */ /* 0x000fd8000b800000 */
[----:B------:R-:W-:-:S04]  /*4520*/  SHF.L.U32 R5, R8, 0x1f, RZ ;  /* 0x0000001f08057819 */ /* 0x000fc800000006ff */
[----:B------:R-:W1:Y:S02]  /*4530*/  SYNCS.PHASECHK.TRANS64.TRYWAIT P0, [UR23+0x170], R5 ;  /* 0x00017005ff0075a7 */ /* 0x000e640008001117 */
[----:B-1----:R-:W-:Y:S05]  /*4540*/  @!P0 BRA `(.L_x_76) ;  /* 0x00000070003c8947 */ /* 0x002fea0003800000 */
.L_x_75:
[----:B------:R-:W-:Y:S05]  /*4550*/  BRA.U UP4, `(.L_x_77) ;  /* 0x0000000104dc7547 */ /* 0x000fea000b800000 */
[----:B------:R-:W2:Y:S02]  /*4560*/  LDCU UR4, c[0x0][0x390] ;  /* 0x00007200ff0477ac */ /* 0x000ea40008000800 */
[----:B--2---:R-:W-:-:S09]  /*4570*/  UISETP.GE.AND UP0, UPT, UR4, 0x1, UPT ;  /* 0x000000010400788c */ /* 0x004fd2000bf06270 */
[----:B------:R-:W-:Y:S05]  /*4580*/  BRA.U !UP0, `(.L_x_78) ;  /* 0x0000000108c47547 */ /* 0x000fea000b800000 */
[----:B------:R-:W-:Y:S01]  /*4590*/  ULEA UR4, UR22, UR48, 0x2 ;  /* 0x0000003016047291 */ /* 0x000fe2000f8e10ff */
[----:B-1----:R-:W-:-:S08]  /*45a0*/  SHF.L.U32 R4, R0, 0x1f, RZ ;  /* 0x0000001f00047819 */ /* 0x002fd000000006ff */
[----:B------:R-:W5:Y:S01]  /*45b0*/  LDL R5, [UR4] ;  /* 0x00000004ff057983 */ /* 0x000f620008100800 */
[----:B------:R-:W-:Y:S02]  /*45c0*/  ULEA UR4, UR15, UR18, 0x3 ;  /* 0x000000120f047291 */ /* 0x000fe4000f8e18ff */
[----:B------:R-:W-:Y:S01]  /*45d0*/  UPLOP3.LUT UP2, UPT, UPT, UPT, UPT, 0x40, 0x4 ;  /* 0x000000000004789c */ /* 0x000fe20003f4e870 */
[----:B------:R-:W-:Y:S01]  /*45e0*/  UMOV UR17, UR31 ;  /* 0x0000001f00117c82 */ /* 0x000fe20008000000 */
[----:B------:R-:W-:Y:S01]  /*45f0*/  UMOV UR16, UR28 ;  /* 0x0000001c00107c82 */ /* 0x000fe20008000000 */
[----:B------:R-:W-:-:S04]  /*4600*/  UMOV UR5, UR15 ;  /* 0x0000000f00057c82 */ /* 0x000fc80008000000 */
[----:B------:R1:W2:Y:S04]  /*4610*/  SYNCS.PHASECHK.TRANS64.TRYWAIT P1, [UR4], R4 ;  /* 0x00000004ff0075a7 */ /* 0x0002a80008021104 */
.L_x_81:
[----:B------:R-:W-:Y:S02]  /*4620*/  UIADD3 UR17, UPT, UPT, UR17, 0x1, URZ ;  /* 0x0000000111117890 */ /* 0x000fe4000fffe0ff */
[----:B---3--:R-:W-:Y:S02]  /*4630*/  ULEA UR10, UR5, UR18, 0x3 ;  /* 0x00000012050a7291 */ /* 0x008fe4000f8e18ff */
[----:B------:R-:W-:Y:S01]  /*4640*/  UISETP.NE.AND UP3, UPT, UR17, URZ, UPT ;  /* 0x000000ff1100728c */ /* 0x000fe2000bf65270 */
[----:B--2-4-:R-:W-:Y:S10]  /*4650*/  @P1 BRA `(.L_x_79) ;  /* 0x00000000000c1947 */ /* 0x014ff40003800000 */
[----:B------:R-:W-:Y:S04]  /*4660*/  SHF.L.U32 R7, R0, 0x1f, RZ ;  /* 0x0000001f00077819 */ /* 0x000fe800000006ff */
[----:B------:R-:W2:Y:S02]  /*4670*/  SYNCS.PHASECHK.TRANS64.TRYWAIT P0, [UR10], R7 ;  /* 0x00000007ff0075a7 */ /* 0x000ea4000800110a */
[----:B--2---:R-:W-:Y:S05]  /*4680*/  @!P0 BRA `(.L_x_80) ;  /* 0x0000007000048947 */ /* 0x004fea0003800000 */
.L_x_79:
[----:B------:R-:W-:Y:S01]  /*4690*/  UISETP.NE.AND UP0, UPT, UR16, 0x1, UPT ;  /* 0x000000011000788c */ /* 0x000fe2000bf05270 */
[----:B------:R-:W-:Y:S01]  /*46a0*/  PLOP3.LUT P1, PT, PT, PT, PT, 0x80, 0x8 ;  /* 0x000000000008781c */ /* 0x000fe20003f2f070 */
[----:B------:R-:W-:Y:S02]  /*46b0*/  UIADD3 UR4, UPT, UPT, UR5, 0x1, URZ ;  /* 0x0000000105047890 */ /* 0x000fe4000fffe0ff */
[----:B------:R-:W-:Y:S02]  /*46c0*/  ULEA UR8, UR5, UR21, 0x8 ;  /* 0x0000001505087291 */ /* 0x000fe4000f8e40ff */
[----:B------:R-:W-:Y:S01]  /*46d0*/  UISETP.NE.AND UP1, UPT, UR4, 0x10, UPT ;  /* 0x000000100400788c */ /* 0x000fe2000bf25270 */
[----:B------:R-:W-:Y:S01]  /*46e0*/  PLOP3.LUT P0, PT, PT, PT, UP0, 0x80, 0x8 ;  /* 0x000000000008781c */ /* 0x000fe20003f0f008 */
[----:B------:R-:W-:Y:S02]  /*46f0*/  UIADD3 UR12, UPT, UPT, UR8, 0x80, URZ ;  /* 0x00000080080c7890 */ /* 0x000fe4000fffe0ff */
[----:B------:R-:W-:Y:S02]  /*4700*/  USEL UR6, URZ, 0x1, UP1 ;  /* 0x00000001ff067887 */ /* 0x000fe40008800000 */
[----:B------:R-:W-:Y:S02]  /*4710*/  USEL UR15, UR4, URZ, UP1 ;  /* 0x000000ff040f7287 */ /* 0x000fe40008800000 */
[----:B------:R-:W-:Y:S02]  /*4720*/  UIADD3 UR10, UPT, UPT, UR10, 0x80, URZ ;  /* 0x000000800a0a7890 */ /* 0x000fe4000fffe0ff */
[----:B------:R-:W-:Y:S01]  /*4730*/  @UP0 ULEA UR4, UR15, UR18, 0x3 ;  /* 0x000000120f040291 */ /* 0x000fe2000f8e18ff */
[----:B------:R-:W-:Y:S01]  /*4740*/  LOP3.LUT R0, R0, UR6, RZ, 0x3c, !PT ;  /* 0x0000000600007c12 */ /* 0x000fe2000f8e3cff */
[----:B------:R-:W-:Y:S01]  /*4750*/  UIADD3 UR16, UPT, UPT, UR16, -0x1, URZ ;  /* 0xffffffff10107890 */ /* 0x000fe2000fffe0ff */
[----:B------:R-:W-:Y:S02]  /*4760*/  UMOV UR9, 0x40004040 ;  /* 0x4000404000097882 */ /* 0x000fe40000000000 */
[----:B-1----:R-:W-:Y:S01]  /*4770*/  @P0 SHF.L.U32 R4, R0, 0x1f, RZ ;  /* 0x0000001f00040819 */ /* 0x002fe200000006ff */
[----:B------:R-:W-:Y:S01]  /*4780*/  UMOV UR13, 0x40004040 ;  /* 0x40004040000d7882 */ /* 0x000fe20000000000 */
[----:B------:R-:W-:Y:S02]  /*4790*/  UMOV UR7, 0x40004040 ;  /* 0x4000404000077882 */ /* 0x000fe40000000000 */
[----:B------:R3:W4:Y:S01]  /*47a0*/  @P0 SYNCS.PHASECHK.TRANS64.TRYWAIT P1, [UR4], R4 ;  /* 0x00000004ff0005a7 */ /* 0x0007220008021104 */
[----:B------:R-:W-:Y:S11]  /*47b0*/  ELECT P0, URZ, PT ;  /* 0x0000000000ff782f */ /* 0x000ff60003800000 */
[----:B------:R-:W-:Y:S02]  /*47c0*/  @!UPT UIADD3 URZ, UPT, UPT, URZ, URZ, URZ ;  /* 0x000000fffffff290 */ /* 0x000fe4000fffe0ff */
[C---:B-----5:R-:W-:Y:S01]  /*47d0*/  @P0 R2UR.BROADCAST UR14, R5.reuse ;  /* 0x00000000050e02ca */ /* 0x060fe200008e0000 */
[----:B------:R-:W-:Y:S01]  /*47e0*/  ULEA UR4, UR5, UR20, 0x9 ;  /* 0x0000001405047291 */ /* 0x000fe2000f8e48ff */
[----:B------:R-:W-:Y:S11]  /*47f0*/  ELECT P0, URZ, PT ;  /* 0x0000000000ff782f */ /* 0x000ff60003800000 */
[----:B------:R-:W-:Y:S02]  /*4800*/  @!UPT UIADD3 URZ, UPT, UPT, URZ, URZ, URZ ;  /* 0x000000fffffff290 */ /* 0x000fe4000fffe0ff */
[----:B------:R-:W-:Y:S01]  /*4810*/  @P0 R2UR.BROADCAST UR11, R5 ;  /* 0x00000000050b02ca */ /* 0x000fe200008e0000 */
[----:B------:R-:W-:Y:S01]  /*4820*/  UIADD3 UR6, UPT, UPT, UR4, 0x80, URZ ;  /* 0x0000008004067890 */ /* 0x000fe2000fffe0ff */
[----:B------:R-:W-:Y:S02]  /*4830*/  UMOV UR5, 0x40004040 ;  /* 0x4000404000057882 */ /* 0x000fe40000000000 */
[----:B------:R1:W-:Y:S01]  /*4840*/  UTCHMMA.2CTA gdesc[UR4], gdesc[UR8], tmem[UR14], tmem[UR26], idesc[UR27], UP2 ;  /* 0x00ff1a08040075ea */ /* 0x0003e2000920000e */
[----:B------:R-:W-:Y:S08]  /*4850*/  UPLOP3.LUT UP2, UPT, UPT, UPT, UPT, 0x80, 0x8 ;  /* 0x000000000008789c */ /* 0x000ff00003f4f070 */
[----:B------:R3:W-:Y:S01]  /*4860*/  UTCHMMA.2CTA gdesc[UR6], gdesc[UR12], tmem[UR11], tmem[UR24], idesc[UR25], UPT ;  /* 0x00ff180c060075ea */ /* 0x0007e2000ba0000b */
[----:B------:R3:W-:Y:S01]  /*4870*/  UTCBAR.2CTA.MULTICAST [UR10], URZ, UR19 ;  /* 0x000000ff0a0073e9 */ /* 0x0007e20008200813 */
[----:B-1----:R-:W-:Y:S01]  /*4880*/  UMOV UR5, UR15 ;  /* 0x0000000f00057c82 */ /* 0x002fe20008000000 */
[----:B------:R-:W-:Y:S05]  /*4890*/  BRA.U UP3, `(.L_x_81) ;  /* 0xfffffffd03607547 */ /* 0x000fea000b83ffff */
.L_x_78:
[----:B------:R-:W-:-:S09]  /*48a0*/  UIADD3 UR4, UPT, UPT, UR23, 0x160, URZ ;  /* 0x0000016017047890 */ /* 0x000fd2000fffe0ff */
[----:B------:R2:W-:Y:S01]  /*48b0*/  UTCBAR.2CTA.MULTICAST [UR4], URZ, UR30 ;  /* 0x000000ff040073e9 */ /* 0x0005e2000820081e */
[----:B------:R-:W-:Y:S02]  /*48c0*/  NOP ;  /* 0x0000000000007918 */ /* 0x000fe40000000000 */
.L_x_77:
[----:B--2---:R-:W-:Y:S01]  /*48d0*/  UIADD3 UR4, UPT, UPT, UR22, 0x1, URZ ;  /* 0x0000000116047890 */ /* 0x004fe2000fffe0ff */
[----:B------:R-:W-:-:S03]  /*48e0*/  LOP3.LUT R2, R2, 0x1, RZ, 0x3c, !PT ;  /* 0x0000000102027812 */ /* 0x000fc600078e3cff */
[----:B------:R-:W-:-:S04]  /*48f0*/  UISETP.NE.AND UP0, UPT, UR4, 0x2, UPT ;  /* 0x000000020400788c */ /* 0x000fc8000bf05270 */
[----:B------:R-:W-:Y:S02]  /*4900*/  USEL UR5, URZ, 0x1, UP0 ;  /* 0x00000001ff057887 */ /* 0x000fe40008000000 */
[----:B------:R-:W-:-:S04]  /*4910*/  USEL UR22, UR4, URZ, UP0 ;  /* 0x000000ff04167287 */ /* 0x000fc80008000000 */
[----:B------:R-:W-:Y:S01]  /*4920*/  LOP3.LUT R8, R8, UR5, RZ, 0x3c, !PT ;  /* 0x0000000508087c12 */ /* 0x000fe2000f8e3cff */
[----:B------:R-:W-:Y:S07]  /*4930*/  @P2 BRA `(.L_x_82) ;  /* 0xfffffff800c02947 */ /* 0x000fee000383ffff */
[----:B------:R-:W2:Y:S01]  /*4940*/  S2UR UR8, SR_CgaCtaId ;  /* 0x00000000000879c3 */ /* 0x000ea20000008800 */
[----:B------:R-:W-:Y:S01]  /*4950*/  ELECT P0, URZ, PT ;  /* 0x0000000000ff782f */ /* 0x000fe20003800000 */
[----:B------:R-:W-:Y:S01]  /*4960*/  HFMA2 R0, -RZ, RZ, 0, 5.9604644775390625e-08 ;  /* 0x00000001ff007431 */ /* 0x000fe200000001ff */
[----:B------:R-:W-:-:S05]  /*4970*/  UMOV UR4, 0x40 ;  /* 0x0000004000047882 */ /* 0x000fca0000000000 */
[----:B------:R-:W-:Y:S01]  /*4980*/  UVIRTCOUNT.DEALLOC.SMPOOL 0x80 ;  /* 0x000000800000784c */ /* 0x000fe20000000000 */
[----:B------:R-:W-:Y:S02]  /*4990*/  UISETP.NE.AND UP0, UPT, UR33, URZ, UPT ;  /* 0x000000ff2100728c */ /* 0x000fe4000bf05270 */
[----:B--2---:R-:W-:-:S09]  /*49a0*/  ULEA UR8, UR8, UR4, 0x18 ;  /* 0x0000000408087291 */ /* 0x004fd2000f8ec0ff */
[----:B------:R2:W-:Y:S01]  /*49b0*/  @P0 STS.U8 [UR8+0x1c], R0 ;  /* 0x00001c00ff000988 */ /* 0x0005e20008000008 */
[----:B------:R-:W-:Y:S05]  /*49c0*/  BRA.U UP0, `(.L_x_83) ;  /* 0x0000000100587547 */ /* 0x000fea000b800000 */
[----:B------:R-:W-:Y:S01]  /*49d0*/  UIADD3 UR5, UPT, UPT, UR18, 0x170, URZ ;  /* 0x0000017012057890 */ /* 0x000fe2000fffe0ff */
[----:B-1----:R-:W-:-:S03]  /*49e0*/  SHF.L.U32 R5, R8, 0x1f, RZ ;  /* 0x0000001f08057819 */ /* 0x002fc600000006ff */
[----:B------:R-:W-:-:S09]  /*49f0*/  ULEA UR4, UR22, UR5, 0x3 ;  /* 0x0000000516047291 */ /* 0x000fd2000f8e18ff */
[----:B------:R-:W1:Y:S02]  /*4a00*/  SYNCS.PHASECHK.TRANS64.TRYWAIT P0, [UR4], R5 ;  /* 0x00000005ff0075a7 */ /* 0x000e640008001104 */
[----:B-1----:R-:W-:Y:S05]  /*4a10*/  @!P0 BRA `(.L_x_84) ;  /* 0x0000006c00388947 */ /* 0x002fea0003800000 */
.L_x_201:
[----:B------:R-:W-:-:S04]  /*4a20*/  UIADD3 UR4, UPT, UPT, UR22, 0x1, URZ ;  /* 0x0000000116047890 */ /* 0x000fc8000fffe0ff */
[----:B------:R-:W-:-:S04]  /*4a30*/  UISETP.NE.AND UP1, UPT, UR4, 0x2, UPT ;  /* 0x000000020400788c */ /* 0x000fc8000bf25270 */
[----:B---3--:R-:W-:Y:S02]  /*4a40*/  USEL UR6, URZ, 0x1, UP1 ;  /* 0x00000001ff067887 */ /* 0x008fe40008800000 */
[----:B------:R-:W-:-:S04]  /*4a50*/  USEL UR4, UR4, URZ, UP1 ;  /* 0x000000ff04047287 */ /* 0x000fc80008800000 */
[----:B------:R-:W-:Y:S01]  /*4a60*/  ULEA UR4, UR4, UR5, 0x3 ;  /* 0x0000000504047291 */ /* 0x000fe2000f8e18ff */
[----:B-1----:R-:W-:-:S04]  /*4a70*/  LOP3.LUT R5, R8, UR6, RZ, 0x3c, !PT ;  /* 0x0000000608057c12 */ /* 0x002fc8000f8e3cff */
[----:B------:R-:W-:Y:S01]  /*4a80*/  SHF.L.U32 R5, R5, 0x1f, RZ ;  /* 0x0000001f05057819 */ /* 0x000fe200000006ff */
[----:B--2---:R-:W-:-:S04]  /*4a90*/  IMAD.U32 R0, RZ, RZ, UR4 ;  /* 0x00000004ff007e24 */ /* 0x004fc8000f8e00ff */
[----:B------:R1:W2:Y:S03]  /*4aa0*/  SYNCS.PHASECHK.TRANS64.TRYWAIT P0, [R0+URZ], R5 ;  /* 0x00000005000075a7 */ /* 0x0002a600080011ff */
[----:B--2---:R-:W-:Y:S05]  /*4ab0*/  @!P0 NANOSLEEP.SYNCS 0x989680 ;  /* 0x009896800000895d */ /* 0x004fea0003900000 */
[----:B------:R-:W2:Y:S02]  /*4ac0*/  @!P0 SYNCS.PHASECHK.TRANS64 P0, [R0+URZ], R5 ;  /* 0x00000005000085a7 */ /* 0x000ea400080010ff */
[----:B--2---:R-:W-:Y:S05]  /*4ad0*/  @P0 BRA `(.L_x_85) ;  /* 0x0000000000200947 */ /* 0x004fea0003800000 */
.L_x_86:
[----:B--2---:R2:W3:Y:S02]  /*4ae0*/  SYNCS.PHASECHK.TRANS64.TRYWAIT P0, [R0+URZ], R5 ;  /* 0x00000005000075a7 */ /* 0x0044e400080011ff */
[----:B---3--:R-:W-:Y:S05]  /*4af0*/  @!P0 NANOSLEEP.SYNCS 0x989680 ;  /* 0x009896800000895d */ /* 0x008fea0003900000 */
[----:B------:R-:W3:Y:S02]  /*4b00*/  @!P0 SYNCS.PHASECHK.TRANS64 P0, [R0+URZ], R5 ;  /* 0x00000005000085a7 */ /* 0x000ee400080010ff */
[----:B---3--:R-:W-:Y:S05]  /*4b10*/  @!P0 BRA `(.L_x_86) ;  /* 0xfffffffc00f08947 */ /* 0x008fea000383ffff */
[----:B------:R-:W-:Y:S05]  /*4b20*/  BRA `(.L_x_85) ;  /* 0x00000000000c7947 */ /* 0x000fea0003800000 */
.L_x_83:
[----:B------:R-:W-:-:S04]  /*4b30*/  UIADD3 UR4, UPT, UPT, UR18, 0x180, URZ ;  /* 0x0000018012047890 */ /* 0x000fc8000fffe0ff */
[----:B------:R-:W-:-:S09]  /*4b40*/  UPRMT UR4, UR32, 0x654, UR4 ;  /* 0x0000065420047896 */ /* 0x000fd20008000004 */
[----:B------:R-:W-:Y:S03]  /*4b50*/  SYNCS.ARRIVE.TRANS64.RED.A1T0 RZ, [UR4], RZ ;  /* 0x000000ffffff79a7 */ /* 0x000fe60008100404 */
.L_x_85:
[----:B-12---:R-:W-:Y:S01]  /*4b60*/  SHF.L.U32 R5, RZ, 0x1f, RZ ;  /* 0x0000001fff057819 */ /* 0x006fe200000006ff */
[----:B------:R-:W-:Y:S01]  /*4b70*/  UIADD3 UR4, UPT, UPT, UR18, 0x180, URZ ;  /* 0x0000018012047890 */ /* 0x000fe2000fffe0ff */
[----:B------:R-:W-:Y:S02]  /*4b80*/  PLOP3.LUT P0, PT, PT, PT, UP0, 0x80, 0x8 ;  /* 0x000000000008781c */ /* 0x000fe40003f0f008 */
[----:B----4-:R-:W1:Y:S02]  /*4b90*/  SYNCS.PHASECHK.TRANS64.TRYWAIT P1, [UR18+0x180], R5 ;  /* 0x00018005ff0075a7 */ /* 0x010e640008021112 */
[----:B-1----:R-:W-:Y:S09]  /*4ba0*/  @!P1 BRA `(.L_x_87) ;  /* 0x0000006800ec9947 */ /* 0x002ff20003800000 */
.L_x_203:
[----:B------:R-:W-:Y:S01]  /*4bb0*/  @!UP0 UPRMT UR4, UR32, 0x654, UR4 ;  /* 0x0000065420048896 */ /* 0x000fe20008000004 */
[----:B------:R-:W-:Y:S01]  /*4bc0*/  LOP3.LUT R2, R3, 0xffff, RZ, 0xc0, !PT ;  /* 0x0000ffff03027812 */ /* 0x000fe200078ec0ff */
[----:B------:R-:W-:Y:S02]  /*4bd0*/  IMAD.MOV.U32 R3, RZ, RZ, 0xffff ;  /* 0x0000ffffff037424 */ /* 0x000fe400078e00ff */
[----:B-1----:R-:W-:Y:S01]  /*4be0*/  IMAD.MOV.U32 R5, RZ, RZ, 0x1 ;  /* 0x00000001ff057424 */ /* 0x002fe200078e00ff */
[----:B------:R-:W-:-:S04]  /*4bf0*/  SHF.R.U32.HI R2, RZ, 0x5, R2 ;  /* 0x00000005ff027819 */ /* 0x000fc80000011602 */
[----:B------:R-:W-:Y:S01]  /*4c00*/  @!P0 SYNCS.ARRIVE.TRANS64.RED.A1T0 RZ, [UR4], RZ ;  /* 0x000000ffffff89a7 */ /* 0x000fe20008100404 */
[----:B------:R-:W-:Y:S01]  /*4c10*/  NOP ;  /* 0x0000000000007918 */ /* 0x000fe20000000000 */
[----:B------:R-:W1:Y:S01]  /*4c20*/  LDS R0, [UR8+0x14] ;  /* 0x00001408ff007984 */ /* 0x000e620008000800 */
[-C--:B------:R-:W-:Y:S02]  /*4c30*/  SHF.L.U32 R3, R3, R2.reuse, RZ ;  /* 0x0000000203037219 */ /* 0x080fe400000006ff */
[----:B------:R-:W-:Y:S02]  /*4c40*/  SHF.L.U32 R5, R5, R2, RZ ;  /* 0x0000000205057219 */ /* 0x000fe400000006ff */
[----:B-1----:R-:W-:-:S04]  /*4c50*/  LOP3.LUT R0, R0, R3, RZ, 0xc0, !PT ;  /* 0x0000000300007212 */ /* 0x002fc800078ec0ff */
[----:B------:R-:W-:-:S13]  /*4c60*/  ISETP.NE.AND P0, PT, R0, R3, PT ;  /* 0x000000030000720c */ /* 0x000fda0003f05270 */
[----:B------:R-:W-:Y:S05]  /*4c70*/  @P0 BRA `(.L_x_88) ;  /* 0x00000000005c0947 */ /* 0x000fea0003800000 */
[----:B------:R-:W1:Y:S02]  /*4c80*/  LDS R0, [UR8+0x18] ;  /* 0x00001808ff007984 */ /* 0x000e640008000800 */
[----:B-1----:R-:W-:-:S04]  /*4c90*/  LOP3.LUT R0, R0, R5, RZ, 0xc0, !PT ;  /* 0x0000000500007212 */ /* 0x002fc800078ec0ff */
[----:B------:R-:W-:-:S13]  /*4ca0*/  ISETP.NE.AND P0, PT, R0, R5, PT ;  /* 0x000000050000720c */ /* 0x000fda0003f05270 */
[----:B------:R-:W-:Y:S05]  /*4cb0*/  @P0 BRA `(.L_x_89) ;  /* 0x0000000000400947 */ /* 0x000fea0003800000 */
[----:B------:R-:W-:Y:S01]  /*4cc0*/  R2UR UR4, R3 ;  /* 0x00000000030472ca */ /* 0x000fe200000e0000 */
[----:B------:R-:W1:Y:S01]  /*4cd0*/  S2R R2, SR_LANEID ;  /* 0x0000000000027919 */ /* 0x000e620000000000 */
[----:B------:R-:W-:-:S04]  /*4ce0*/  LOP3.LUT R5, RZ, R5, RZ, 0x33, !PT ;  /* 0x00000005ff057212 */ /* 0x000fc800078e33ff */
[----:B---3--:R-:W2:Y:S07]  /*4cf0*/  REDUX UR6, R5 ;  /* 0x00000000050673c4 */ /* 0x008eae0000000000 */
[----:B------:R-:W-:-:S03]  /*4d00*/  ULOP3.LUT UR5, URZ, UR4, URZ, 0x33, !UPT ;  /* 0x00000004ff057292 */ /* 0x000fc6000f8e33ff */
[----:B------:R-:W-:Y:S02]  /*4d10*/  VOTEU.ANY UR4, UPT, PT ;  /* 0x0000000000047886 */ /* 0x000fe400038e0100 */
[----:B------:R-:W-:Y:S01]  /*4d20*/  UFLO.U32 UR4, UR4 ;  /* 0x00000004000472bd */ /* 0x000fe200080e0000 */
[----:B------:R-:W-:-:S04]  /*4d30*/  IMAD.U32 R0, RZ, RZ, UR5 ;  /* 0x00000005ff007e24 */ /* 0x000fc8000f8e00ff */
[----:B------:R-:W3:Y:S02]  /*4d40*/  REDUX UR7, R0 ;  /* 0x00000000000773c4 */ /* 0x000ee40000000000 */
[----:B------:R4:W-:Y:S01]  /*4d50*/  UTCATOMSWS.AND URZ, UR5 ;  /* 0x0000000500ff79e3 */ /* 0x0009e20008000000 */
[----:B-1----:R-:W-:Y:S01]  /*4d60*/  ISETP.EQ.U32.AND P0, PT, R2, UR4, PT ;  /* 0x0000000402007c0c */ /* 0x002fe2000bf02070 */
[----:B--2---:R-:W-:Y:S02]  /*4d70*/  IMAD.U32 R2, RZ, RZ, UR6 ;  /* 0x00000006ff027e24 */ /* 0x004fe4000f8e00ff */
[----:B---3--:R-:W-:-:S10]  /*4d80*/  IMAD.U32 R3, RZ, RZ, UR7 ;  /* 0x00000007ff037e24 */ /* 0x008fd4000f8e00ff */
[----:B------:R4:W-:Y:S04]  /*4d90*/  @P0 ATOMS.AND RZ, [UR8+0x14], R3 ;  /* 0x00001403ffff098c */ /* 0x0009e8000a800008 */
[----:B------:R4:W-:Y:S01]  /*4da0*/  @P0 ATOMS.AND RZ, [UR8+0x18], R2 ;  /* 0x00001802ffff098c */ /* 0x0009e2000a800008 */
[----:B------:R-:W-:Y:S05]  /*4db0*/  BRA `(.L_x_90) ;  /* 0x0000000000147947 */ /* 0x000fea0003800000 */
.L_x_89:
[----:B------:R-:W-:Y:S02]  /*4dc0*/  MOV R2, 0x4de0 ;  /* 0x00004de000027802 */ /* 0x000fe40000000f00 */
[----:B---3-5:R-:W-:Y:S05]  /*4dd0*/  CALL.REL.NOINC `($__internal_0_$__cuda_sm10x_tcgen05_guardrail_trap_col_being_dealloced_not_returned_by_alloc) ;  /* 0x0000006c00d07944 */ /* 0x028fea0003c00000 */
[----:B------:R-:W-:Y:S05]  /*4de0*/  BRA `(.L_x_90) ;  /* 0x0000000000087947 */ /* 0x000fea0003800000 */
.L_x_88:
[----:B------:R-:W-:Y:S02]  /*4df0*/  MOV R2, 0x4e10 ;  /* 0x00004e1000027802 */ /* 0x000fe40000000f00 */
[----:B---3-5:R-:W-:Y:S05]  /*4e00*/  CALL.REL.NOINC `($__internal_2_$__cuda_sm10x_tcgen05_guardrail_trap_unallocated_columns_being_dealloced) ;  /* 0x0000006c00dc7944 */ /* 0x028fea0003c00000 */
.L_x_90:
[----:B------:R-:W-:Y:S01]  /*4e10*/  NOP ;  /* 0x0000000000007918 */ /* 0x000fe20000000000 */
[----:B----4-:R-:W-:Y:S05]  /*4e20*/  EXIT ;  /* 0x000000000000794d */ /* 0x010fea0003800000 */
.L_x_62:
[----:B------:R-:W2:Y:S01]  /*4e30*/  LDCU UR5, c[0x0][0x384] ;  /* 0x00007080ff0577ac */ /* 0x000ea20008000800 */
[----:B------:R-:W-:Y:S02]  /*4e40*/  UISETP.NE.OR UP0, UPT, UR18, 0x3, !UP3 ;  /* 0x000000031200788c */ /* 0x000fe4000df05670 */
[----:B--2---:R-:W-:-:S07]  /*4e50*/  UIADD3 UR5, UPT, UPT, UR5, 0x7f, URZ ;  /* 0x0000007f05057890 */ /* 0x004fce000fffe0ff */
[----:B------:R-:W-:Y:S05]  /*4e60*/  BRA.U UP0, `(.L_x_91) ;  /* 0x0000001500807547 */ /* 0x000fea000b800000 */
[----:B------:R-:W-:Y:S01]  /*4e70*/  USHF.R.S32.HI UR4, URZ, 0x1f, UR5 ;  /* 0x0000001fff047899 */ /* 0x000fe20008011405 */
[----:B------:R-:W2:Y:S01]  /*4e80*/  S2UR UR12, SR_CgaCtaId ;  /* 0x00000000000c79c3 */ /* 0x000ea20000008800 */
[----:B------:R-:W3:Y:S01]  /*4e90*/  LDCU UR49, c[0x0][0x370] ;  /* 0x00006e00ff3177ac */ /* 0x000ee20008000800 */
[----:B------:R-:W-:Y:S02]  /*4ea0*/  HFMA2 R10, -RZ, RZ, 0, 5.9604644775390625e-08 ;  /* 0x00000001ff0a7431 */ /* 0x000fe400000001ff */
[----:B------:R-:W-:Y:S01]  /*4eb0*/  IMAD.MOV.U32 R8, RZ, RZ, RZ ;  /* 0x000000ffff087224 */ /* 0x000fe200078e00ff */
[----:B------:R-:W-:Y:S01]  /*4ec0*/  ULEA.HI UR4, UR4, UR5, URZ, 0x7 ;  /* 0x0000000504047291 */ /* 0x000fe2000f8f38ff */
[----:B------:R-:W3:Y:S02]  /*4ed0*/  LDCU.128 UR44, c[0x0][0xb10] ;  /* 0x00016200ff2c77ac */ /* 0x000ee40008000c00 */
[----:B------:R-:W4:Y:S01]  /*4ee0*/  LDC.64 R14, c[0x0][0x348] ;  /* 0x0000d200ff0e7b82 */ /* 0x000f220000000a00 */
[----:B------:R-:W-:Y:S01]  /*4ef0*/  USHF.R.S32.HI UR40, URZ, 0x7, UR4 ;  /* 0x00000007ff287899 */ /* 0x000fe20008011404 */
[----:B------:R-:W1:Y:S05]  /*4f00*/  LDCU UR48, c[0x0][0x374] ;  /* 0x00006e80ff3077ac */ /* 0x000e6a0008000800 */
[----:B------:R-:W-:Y:S01]  /*4f10*/  IMAD.U32 R2, RZ, RZ, UR40 ;  /* 0x00000028ff027e24 */ /* 0x000fe2000f8e00ff */
[----:B------:R-:W2:Y:S04]  /*4f20*/  LDCU.64 UR4, c[0x0][0x888] ;  /* 0x00011100ff0477ac */ /* 0x000ea80008000a00 */
[----:B------:R-:W-:Y:S01]  /*4f30*/  IABS R0, R2 ;  /* 0x0000000200007213 */ /* 0x000fe20000000000 */
[----:B------:R-:W1:Y:S03]  /*4f40*/  LDCU.64 UR42, c[0x0][0x890] ;  /* 0x00011200ff2a77ac */ /* 0x000e660008000a00 */
[----:B------:R-:W-:Y:S01]  /*4f50*/  R2UR UR38, R0 ;  /* 0x00000000002672ca */ /* 0x000fe200000e0000 */
[----:B------:R-:W4:Y:S01]  /*4f60*/  LDCU UR30, c[0x0][0xb0c] ;  /* 0x00016180ff1e77ac */ /* 0x000f220008000800 */
[----:B------:R-:W4:Y:S01]  /*4f70*/  LDCU UR62, c[0x0][0xb20] ;  /* 0x00016400ff3e77ac */ /* 0x000f220008000800 */
[----:B------:R-:W4:Y:S10]  /*4f80*/  LDCU UR41, c[0x0][0x388] ;  /* 0x00007100ff2977ac */ /* 0x000f340008000800 */
[----:B------:R-:W4:Y:S01]  /*4f90*/  I2F.RP R3, UR38 ;  /* 0x0000002600037d06 */ /* 0x000f220008209400 */
[----:B--2---:R-:W-:Y:S01]  /*4fa0*/  UISETP.NE.U32.AND UP0, UPT, UR4, URZ, UPT ;  /* 0x000000ff0400728c */ /* 0x004fe2000bf05070 */
[----:B------:R-:W2:Y:S03]  /*4fb0*/  LDCU UR4, c[0x0][0xb30] ;  /* 0x00016600ff0477ac */ /* 0x000ea60008000800 */
[----:B------:R-:W-:Y:S01]  /*4fc0*/  UISETP.NE.AND.EX UP0, UPT, UR5, URZ, UPT, UP0 ;  /* 0x000000ff0500728c */ /* 0x000fe2000bf05300 */
[----:B------:R-:W-:Y:S01]  /*4fd0*/  UMOV UR31, 0x400 ;  /* 0x00000400001f7882 */ /* 0x000fe20000000000 */
[----:B---3--:R-:W-:-:S02]  /*4fe0*/  UIMAD.WIDE.U32 UR8, UR49, UR44, URZ ;  /* 0x0000002c310872a5 */ /* 0x008fc4000f8e00ff */
[----:B-1----:R-:W-:Y:S01]  /*4ff0*/  UIMAD.WIDE.U32 UR10, UR48, UR47, URZ ;  /* 0x0000002f300a72a5 */ /* 0x002fe2000f8e00ff */
[----:B------:R-:W-:Y:S01]  /*5000*/  UMOV UR6, URZ ;  /* 0x000000ff00067c82 */ /* 0x000fe20008000000 */
[----:B----4-:R-:W1:Y:S01]  /*5010*/  MUFU.RCP R0, R3 ;  /* 0x0000000300007308 */ /* 0x010e620000001000 */
[----:B------:R-:W-:Y:S02]  /*5020*/  ULEA UR31, UR12, UR31, 0x18 ;  /* 0x0000001f0c1f7291 */ /* 0x000fe4000f8ec0ff */
[----:B------:R-:W-:Y:S02]  /*5030*/  UP2UR UR60, UPR, URZ, 0x1 ;  /* 0x00000001ff3c7883 */ /* 0x000fe40008000000 */
[----:B------:R-:W-:Y:S02]  /*5040*/  UISETP.NE.AND UP0, UPT, UR39, 0x1, UPT ;  /* 0x000000012700788c */ /* 0x000fe4000bf05270 */
[----:B------:R-:W-:Y:S02]  /*5050*/  UISETP.NE.U32.AND UP0, UPT, UR42, URZ, UPT ;  /* 0x000000ff2a00728c */ /* 0x000fe4000bf05070 */
[----:B------:R-:W-:-:S02]  /*5060*/  UIADD3 UR56, UPT, UPT, UR31, 0x118, URZ ;  /* 0x000001181f387890 */ /* 0x000fc4000fffe0ff */
[----:B------:R-:W-:Y:S02]  /*5070*/  UIADD3 UR54, UPT, UPT, UR31, 0x158, URZ ;  /* 0x000001581f367890 */ /* 0x000fe4000fffe0ff */
[----:B------:R-:W-:Y:S02]  /*5080*/  UIADD3 UR33, UPT, UPT, UR31, 0x100, URZ ;  /* 0x000001001f217890 */ /* 0x000fe4000fffe0ff */
[----:B------:R-:W-:Y:S01]  /*5090*/  UIADD3 UR25, UPT, UPT, UR31, 0x108, URZ ;  /* 0x000001081f197890 */ /* 0x000fe2000fffe0ff */
[----:B-1----:R-:W-:Y:S01]  /*50a0*/  VIADD R0, R0, 0xffffffe ;  /* 0x0ffffffe00007836 */ /* 0x002fe20000000000 */
[----:B------:R-:W-:Y:S02]  /*50b0*/  UIADD3 UR17, UPT, UPT, UR31, 0x110, URZ ;  /* 0x000001101f117890 */ /* 0x000fe4000fffe0ff */
[----:B------:R-:W-:Y:S01]  /*50c0*/  UISETP.GE.AND UP3, UPT, UR39, 0x1, UPT ;  /* 0x000000012700788c */ /* 0x000fe2000bf66270 */
[----:B------:R-:W-:Y:S02]  /*50d0*/  UMOV UR53, UR9 ;  /* 0x0000000900357c82 */ /* 0x000fe40008000000 */
[----:B------:R-:W1:Y:S01]  /*50e0*/  F2I.FTZ.U32.TRUNC.NTZ R0, R0 ;  /* 0x0000000000007305 */ /* 0x000e62000021f000 */
[----:B------:R-:W-:Y:S01]  /*50f0*/  UMOV UR52, UR11 ;  /* 0x0000000b00347c82 */ /* 0x000fe20008000000 */
[----:B------:R-:W-:-:S02]  /*5100*/  UISETP.NE.AND UP3, UPT, UR30, 0x1, UPT ;  /* 0x000000011e00788c */ /* 0x000fc4000bf65270 */
[----:B------:R-:W-:Y:S02]  /*5110*/  UISETP.NE.AND.EX UP5, UPT, UR43, URZ, UPT, UP0 ;  /* 0x000000ff2b00728c */ /* 0x000fe4000bfa5300 */
[----:B------:R-:W-:Y:S01]  /*5120*/  UPLOP3.LUT UP2, UPT, UPT, UPT, UPT, 0x40, 0x4 ;  /* 0x000000000004789c */ /* 0x000fe20003f4e870 */
[----:B------:R-:W3:Y:S01]  /*5130*/  LDCU.64 UR22, c[0x0][0xb28] ;  /* 0x00016500ff1677ac */ /* 0x000ee20008000a00 */
[----:B------:R-:W-:Y:S02]  /*5140*/  UPRMT UR56, UR12, 0x654, UR56 ;  /* 0x000006540c387896 */ /* 0x000fe40008000038 */
[----:B------:R-:W-:Y:S01]  /*5150*/  UPRMT UR54, URZ, 0x654, UR54 ;  /* 0x00000654ff367896 */ /* 0x000fe20008000036 */
[----:B-1----:R-:W-:Y:S01]  /*5160*/  R2UR UR7, R0 ;  /* 0x00000000000772ca */ /* 0x002fe200000e0000 */
[----:B------:R-:W-:Y:S01]  /*5170*/  UPRMT UR59, UR12, 0x654, UR33 ;  /* 0x000006540c3b7896 */ /* 0x000fe20008000021 */
[----:B------:R-:W-:Y:S01]  /*5180*/  IABS R0, R2 ;  /* 0x0000000200007213 */ /* 0x000fe20000000000 */
[----:B------:R-:W-:Y:S01]  /*5190*/  UPRMT UR58, UR12, 0x654, UR25 ;  /* 0x000006540c3a7896 */ /* 0x000fe20008000019 */
[----:B------:R-:W-:Y:S01]  /*51a0*/  MOV R2, 0x2000 ;  /* 0x0000200000027802 */ /* 0x000fe20000000f00 */
[----:B------:R-:W-:-:S02]  /*51b0*/  UPRMT UR57, UR12, 0x654, UR17 ;  /* 0x000006540c397896 */ /* 0x000fc40008000011 */
[----:B------:R-:W-:Y:S01]  /*51c0*/  IMAD.MOV R0, RZ, RZ, -R0 ;  /* 0x000000ffff007224 */ /* 0x000fe200078e0a00 */
[----:B------:R-:W-:Y:S02]  /*51d0*/  USHF.R.U32.HI UR53, URZ, UR45, UR53 ;  /* 0x0000002dff357299 */ /* 0x000fe40008011635 */
[----:B------:R-:W-:Y:S02]  /*51e0*/  USHF.R.U32.HI UR52, URZ, UR62, UR52 ;  /* 0x0000003eff347299 */ /* 0x000fe40008011634 */
[----:B------:R-:W-:Y:S01]  /*51f0*/  R2UR UR55, R0 ;  /* 0x00000000003772ca */ /* 0x000fe200000e0000 */
[----:B------:R-:W-:Y:S02]  /*5200*/  UIADD3 UR5, UPT, UPT, URZ, -UR7, URZ ;  /* 0x80000007ff057290 */ /* 0x000fe4000fffe0ff */
[----:B------:R-:W-:Y:S02]  /*5210*/  UISETP.NE.AND UP3, UPT, UR46, 0x1, UPT ;  /* 0x000000012e00788c */ /* 0x000fe4000bf65270 */
[----:B------:R-:W-:-:S02]  /*5220*/  UIMAD UR5, UR5, UR38, URZ ;  /* 0x00000026050572a4 */ /* 0x000fc4000f8e02ff */
[----:B--2---:R-:W-:Y:S02]  /*5230*/  UISETP.NE.AND UP4, UPT, UR4, 0x1, UPT ;  /* 0x000000010400788c */ /* 0x004fe4000bf85270 */
[----:B------:R-:W-:Y:S02]  /*5240*/  UIMAD.WIDE.U32 UR6, UR7, UR5, UR6 ;  /* 0x00000005070672a5 */ /* 0x000fe4000f8e0006 */
[----:B------:R-:W-:Y:S02]  /*5250*/  UISETP.NE.AND UP0, UPT, UR41, URZ, UPT ;  /* 0x000000ff2900728c */ /* 0x000fe4000bf05270 */
[----:B------:R-:W-:-:S03]  /*5260*/  UISETP.NE.AND UP6, UPT, UR40, URZ, UPT ;  /* 0x000000ff2800728c */ /* 0x000fc6000bfc5270 */
[----:B---3--:R-:W-:-:S08]  /*5270*/  UMOV UR51, UR7 ;  /* 0x0000000700337c82 */ /* 0x008fd00008000000 */
.L_x_102:
[----:B------:R-:W-:Y:S04]  /*5280*/  SHF.L.U32 R3, R8, 0x1f, RZ ;  /* 0x0000001f08037819 */ /* 0x000fe800000006ff */
[----:B-1----:R-:W1:Y:S02]  /*5290*/  SYNCS.PHASECHK.TRANS64.TRYWAIT P0, [UR31+0x150], R3 ;  /* 0x00015003ff0075a7 */ /* 0x002e64000800111f */
[----:B-1----:R-:W-:Y:S05]  /*52a0*/  @!P0 BRA `(.L_x_92) ;  /* 0x0000006400448947 */ /* 0x002fea0003800000 */
.L_x_205:
[----:B------:R-:W2:Y:S01]  /*52b0*/  LDS.128 R4, [UR31+0x190] ;  /* 0x0001901fff047984 */ /* 0x000ea20008000c00 */
[----:B------:R-:W-:Y:S01]  /*52c0*/  UISETP.GE.AND UP0, UPT, UR39, 0x1, UPT ;  /* 0x000000012700788c */ /* 0x000fe2000bf06270 */
[----:B------:R-:W-:Y:S01]  /*52d0*/  @!PT LDS RZ, [RZ] ;  /* 0x00000000fffff984 */ /* 0x000fe20000000800 */
[----:B------:R-:W-:Y:S01]  /*52e0*/  @!PT LDS RZ, [RZ] ;  /* 0x00000000fffff984 */ /* 0x000fe20000000800 */
[----:B------:R-:W-:Y:S01]  /*52f0*/  @!PT LDS RZ, [RZ] ;  /* 0x00000000fffff984 */ /* 0x000fe20000000800 */
[----:B------:R-:W-:Y:S01]  /*5300*/  @!PT LDS RZ, [RZ] ;  /* 0x00000000fffff984 */ /* 0x000fe20000000800 */
[----:B------:R3:W-:Y:S06]  /*5310*/  MEMBAR.ALL.CTA ;  /* 0x0000000000007992 */ /* 0x0007ec0000008000 */
[----:B---3--:R-:W3:Y:S02]  /*5320*/  FENCE.VIEW.ASYNC.S ;  /* 0x00000000000073c6 */ /* 0x008ee40000000000 */
[----:B---3--:R-:W-:Y:S01]  /*5330*/  SYNCS.ARRIVE.TRANS64.RED.A1T0 RZ, [UR54], RZ ;  /* 0x000000ffffff79a7 */ /* 0x008fe20008100436 */
[----:B--2---:R-:W-:Y:S11]  /*5340*/  LOP3.LUT P0, RZ, R6, 0x1, RZ, 0xc0, !PT ;  /* 0x0000000106ff7812 */ /* 0x004ff6000780c0ff */
[----:B------:R-:W-:Y:S02]  /*5350*/  @!UPT UIADD3 URZ, UPT, UPT, URZ, URZ, URZ ;  /* 0x000000fffffff290 */ /* 0x000fe4000fffe0ff */
[----:B------:R-:W-:Y:S01]  /*5360*/  VOTEU.ANY UP3, P0 ;  /* 0x0000000000ff7886 */ /* 0x000fe20000060100 */
[----:B------:R-:W-:Y:S11]  /*5370*/  PLOP3.LUT P0, PT, PT, PT, UP3, 0x80, 0x8 ;  /* 0x000000000008781c */ /* 0x000ff60003f0f038 */
[----:B------:R-:W-:Y:S02]  /*5380*/  @!UPT UIADD3 URZ, UPT, UPT, URZ, URZ, URZ ;  /* 0x000000fffffff290 */ /* 0x000fe4000fffe0ff */
[----:B-1----:R-:W-:Y:S02]  /*5390*/  @P0 MOV R3, R4 ;  /* 0x0000000400030202 */ /* 0x002fe40000000f00 */
[----:B------:R-:W-:Y:S02]  /*53a0*/  @P0 LOP3.LUT R0, R5, 0xffff, RZ, 0xc0, !PT ;  /* 0x0000ffff05000812 */ /* 0x000fe400078ec0ff */
[----:B------:R-:W-:Y:S02]  /*53b0*/  @P0 R2UR UR5, R3 ;  /* 0x00000000030502ca */ /* 0x000fe400000e0000 */
[----:B------:R-:W-:Y:S11]  /*53c0*/  @P0 R2UR UR4, R0 ;  /* 0x00000000000402ca */ /* 0x000ff600000e0000 */
[----:B------:R-:W-:Y:S02]  /*53d0*/  @UP3 UMOV UR15, UR5 ;  /* 0x00000005000f3c82 */ /* 0x000fe40008000000 */
[----:B------:R-:W-:Y:S01]  /*53e0*/  @UP3 UMOV UR14, UR4 ;  /* 0x00000004000e3c82 */ /* 0x000fe20008000000 */
[----:B------:R-:W-:Y:S05]  /*53f0*/  BRA.U !UP0, `(.L_x_93) ;  /* 0x0000000108c07547 */ /* 0x000fea000b800000 */
[----:B------:R-:W-:Y:S02]  /*5400*/  UIMAD.WIDE.U32 UR8, UR14, UR47, URZ ;  /* 0x0000002f0e0872a5 */ /* 0x000fe4000f8e00ff */
[----:B------:R-:W-:Y:S02]  /*5410*/  UP2UR UR16, UPR, URZ, 0x4 ;  /* 0x00000004ff107883 */ /* 0x000fe40008000000 */
[----:B------:R-:W-:Y:S02]  /*5420*/  UISETP.NE.AND UP2, UPT, UR46, 0x1, UPT ;  /* 0x000000012e00788c */ /* 0x000fe4000bf45270 */
[----:B------:R-:W-:Y:S02]  /*5430*/  UIMAD.WIDE.U32 UR10, UR15, UR44, URZ ;  /* 0x0000002c0f0a72a5 */ /* 0x000fe4000f8e00ff */
[----:B------:R-:W-:Y:S02]  /*5440*/  USEL UR4, UR48, UR52, !UP2 ;  /* 0x0000003430047287 */ /* 0x000fe4000d000000 */
[----:B------:R-:W-:Y:S02]  /*5450*/  UISETP.NE.AND UP0, UPT, UR30, 0x1, UPT ;  /* 0x000000011e00788c */ /* 0x000fe4000bf05270 */
[----:B------:R-:W-:Y:S02]  /*5460*/  UP2UR UR21, UPR, URZ, 0x2 ;  /* 0x00000002ff157883 */ /* 0x000fe40008000000 */
[----:B------:R-:W-:Y:S02]  /*5470*/  UISETP.NE.AND UP1, UPT, UR39, 0x1, UPT ;  /* 0x000000012700788c */ /* 0x000fe4000bf25270 */
[----:B------:R-:W-:Y:S02]  /*5480*/  UIMAD.WIDE.U32 UR12, UR4, UR22, URZ ;  /* 0x00000016040c72a5 */ /* 0x000fe4000f8e00ff */
[----:B------:R-:W-:Y:S01]  /*5490*/  USEL UR7, UR49, UR53, !UP0 ;  /* 0x0000003531077287 */ /* 0x000fe2000c000000 */
[----:B------:R-:W-:Y:S02]  /*54a0*/  UMOV UR5, UR9 ;  /* 0x0000000900057c82 */ /* 0x000fe40008000000 */
[----:B------:R-:W-:Y:S02]  /*54b0*/  USHF.R.U32.HI UR6, URZ, UR62, UR5 ;  /* 0x0000003eff067299 */ /* 0x000fe40008011605 */
[----:B------:R-:W-:Y:S02]  /*54c0*/  UIMAD.WIDE.U32 UR18, UR7, UR22, URZ ;  /* 0x00000016071272a5 */ /* 0x000fe4000f8e00ff */
[----:B------:R-:W-:Y:S02]  /*54d0*/  USEL UR6, UR14, UR6, !UP2 ;  /* 0x000000060e067287 */ /* 0x000fe4000d000000 */
[----:B------:R-:W-:Y:S01]  /*54e0*/  UISETP.NE.AND UP2, UPT, UR16, URZ, UPT ;  /* 0x000000ff1000728c */ /* 0x000fe2000bf45270 */
[----:B------:R-:W-:Y:S01]  /*54f0*/  UMOV UR5, UR11 ;  /* 0x0000000b00057c82 */ /* 0x000fe20008000000 */
[----:B------:R-:W-:Y:S02]  /*5500*/  UIMAD.WIDE.U32 UR10, UR6, UR22, URZ ;  /* 0x00000016060a72a5 */ /* 0x000fe4000f8e00ff */
[----:B------:R-:W-:Y:S03]  /*5510*/  USHF.R.U32.HI UR8, URZ, UR45, UR5 ;  /* 0x0000002dff087299 */ /* 0x000fe60008011605 */
[----:B------:R-:W-:Y:S02]  /*5520*/  UMOV UR5, UR13 ;  /* 0x0000000d00057c82 */ /* 0x000fe40008000000 */
[----:B------:R-:W-:Y:S03]  /*5530*/  @UP1 USHF.R.U32.HI UR4, URZ, UR23, UR5 ;  /* 0x00000017ff041299 */ /* 0x000fe60008011605 */
[----:B------:R-:W-:Y:S01]  /*5540*/  UMOV UR5, UR19 ;  /* 0x0000001300057c82 */ /* 0x000fe20008000000 */
[----:B------:R-:W-:Y:S02]  /*5550*/  UIMAD UR4, UR39, UR4, URZ ;  /* 0x00000004270472a4 */ /* 0x000fe4000f8e02ff */
[----:B------:R-:W-:Y:S02]  /*5560*/  @UP1 USHF.R.U32.HI UR7, URZ, UR23, UR5 ;  /* 0x00000017ff071299 */ /* 0x000fe40008011605 */
[----:B------:R-:W-:Y:S02]  /*5570*/  USEL UR5, UR15, UR8, !UP0 ;  /* 0x000000080f057287 */ /* 0x000fe4000c000000 */
[----:B------:R-:W-:Y:S02]  /*5580*/  UIMAD UR8, UR39, UR7, URZ ;  /* 0x00000007270872a4 */ /* 0x000fe4000f8e02ff */
[----:B------:R-:W-:Y:S03]  /*5590*/  UISETP.GE.AND UP0, UPT, UR6, UR4, UPT ;  /* 0x000000040600728c */ /* 0x000fe6000bf06270 */
[----:B------:R-:W-:Y:S01]  /*55a0*/  UMOV UR4, UR11 ;  /* 0x0000000b00047c82 */ /* 0x000fe20008000000 */
[----:B------:R-:W-:Y:S02]  /*55b0*/  UISETP.GE.OR UP0, UPT, UR5, UR8, UP0 ;  /* 0x000000080500728c */ /* 0x000fe40008706670 */
[----:B------:R-:W-:Y:S02]  /*55c0*/  USHF.R.U32.HI UR4, URZ, UR23, UR4 ;  /* 0x00000017ff047299 */ /* 0x000fe40008011604 */
[----:B------:R-:W-:Y:S02]  /*55d0*/  UIMAD.WIDE.U32 UR8, UR5, UR22, URZ ;  /* 0x00000016050872a5 */ /* 0x000fe4000f8e00ff */
[----:B------:R-:W-:Y:S04]  /*55e0*/  USEL UR10, UR6, UR4, !UP1 ;  /* 0x00000004060a7287 */ /* 0x000fe8000c800000 */
[----:B------:R-:W-:Y:S01]  /*55f0*/  UIADD3 UR11, UPT, UPT, -UR10, URZ, URZ ;  /* 0x000000ff0a0b7290 */ /* 0x000fe2000fffe1ff */
[----:B------:R-:W-:Y:S02]  /*5600*/  @!UP0 UMOV UR4, UR9 ;  /* 0x0000000900048c82 */ /* 0x000fe40008000000 */
[----:B------:R-:W-:Y:S02]  /*5610*/  @!UP0 USHF.R.U32.HI UR4, URZ, UR23, UR4 ;  /* 0x00000017ff048299 */ /* 0x000fe40008011604 */
[----:B------:R-:W-:Y:S02]  /*5620*/  UIMAD UR8, UR39, UR11, UR6 ;  /* 0x0000000b270872a4 */ /* 0x000fe4000f8e0206 */
[----:B------:R-:W-:Y:S02]  /*5630*/  @!UP0 USEL UR4, UR5, UR4, !UP1 ;  /* 0x0000000405048287 */ /* 0x000fe4000c800000 */
[----:B------:R-:W-:Y:S02]  /*5640*/  UISETP.NE.AND UP1, UPT, UR21, URZ, UPT ;  /* 0x000000ff1500728c */ /* 0x000fe4000bf25270 */
[----:B------:R-:W-:Y:S02]  /*5650*/  @!UP0 UIMAD UR8, UR7, UR8, UR4 ;  /* 0x00000008070882a4 */ /* 0x000fe4000f8e0204 */
[----:B------:R-:W-:Y:S02]  /*5660*/  @!UP0 UIADD3 UR9, UPT, UPT, UR10, -UR4, URZ ;  /* 0x800000040a098290 */ /* 0x000fe4000fffe0ff */
[----:B------:R-:W-:Y:S02]  /*5670*/  UIADD3 UR4, UPT, UPT, -UR5, URZ, URZ ;  /* 0x000000ff05047290 */ /* 0x000fe4000fffe1ff */
[----:B------:R-:W-:Y:S02]  /*5680*/  UIADD3 UR7, UPT, UPT, -UR6, URZ, URZ ;  /* 0x000000ff06077290 */ /* 0x000fe4000fffe1ff */
[----:B------:R-:W-:Y:S02]  /*5690*/  @!UP0 UIMAD UR6, UR9, UR39, UR5 ;  /* 0x00000027090682a4 */ /* 0x000fe4000f8e0205 */
[----:B------:R-:W-:Y:S02]  /*56a0*/  UIMAD UR15, UR30, UR4, UR15 ;  /* 0x000000041e0f72a4 */ /* 0x000fe4000f8e020f */
[----:B------:R-:W-:Y:S01]  /*56b0*/  UIMAD UR4, UR46, UR7, UR14 ;  /* 0x000000072e0472a4 */ /* 0x000fe2000f8e020e */
[----:B------:R-:W-:Y:S02]  /*56c0*/  @!UP0 UMOV UR5, UR8 ;  /* 0x0000000800058c82 */ /* 0x000fe40008000000 */
[----:B------:R-:W-:Y:S02]  /*56d0*/  UIMAD UR15, UR5, UR30, UR15 ;  /* 0x0000001e050f72a4 */ /* 0x000fe4000f8e020f */
[----:B------:R-:W-:Y:S11]  /*56e0*/  UIMAD UR14, UR6, UR46, UR4 ;  /* 0x0000002e060e72a4 */ /* 0x000ff6000f8e0204 */
[----:B------:R-:W-:Y:S01]  /*56f0*/  @!UPT UIADD3 URZ, UPT, UPT, URZ, URZ, URZ ;  /* 0x000000fffffff290 */ /* 0x000fe2000fffe0ff */
.L_x_93:
[----:B------:R-:W1:Y:S01]  /*5700*/  @!UP4 LDCU.128 UR8, c[0x0][0xb10] ;  /* 0x00016200ff08c7ac */ /* 0x000e620008000c00 */
[----:B------:R-:W-:Y:S04]  /*5710*/  MOV R0, UR20 ;  /* 0x0000001400007c02 */ /* 0x000fe80008000f00 */
[----:B------:R-:W-:Y:S01]  /*5720*/  IABS R0, R0 ;  /* 0x0000000000007213 */ /* 0x000fe20000000000 */
[----:B------:R-:W2:Y:S01]  /*5730*/  @!UP4 LDCU UR5, c[0x0][0xb0c] ;  /* 0x00016180ff05c7ac */ /* 0x000ea20008000800 */
[----:B------:R-:W3:Y:S01]  /*5740*/  @!UP4 LDCU UR4, c[0x0][0xb20] ;  /* 0x00016400ff04c7ac */ /* 0x000ee20008000800 */
[----:B-1----:R-:W-:Y:S04]  /*5750*/  UIMAD.WIDE.U32 UR6, UR15, UR8, URZ ;  /* 0x000000080f0672a5 */ /* 0x002fe8000f8e00ff */
[----:B------:R-:W-:Y:S02]  /*5760*/  @!UP4 USHF.R.U32.HI UR7, URZ, UR9, UR7 ;  /* 0x00000009ff07c299 */ /* 0x000fe40008011607 */
[----:B------:R-:W-:Y:S02]  /*5770*/  UIMAD.WIDE.U32 UR8, UR14, UR11, URZ ;  /* 0x0000000b0e0872a5 */ /* 0x000fe4000f8e00ff */
[----:B--2---:R-:W-:Y:S04]  /*5780*/  @!UP4 UISETP.NE.AND UP0, UPT, UR5, 0x1, UPT ;  /* 0x000000010500c88c */ /* 0x004fe8000bf05270 */
[----:B------:R-:W-:Y:S02]  /*5790*/  @!UP4 USEL UR7, UR15, UR7, !UP0 ;  /* 0x000000070f07c287 */ /* 0x000fe4000c000000 */
[----:B------:R-:W-:Y:S01]  /*57a0*/  @!UP4 UISETP.NE.AND UP0, UPT, UR10, 0x1, UPT ;  /* 0x000000010a00c88c */ /* 0x000fe2000bf05270 */
[----:B------:R-:W-:Y:S02]  /*57b0*/  @!UP4 UMOV UR6, UR9 ;  /* 0x000000090006cc82 */ /* 0x000fe40008000000 */
[----:B---3--:R-:W-:Y:S04]  /*57c0*/  @!UP4 USHF.R.U32.HI UR6, URZ, UR4, UR6 ;  /* 0x00000004ff06c299 */ /* 0x008fe80008011606 */
[----:B------:R-:W-:Y:S04]  /*57d0*/  @!UP4 USEL UR6, UR14, UR6, !UP0 ;  /* 0x000000060e06c287 */ /* 0x000fe8000c000000 */
[----:B------:R-:W-:Y:S02]  /*57e0*/  @!UP4 UIADD3 UR4, UPT, UPT, -UR7, UR6, URZ ;  /* 0x000000060704c290 */ /* 0x000fe4000fffe1ff */
[----:B------:R-:W-:Y:S02]  /*57f0*/  @!UP4 UIADD3 UR6, UPT, UPT, UR7, -UR6, URZ ;  /* 0x800000060706c290 */ /* 0x000fe4000fffe0ff */
[----:B------:R-:W-:Y:S02]  /*5800*/  @!UP4 UIMAD UR15, UR4, UR5, UR15 ;  /* 0x00000005040fc2a4 */ /* 0x000fe4000f8e020f */
[----:B------:R-:W-:Y:S01]  /*5810*/  @!UP4 UIMAD UR14, UR6, UR10, UR14 ;  /* 0x0000000a060ec2a4 */ /* 0x000fe2000f8e020e */
[----:B------:R-:W-:Y:S11]  /*5820*/  BRA.U UP2, `(.L_x_94) ;  /* 0x0000000102107547 */ /* 0x000ff6000b800000 */
[----:B------:R-:W-:Y:S04]  /*5830*/  MOV R3, UR61 ;  /* 0x0000003d00037c02 */ /* 0x000fe80008000f00 */
[----:B------:R-:W-:Y:S04]  /*5840*/  SHF.L.U32 R12, R3, 0x1f, RZ ;  /* 0x0000001f030c7819 */ /* 0x000fe800000006ff */
[----:B------:R-:W1:Y:S02]  /*5850*/  SYNCS.PHASECHK.TRANS64.TRYWAIT P1, [UR31+0x148], R12 ;  /* 0x0001480cff0075a7 */ /* 0x000e64000802111f */
[----:B-1----:R-:W-:Y:S05]  /*5860*/  @!P1 BRA `(.L_x_95) ;  /* 0x0000005c00ec9947 */ /* 0x002fea0003800000 */
.L_x_94:
[----:B------:R-:W-:Y:S01]  /*5870*/  UISETP.NE.AND UP2, UPT, UR41, URZ, UPT ;  /* 0x000000ff2900728c */ /* 0x000fe2000bf45270 */
[----:B------:R-:W-:Y:S01]  /*5880*/  R2UR UR4, R0 ;  /* 0x00000000000472ca */ /* 0x000fe200000e0000 */
[----:B------:R-:W-:Y:S01]  /*5890*/  USHF.L.U32 UR35, UR24, 0x7, URZ ;  /* 0x0000000718237899 */ /* 0x000fe200080006ff */
[----:B------:R-:W-:Y:S05]  /*58a0*/  IMAD.U32 R0, RZ, RZ, UR41 ;  /* 0x00000029ff007e24 */ /* 0x000fea000f8e00ff */
[----:B------:R-:W-:Y:S04]  /*58b0*/  IABS R9, R0 ;  /* 0x0000000000097213 */ /* 0x000fe80000000000 */
[----:B------:R-:W2:Y:S02]  /*58c0*/  I2F.RP R16, R9 ;  /* 0x0000000900107306 */ /* 0x000ea40000209400 */
[----:B------:R-:W-:Y:S07]  /*58d0*/  UIMAD.WIDE.U32 UR6, UR51, UR4, URZ ;  /* 0x00000004330672a5 */ /* 0x000fee000f8e00ff */
[----:B------:R-:W-:Y:S02]  /*58e0*/  UMOV UR36, UR7 ;  /* 0x0000000700247c82 */ /* 0x000fe40008000000 */
[----:B------:R-:W-:Y:S04]  /*58f0*/  UIMAD UR4, UR36, UR55, UR4 ;  /* 0x00000037240472a4 */ /* 0x000fe8000f8e0204 */
[----:B------:R-:W-:Y:S01]  /*5900*/  UISETP.GT.U32.AND UP0, UPT, UR38, UR4, UPT ;  /* 0x000000042600728c */ /* 0x000fe2000bf04070 */
[----:B--2---:R-:W2:Y:S10]  /*5910*/  MUFU.RCP R0, R16 ;  /* 0x0000001000007308 */ /* 0x004eb40000001000 */
[----:B------:R-:W-:Y:S02]  /*5920*/  @!UP0 UIADD3 UR4, UPT, UPT, UR4, -UR38, URZ ;  /* 0x8000002604048290 */ /* 0x000fe4000fffe0ff */
[----:B------:R-:W-:Y:S02]  /*5930*/  @!UP0 UIADD3 UR36, UPT, UPT, UR36, 0x1, URZ ;  /* 0x0000000124248890 */ /* 0x000fe4000fffe0ff */
[----:B------:R-:W-:Y:S02]  /*5940*/  UISETP.GE.U32.AND UP0, UPT, UR4, UR38, UPT ;  /* 0x000000260400728c */ /* 0x000fe4000bf06070 */
[----:B------:R-:W-:Y:S01]  /*5950*/  ULOP3.LUT UR4, UR20, UR40, URZ, 0x3c, !UPT ;  /* 0x0000002814047292 */ /* 0x000fe2000f8e3cff */
[----:B--2---:R-:W-:Y:S04]  /*5960*/  VIADD R11, R0, 0xffffffe ;  /* 0x0ffffffe000b7836 */ /* 0x004fe80000000000 */
[----:B------:R-:W1:Y:S04]  /*5970*/  F2I.FTZ.U32.TRUNC.NTZ R13, R11 ;  /* 0x0000000b000d7305 */ /* 0x000e68000021f000 */
[----:B------:R-:W-:Y:S02]  /*5980*/  @UP0 UIADD3 UR36, UPT, UPT, UR36, 0x1, URZ ;  /* 0x0000000124240890 */ /* 0x000fe4000fffe0ff */
[----:B------:R-:W-:Y:S01]  /*5990*/  UISETP.GE.AND UP0, UPT, UR4, URZ, UPT ;  /* 0x000000ff0400728c */ /* 0x000fe2000bf06270 */
[--C-:B-1----:R-:W-:Y:S10]  /*59a0*/  IMAD.MOV R12, RZ, RZ, -R13.reuse ;  /* 0x000000ffff0c7224 */ /* 0x102ff400078e0a0d */
[----:B------:R-:W-:Y:S02]  /*59b0*/  @!UP0 UIADD3 UR36, UPT, UPT, -UR36, URZ, URZ ;  /* 0x000000ff24248290 */ /* 0x000fe4000fffe1ff */
[----:B------:R-:W-:Y:S01]  /*59c0*/  @!UP6 ULOP3.LUT UR36, URZ, UR40, URZ, 0x33, !UPT ;  /* 0x00000028ff24e292 */ /* 0x000fe2000f8e33ff */
[----:B------:R-:W-:Y:S02]  /*59d0*/  IMAD R3, R12, R9, RZ ;  /* 0x000000090c037224 */ /* 0x000fe400078e02ff */
[----:B------:R-:W-:Y:S01]  /*59e0*/  IMAD.MOV.U32 R12, RZ, RZ, RZ ;  /* 0x000000ffff0c7224 */ /* 0x000fe200078e00ff */
[----:B------:R-:W-:Y:S02]  /*59f0*/  ULOP3.LUT UR4, UR36, UR41, URZ, 0x3c, !UPT ;  /* 0x0000002924047292 */ /* 0x000fe4000f8e3cff */
[----:B------:R-:W-:Y:S01]  /*5a00*/  MOV R0, UR36 ;  /* 0x0000002400007c02 */ /* 0x000fe20008000f00 */
[----:B------:R-:W-:Y:S01]  /*5a10*/  IMAD.HI.U32 R13, R13, R3, R12 ;  /* 0x000000030d0d7227 */ /* 0x000fe200078e000c */
[----:B------:R-:W-:Y:S02]  /*5a20*/  UISETP.GE.AND UP0, UPT, UR4, URZ, UPT ;  /* 0x000000ff0400728c */ /* 0x000fe4000bf06270 */
[----:B------:R-:W-:Y:S01]  /*5a30*/  IABS R0, R0 ;  /* 0x0000000000007213 */ /* 0x000fe20000000000 */
[----:B------:R-:W-:Y:S04]  /*5a40*/  UIADD3 UR4, UPT, UPT, -UR36, URZ, URZ ;  /* 0x000000ff24047290 */ /* 0x000fe8000fffe1ff */
[----:B------:R-:W-:Y:S01]  /*5a50*/  IMAD.HI.U32 R13, R13, R0, RZ ;  /* 0x000000000d0d7227 */ /* 0x000fe200078e00ff */
[----:B------:R-:W-:Y:S03]  /*5a60*/  UIMAD UR4, UR40, UR4, UR20 ;  /* 0x00000004280472a4 */ /* 0x000fe6000f8e0214 */
[----:B------:R-:W-:Y:S01]  /*5a70*/  IMAD.MOV R3, RZ, RZ, -R13 ;  /* 0x000000ffff037224 */ /* 0x000fe200078e0a0d */
[----:B------:R-:W-:Y:S03]  /*5a80*/  USHF.L.U32 UR34, UR4, 0x7, URZ ;  /* 0x0000000704227899 */ /* 0x000fe600080006ff */
[C---:B------:R-:W-:Y:S05]  /*5a90*/  IMAD R0, R9.reuse, R3, R0 ;  /* 0x0000000309007224 */ /* 0x040fea00078e0200 */
[----:B------:R-:W-:Y:S11]  /*5aa0*/  ISETP.GT.U32.AND P1, PT, R9, R0, PT ;  /* 0x000000000900720c */ /* 0x000ff60003f24070 */
[----:B------:R-:W-:Y:S02]  /*5ab0*/  @!UPT UIADD3 URZ, UPT, UPT, URZ, URZ, URZ ;  /* 0x000000fffffff290 */ /* 0x000fe4000fffe0ff */
[-C--:B------:R-:W-:Y:S01]  /*5ac0*/  @!P1 IADD3 R0, PT, PT, R0, -R9.reuse, RZ ;  /* 0x8000000900009210 */ /* 0x080fe20007ffe0ff */
[----:B------:R-:W-:Y:S01]  /*5ad0*/  @!P1 VIADD R13, R13, 0x1 ;  /* 0x000000010d0d9836 */ /* 0x000fe20000000000 */
[----:B------:R-:W-:Y:S02]  /*5ae0*/  ISETP.NE.U32.AND P1, PT, RZ, UR42, PT ;  /* 0x0000002aff007c0c */ /* 0x000fe4000bf25070 */
[----:B------:R-:W-:Y:S02]  /*5af0*/  ISETP.GE.U32.AND P2, PT, R0, R9, PT ;  /* 0x000000090000720c */ /* 0x000fe40003f46070 */
[----:B------:R-:W-:Y:S02]  /*5b00*/  ISETP.NE.AND.EX P1, PT, RZ, UR43, PT, P1 ;  /* 0x0000002bff007c0c */ /* 0x000fe4000bf25310 */
[----:B------:R-:W-:Y:S09]  /*5b10*/  SHF.L.U32 R9, R10, 0x1f, RZ ;  /* 0x0000001f0a097819 */ /* 0x000ff200000006ff */
[----:B------:R-:W-:Y:S04]  /*5b20*/  @P2 IADD3 R13, PT, PT, R13, 0x1, RZ ;  /* 0x000000010d0d2810 */ /* 0x000fe80007ffe0ff */
[----:B------:R-:W-:Y:S11]  /*5b30*/  R2UR UR37, R13 ;  /* 0x000000000d2572ca */ /* 0x000ff600000e0000 */
[----:B------:R-:W-:Y:S02]  /*5b40*/  @!UPT UIADD3 URZ, UPT, UPT, URZ, URZ, URZ ;  /* 0x000000fffffff290 */ /* 0x000fe4000fffe0ff */
[----:B------:R-:W-:Y:S02]  /*5b50*/  @!UP0 UIADD3 UR37, UPT, UPT, -UR37, URZ, URZ ;  /* 0x000000ff25258290 */ /* 0x000fe4000fffe1ff */
[----:B------:R-:W-:Y:S04]  /*5b60*/  @!UP2 ULOP3.LUT UR37, URZ, UR41, URZ, 0x33, !UPT ;  /* 0x00000029ff25a292 */ /* 0x000fe8000f8e33ff */
[----:B------:R-:W-:Y:S04]  /*5b70*/  UIADD3 UR5, UPT, UPT, -UR37, URZ, URZ ;  /* 0x000000ff25057290 */ /* 0x000fe8000fffe1ff */
[----:B------:R-:W-:Y:S01]  /*5b80*/  UIMAD UR36, UR41, UR5, UR36 ;  /* 0x00000005292472a4 */ /* 0x000fe2000f8e0224 */
[----:B------:R-:W-:Y:S11]  /*5b90*/  BRA.U !UP5, `(.L_x_96) ;  /* 0x000000010d387547 */ /* 0x000ff6000b800000 */
[----:B------:R-:W-:Y:S01]  /*5ba0*/  UISETP.NE.AND UP1, UPT, UR60, URZ, UPT ;  /* 0x000000ff3c00728c */ /* 0x000fe2000bf25270 */
[----:B------:R-:W-:Y:S01]  /*5bb0*/  HFMA2 R0, -RZ, RZ, 0, 5.9604644775390625e-08 ;  /* 0x00000001ff007431 */ /* 0x000fe200000001ff */
[----:B------:R-:W1:Y:S01]  /*5bc0*/  LDCU.64 UR8, c[0x0][0x358] ;  /* 0x00006b00ff0877ac */ /* 0x000e620008000a00 */
[----:B------:R-:W-:Y:S03]  /*5bd0*/  IMAD.MOV.U32 R87, RZ, RZ, 0x1 ;  /* 0x00000001ff577424 */ /* 0x000fe600078e00ff */
[----:B------:R-:W-:Y:S05]  /*5be0*/  PLOP3.LUT P2, PT, PT, PT, UP1, 0x80, 0x8 ;  /* 0x000000000008781c */ /* 0x000fea0003f4f018 */
[----:B------:R-:W2:Y:S01]  /*5bf0*/  @UP1 LDCU.64 UR4, c[0x0][0x888] ;  /* 0x00011100ff0417ac */ /* 0x000ea20008000a00 */
[----:B------:R-:W-:Y:S07]  /*5c00*/  @UP1 UIMAD UR6, UR50, UR42, URZ ;  /* 0x0000002a320612a4 */ /* 0x000fee000f8e02ff */
[----:B------:R-:W-:Y:S01]  /*5c10*/  @!P2 PRMT R87, R0, 0x7610, R87 ;  /* 0x000076100057a816 */ /* 0x000fe20000000057 */
[----:B--2---:R-:W-:Y:S06]  /*5c20*/  @UP1 UIMAD.WIDE UR4, UR6, 0x4, UR4 ;  /* 0x00000004060418a5 */ /* 0x004fec000f8e0204 */
[----:B------:R-:W-:Y:S01]  /*5c30*/  IMAD.U32 R12, RZ, RZ, UR4 ;  /* 0x00000004ff0c7e24 */ /* 0x000fe2000f8e00ff */
[----:B------:R-:W-:Y:S04]  /*5c40*/  MOV R13, UR5 ;  /* 0x00000005000d7c02 */ /* 0x000fe80008000f00 */
[----:B------:R-:W2:Y:S01]  /*5c50*/  @!UP1 LDCU UR4, c[0x0][0x880] ;  /* 0x00011000ff0497ac */ /* 0x000ea20008000800 */
[----:B-1---5:R1:W5:Y:S02]  /*5c60*/  @P2 LDG.E R41, desc[UR8][R12.64] ;  /* 0x000000080c292981 */ /* 0x022364000c1e1900 */
[----:B-12---:R-:W-:Y:S07]  /*5c70*/  @!P2 IMAD.U32 R41, RZ, RZ, UR4 ;  /* 0x00000004ff29ae24 */ /* 0x006fee000f8e00ff */
.L_x_96:
[----:B-----5:R-:W-:Y:S01]  /*5c80*/  @!P1 FSETP.EQ.AND P3, PT, R41, RZ, PT ;  /* 0x000000ff2900920b */ /* 0x020fe20003f62000 */
[----:B------:R-:W-:Y:S01]  /*5c90*/  @!UPT UIADD3 URZ, UPT, UPT, URZ, URZ, URZ ;  /* 0x000000fffffff290 */ /* 0x000fe2000fffe0ff */
[----:B------:R-:W-:Y:S11]  /*5ca0*/  @!P1 BRA `(.L_x_97) ;  /* 0x0000000000149947 */ /* 0x000ff60003800000 */
[----:B------:R-:W-:Y:S02]  /*5cb0*/  LOP3.LUT P1, RZ, R87, 0xff, RZ, 0xc0, !PT ;  /* 0x000000ff57ff7812 */ /* 0x000fe4000782c0ff */
[----:B------:R-:W-:Y:S04]  /*5cc0*/  PLOP3.LUT P3, PT, PT, PT, UP1, 0x80, 0x8 ;  /* 0x000000000008781c */ /* 0x000fe80003f6f018 */
[----:B------:R-:W-:Y:S07]  /*5cd0*/  PLOP3.LUT P3, PT, P3, PT, PT, 0x8, 0x80 ;  /* 0x000000000080781c */ /* 0x000fee0001f6e170 */
[----:B------:R-:W-:Y:S11]  /*5ce0*/  @P1 FSETP.EQ.AND P3, PT, R41, RZ, PT ;  /* 0x000000ff2900120b */ /* 0x000ff60003f62000 */
[----:B------:R-:W-:Y:S02]  /*5cf0*/  @!UPT UIADD3 URZ, UPT, UPT, URZ, URZ, URZ ;  /* 0x000000fffffff290 */ /* 0x000fe4000fffe0ff */
.L_x_97:
[----:B------:R-:W1:Y:S01]  /*5d00*/  SYNCS.PHASECHK.TRANS64.TRYWAIT P1, [UR31+0x120], R9 ;  /* 0x00012009ff0075a7 */ /* 0x000e62000802111f */
[----:B------:R-:W-:Y:S04]  /*5d10*/  ELECT P2, URZ, PT ;  /* 0x0000000000ff782f */ /* 0x000fe80003840000 */
[----:B------:R-:W-:Y:S01]  /*5d20*/  PLOP3.LUT P2, PT, P3, P2, PT, 0xf2, 0x2f ;  /* 0x00000000002f781c */ /* 0x000fe20001f45e72 */
[----:B------:R-:W-:Y:S01]  /*5d30*/  @!UPT UIADD3 URZ, UPT, UPT, URZ, URZ, URZ ;  /* 0x000000fffffff290 */ /* 0x000fe2000fffe0ff */
[----:B-1----:R-:W-:Y:S11]  /*5d40*/  @!P1 BRA `(.L_x_98) ;  /* 0x0000005800cc9947 */ /* 0x002ff60003800000 */
.L_x_208:
[----:B------:R-:W-:Y:S01]  /*5d50*/  @!P2 IADD3 R3, P1, PT, R14, 0x580, RZ ;  /* 0x000005800e03a810 */ /* 0x000fe20007f3e0ff */
[----:B------:R-:W-:Y:S01]  /*5d60*/  VOTEU.ALL UP0, P2 ;  /* 0x0000000000ff7886 */ /* 0x000fe20001000000 */
[----:B------:R-:W-:Y:S01]  /*5d70*/  UMOV UR6, 0x0 ;  /* 0x0000000000067882 */ /* 0x000fe20000000000 */
[----:B------:R-:W-:Y:S01]  /*5d80*/  UMOV UR7, 0x10000000 ;  /* 0x1000000000077882 */ /* 0x000fe20000000000 */
[----:B------:R-:W-:Y:S01]  /*5d90*/  @!P2 R2UR UR5, R3 ;  /* 0x000000000305a2ca */ /* 0x000fe200000e0000 */
[----:B-1----:R-:W-:Y:S01]  /*5da0*/  @!P2 IMAD.X R0, RZ, RZ, R15, P1 ;  /* 0x000000ffff00a224 */ /* 0x002fe200008e060f */
[----:B------:R-:W-:Y:S01]  /*5db0*/  @!UP0 UIADD3 UR32, UPT, UPT, UR31, 0x200, URZ ;  /* 0x000002001f208890 */ /* 0x000fe2000fffe0ff */
[----:B------:R-:W-:Y:S03]  /*5dc0*/  VOTEU.ALL UP0, P2 ;  /* 0x0000000000ff7886 */ /* 0x000fe60001000000 */
[----:B------:R-:W-:Y:S01]  /*5dd0*/  @!P2 R2UR UR4, R0 ;  /* 0x000000000004a2ca */ /* 0x000fe200000e0000 */
[----:B------:R-:W-:Y:S06]  /*5de0*/  @!P2 IMAD.MOV.U32 R0, RZ, RZ, 0x2000 ;  /* 0x00002000ff00a424 */ /* 0x000fec00078e00ff */
[----:B------:R-:W-:Y:S06]  /*5df0*/  IMAD.U32 R12, RZ, RZ, UR5 ;  /* 0x00000005ff0c7e24 */ /* 0x000fec000f8e00ff */
[----:B------:R-:W-:Y:S01]  /*5e00*/  IMAD.U32 R13, RZ, RZ, UR4 ;  /* 0x00000004ff0d7e24 */ /* 0x000fe2000f8e00ff */
[----:B------:R-:W-:Y:S04]  /*5e10*/  @!P2 R2UR UR4, R12 ;  /* 0x000000000c04a2ca */ /* 0x000fe800000e0000 */
[----:B------:R-:W-:Y:S11]  /*5e20*/  @!P2 R2UR UR5, R13 ;  /* 0x000000000d05a2ca */ /* 0x000ff600000e0000 */
[----:B------:R-:W-:Y:S02]  /*5e30*/  @!UPT UIADD3 URZ, UPT, UPT, URZ, URZ, URZ ;  /* 0x000000fffffff290 */ /* 0x000fe4000fffe0ff */
[----:B------:R1:W-:Y:S01]  /*5e40*/  @!UP0 UTMALDG.4D [UR32], [UR4], desc[UR6] ;  /* 0x00000620040085b4 */ /* 0x0003e20008019000 */
[----:B------:R1:W-:Y:S01]  /*5e50*/  @!P2 SYNCS.ARRIVE.TRANS64.RED.A0TR RZ, [UR31+0x100], R0 ;  /* 0x00010000ffffa9a7 */ /* 0x0003e2000830041f */
[----:B------:R-:W-:Y:S01]  /*5e60*/  SYNCS.ARRIVE.TRANS64.RED.A1T0 RZ, [UR59], RZ ;  /* 0x000000ffffff79a7 */ /* 0x000fe2000810043b */
[----:B------:R-:W2:Y:S02]  /*5e70*/  SYNCS.PHASECHK.TRANS64.TRYWAIT P1, [UR31+0x128], R9 ;  /* 0x00012809ff0075a7 */ /* 0x000ea4000802111f */
[----:B-12---:R-:W-:Y:S05]  /*5e80*/  @!P1 BRA `(.L_x_99) ;  /* 0x0000005800949947 */ /* 0x006fea0003800000 */
.L_x_210:
[----:B------:R-:W-:Y:S01]  /*5e90*/  @!P2 IADD3 R3, P1, PT, R14, 0x580, RZ ;  /* 0x000005800e03a810 */ /* 0x000fe20007f3e0ff */
[----:B------:R-:W-:Y:S01]  /*5ea0*/  VOTEU.ALL UP0, P2 ;  /* 0x0000000000ff7886 */ /* 0x000fe20001000000 */
[----:B------:R-:W-:Y:S01]  /*5eb0*/  UMOV UR6, 0x0 ;  /* 0x0000000000067882 */ /* 0x000fe20000000000 */
[----:B------:R-:W-:Y:S01]  /*5ec0*/  UMOV UR7, 0x10000000 ;  /* 0x1000000000077882 */ /* 0x000fe20000000000 */
[----:B------:R-:W-:Y:S01]  /*5ed0*/  @!P2 R2UR UR5, R3 ;  /* 0x000000000305a2ca */ /* 0x000fe200000e0000 */
[----:B-1----:R-:W-:Y:S01]  /*5ee0*/  @!P2 IMAD.X R0, RZ, RZ, R15, P1 ;  /* 0x000000ffff00a224 */ /* 0x002fe200008e060f */
[----:B------:R-:W-:Y:S02]  /*5ef0*/  @!UP0 UIADD3 UR26, UPT, UPT, UR34, 0x20, URZ ;  /* 0x00000020221a8890 */ /* 0x000fe4000fffe0ff */
[----:B------:R-:W-:Y:S02]  /*5f00*/  @!UP0 UIADD3 UR24, UPT, UPT, UR31, 0x2200, URZ ;  /* 0x000022001f188890 */ /* 0x000fe4000fffe0ff */
[----:B------:R-:W-:Y:S01]  /*5f10*/  @!P2 R2UR UR4, R0 ;  /* 0x000000000004a2ca */ /* 0x000fe200000e0000 */
[----:B------:R-:W-:Y:S01]  /*5f20*/  VOTEU.ALL UP0, P2 ;  /* 0x0000000000ff7886 */ /* 0x000fe20001000000 */
[----:B------:R-:W-:Y:S01]  /*5f30*/  @!P2 IMAD.MOV.U32 R0, RZ, RZ, 0x2000 ;  /* 0x00002000ff00a424 */ /* 0x000fe200078e00ff */
[----:B------:R-:W-:Y:S01]  /*5f40*/  UMOV UR27, UR35 ;  /* 0x00000023001b7c82 */ /* 0x000fe20008000000 */
[----:B------:R-:W-:Y:S01]  /*5f50*/  UMOV UR28, UR36 ;  /* 0x00000024001c7c82 */ /* 0x000fe20008000000 */
[----:B------:R-:W-:Y:S02]  /*5f60*/  UMOV UR29, UR37 ;  /* 0x00000025001d7c82 */ /* 0x000fe40008000000 */
        /* <DEDUP_REMOVED lines=10> */
.L_x_212:
[----:B------:R-:W-:Y:S01]  /*6010*/  @!P2 IADD3 R3, P1, PT, R14, 0x580, RZ ;  /* 0x000005800e03a810 */ /* 0x000fe20007f3e0ff */
[----:B------:R-:W-:Y:S01]  /*6020*/  VOTEU.ALL UP0, P2 ;  /* 0x0000000000ff7886 */ /* 0x000fe20001000000 */
[----:B------:R-:W-:Y:S01]  /*6030*/  UMOV UR6, 0x0 ;  /* 0x0000000000067882 */ /* 0x000fe20000000000 */
[----:B------:R-:W-:Y:S01]  /*6040*/  UMOV UR7, 0x10000000 ;  /* 0x1000000000077882 */ /* 0x000fe20000000000 */
[----:B------:R-:W-:Y:S01]  /*6050*/  @!P2 R2UR UR5, R3 ;  /* 0x000000000305a2ca */ /* 0x000fe200000e0000 */
[----:B-1----:R-:W-:Y:S01]  /*6060*/  @!P2 IMAD.X R0, RZ, RZ, R15, P1 ;  /* 0x000000ffff00a224 */ /* 0x002fe200008e060f */
[----:B------:R-:W-:Y:S01]  /*6070*/  @!UP0 UIADD3 UR18, UPT, UPT, UR34, 0x40, URZ ;  /* 0x0000004022128890 */ /* 0x000fe2000fffe0ff */
[----:B------:R-:W-:Y:S01]  /*6080*/  @P0 SHF.R.U32.HI R4, RZ, 0x10, R5 ;  /* 0x00000010ff040819 */ /* 0x000fe20000011605 */
[----:B------:R-:W-:Y:S02]  /*6090*/  @!UP0 UIADD3 UR16, UPT, UPT, UR31, 0x4200, URZ ;  /* 0x000042001f108890 */ /* 0x000fe4000fffe0ff */
[----:B------:R-:W-:Y:S01]  /*60a0*/  @!P2 R2UR UR4, R0 ;  /* 0x000000000004a2ca */ /* 0x000fe200000e0000 */
[----:B------:R-:W-:Y:S01]  /*60b0*/  VOTEU.ALL UP0, P2 ;  /* 0x0000000000ff7886 */ /* 0x000fe20001000000 */
[----:B------:R-:W-:Y:S01]  /*60c0*/  @!P2 IMAD.MOV.U32 R0, RZ, RZ, 0x2000 ;  /* 0x00002000ff00a424 */ /* 0x000fe200078e00ff */
[----:B------:R-:W-:Y:S01]  /*60d0*/  UMOV UR19, UR35 ;  /* 0x0000002300137c82 */ /* 0x000fe20008000000 */
[----:B------:R-:W-:Y:S01]  /*60e0*/  UMOV UR20, UR36 ;  /* 0x0000002400147c82 */ /* 0x000fe20008000000 */
[----:B------:R-:W-:Y:S01]  /*60f0*/  UMOV UR21, UR37 ;  /* 0x0000002500157c82 */ /* 0x000fe20008000000 */
[----:B------:R-:W-:Y:S01]  /*6100*/  @P0 R2UR UR50, R4 ;  /* 0x00000000043202ca */ /* 0x000fe200000e0000 */
        /* <DEDUP_REMOVED lines=10> */
.L_x_214:
[----:B------:R-:W-:Y:S01]  /*61b0*/  @!P2 IADD3 R3, P0, PT, R14, 0x580, RZ ;  /* 0x000005800e03a810 */ /* 0x000fe20007f1e0ff */
[----:B------:R-:W-:Y:S01]  /*61c0*/  VOTEU.ALL UP0, P2 ;  /* 0x0000000000ff7886 */ /* 0x000fe20001000000 */
[----:B------:R-:W-:Y:S01]  /*61d0*/  UMOV UR6, 0x0 ;  /* 0x0000000000067882 */ /* 0x000fe20000000000 */
[----:B------:R-:W-:Y:S01]  /*61e0*/  UMOV UR7, 0x10000000 ;  /* 0x1000000000077882 */ /* 0x000fe20000000000 */
[----:B------:R-:W-:Y:S01]  /*61f0*/  @!P2 R2UR UR5, R3 ;  /* 0x000000000305a2ca */ /* 0x000fe200000e0000 */
[----:B-1----:R-:W-:Y:S01]  /*6200*/  @!P2 IMAD.X R0, RZ, RZ, R15, P0 ;  /* 0x000000ffff00a224 */ /* 0x002fe200000e060f */
[----:B------:R-:W-:Y:S01]  /*6210*/  @!UP0 UIADD3 UR10, UPT, UPT, UR34, 0x60, URZ ;  /* 0x00000060220a8890 */ /* 0x000fe2000fffe0ff */
[----:B------:R-:W-:Y:S01]  /*6220*/  R2UR UR18, R91 ;  /* 0x000000005b1272ca */ /* 0x000fe200000e0000 */
[----:B------:R-:W-:Y:S01]  /*6230*/  @!UP0 UIADD3 UR8, UPT, UPT, UR31, 0x6200, URZ ;  /* 0x000062001f088890 */ /* 0x000fe2000fffe0ff */
[----:B------:R-:W-:Y:S01]  /*6240*/  R2UR UR16, R92 ;  /* 0x000000005c1072ca */ /* 0x000fe200000e0000 */
[----:B------:R-:W-:Y:S01]  /*6250*/  @!UP0 UIADD3 UR9, UPT, UPT, UR31, 0x118, URZ ;  /* 0x000001181f098890 */ /* 0x000fe2000fffe0ff */
[----:B------:R-:W-:Y:S01]  /*6260*/  @!P2 R2UR UR4, R0 ;  /* 0x000000000004a2ca */ /* 0x000fe200000e0000 */
[----:B------:R-:W-:Y:S01]  /*6270*/  VOTEU.ALL UP0, P2 ;  /* 0x0000000000ff7886 */ /* 0x000fe20001000000 */
[----:B------:R-:W-:Y:S01]  /*6280*/  UMOV UR11, UR35 ;  /* 0x00000023000b7c82 */ /* 0x000fe20008000000 */
[----:B------:R-:W-:Y:S01]  /*6290*/  UMOV UR12, UR36 ;  /* 0x00000024000c7c82 */ /* 0x000fe20008000000 */
[----:B------:R-:W-:Y:S01]  /*62a0*/  UMOV UR13, UR37 ;  /* 0x00000025000d7c82 */ /* 0x000fe20008000000 */
[----:B------:R-:W-:Y:S01]  /*62b0*/  LOP3.LUT R10, R10, 0x1, RZ, 0x3c, !PT ;  /* 0x000000010a0a7812 */ /* 0x000fe200078e3cff */
[----:B------:R-:W-:Y:S01]  /*62c0*/  IMAD.U32 R4, RZ, RZ, UR5 ;  /* 0x00000005ff047e24 */ /* 0x000fe2000f8e00ff */
[----:B------:R-:W-:Y:S01]  /*62d0*/  LOP3.LUT R8, R8, 0x1, RZ, 0x3c, !PT ;  /* 0x0000000108087812 */ /* 0x000fe200078e3cff */
[----:B------:R-:W-:Y:S02]  /*62e0*/  UPLOP3.LUT UP2, UPT, UPT, UPT, UPT, 0x80, 0x8 ;  /* 0x000000000008789c */ /* 0x000fe40003f4f070 */
[----:B------:R-:W-:Y:S02]  /*62f0*/  UIADD3 UR20, UPT, UPT, UR14, UR18, URZ ;  /* 0x000000120e147290 */ /* 0x000fe4000fffe0ff */
[----:B------:R-:W-:Y:S01]  /*6300*/  UIADD3 UR24, UPT, UPT, UR15, UR16, URZ ;  /* 0x000000100f187290 */ /* 0x000fe2000fffe0ff */
[----:B------:R-:W-:Y:S01]  /*6310*/  IMAD.U32 R5, RZ, RZ, UR4 ;  /* 0x00000004ff057e24 */ /* 0x000fe2000f8e00ff */
[----:B------:R-:W-:Y:S04]  /*6320*/  @!P2 R2UR UR4, R4 ;  /* 0x000000000404a2ca */ /* 0x000fe800000e0000 */
[----:B------:R-:W-:Y:S11]  /*6330*/  @!P2 R2UR UR5, R5 ;  /* 0x000000000505a2ca */ /* 0x000ff600000e0000 */
[----:B------:R-:W-:Y:S02]  /*6340*/  @!UPT UIADD3 URZ, UPT, UPT, URZ, URZ, URZ ;  /* 0x000000fffffff290 */ /* 0x000fe4000fffe0ff */
[----:B------:R1:W-:Y:S01]  /*6350*/  @!UP0 UTMALDG.4D [UR8], [UR4], desc[UR6] ;  /* 0x00000608040085b4 */ /* 0x0003e20008019000 */
[----:B------:R1:W-:Y:S01]  /*6360*/  @!P2 SYNCS.ARRIVE.TRANS64.RED.A0TR RZ, [UR31+0x118], R2 ;  /* 0x00011802ffffa9a7 */ /* 0x0003e2000830041f */
[----:B------:R-:W-:Y:S01]  /*6370*/  SYNCS.ARRIVE.TRANS64.RED.A1T0 RZ, [UR56], RZ ;  /* 0x000000ffffff79a7 */ /* 0x000fe20008100438 */
[----:B------:R-:W-:Y:S05]  /*6380*/  BRA.U UP3, `(.L_x_102) ;  /* 0xffffffed03bc7547 */ /* 0x000fea000b83ffff */
[----:B------:R-:W-:-:S04]  /*6390*/  SHF.L.U32 R3, R10, 0x1f, RZ ;  /* 0x0000001f0a037819 */ /* 0x000fc800000006ff */
[----:B------:R-:W2:Y:S02]  /*63a0*/  SYNCS.PHASECHK.TRANS64.TRYWAIT P0, [UR31+0x120], R3 ;  /* 0x00012003ff0075a7 */ /* 0x000ea4000800111f */
[----:B--2---:R-:W-:Y:S05]  /*63b0*/  @!P0 BRA `(.L_x_103) ;  /* 0x0000005400908947 */ /* 0x004fea0003800000 */
.L_x_216:
[----:B------:R-:W3:Y:S02]  /*63c0*/  SYNCS.PHASECHK.TRANS64.TRYWAIT P0, [UR31+0x128], R3 ;  /* 0x00012803ff0075a7 */ /* 0x000ee4000800111f */
[----:B---3--:R-:W-:Y:S05]  /*63d0*/  @!P0 BRA `(.L_x_104) ;  /* 0x0000005400a08947 */ /* 0x008fea0003800000 */
.L_x_218:
[----:B------:R-:W3:Y:S02]  /*63e0*/  SYNCS.PHASECHK.TRANS64.TRYWAIT P0, [UR31+0x130], R3 ;  /* 0x00013003ff0075a7 */ /* 0x000ee4000800111f */
[----:B---3--:R-:W-:Y:S05]  /*63f0*/  @!P0 BRA `(.L_x_105) ;  /* 0x0000005400b08947 */ /* 0x008fea0003800000 */
.L_x_220:
[----:B--2---:R-:W-:-:S07]  /*6400*/  MOV R0, UR31 ;  /* 0x0000001f00007c02 */ /* 0x004fce0008000f00 */
.L_x_106:
[----:B--2---:R-:W-:-:S04]  /*6410*/  SHF.L.U32 R3, R10, 0x1f, RZ ;  /* 0x0000001f0a037819 */ /* 0x004fc800000006ff */
[----:B------:R2:W3:Y:S03]  /*6420*/  SYNCS.PHASECHK.TRANS64.TRYWAIT P0, [R0+URZ+0x138], R3 ;  /* 0x00013803000075a7 */ /* 0x0004e600080011ff */
[----:B---3--:R-:W-:Y:S05]  /*6430*/  @!P0 NANOSLEEP.SYNCS 0x989680 ;  /* 0x009896800000895d */ /* 0x008fea0003900000 */
[----:B------:R-:W3:Y:S02]  /*6440*/  @!P0 SYNCS.PHASECHK.TRANS64 P0, [R0+URZ+0x138], R3 ;  /* 0x00013803000085a7 */ /* 0x000ee400080010ff */
[----:B-1-3--:R-:W-:Y:S05]  /*6450*/  @P0 EXIT ;  /* 0x000000000000094d */ /* 0x00afea0003800000 */
[----:B------:R-:W-:Y:S05]  /*6460*/  BRA `(.L_x_106) ;  /* 0xfffffffc00e87947 */ /* 0x000fea000383ffff */
.L_x_91:
[----:B------:R-:W-:-:S06]  /*6470*/  UISETP.GE.AND UP0, UPT, UR18, 0x4, UPT ;  /* 0x000000041200788c */ /* 0x000fcc000bf06270 */
[----:B------:R-:W-:-:S13]  /*6480*/  PLOP3.LUT P0, PT, PT, PT, UP0, 0x80, 0x8 ;  /* 0x000000000008781c */ /* 0x000fda0003f0f008 */
[----:B-1----:R-:W-:Y:S05]  /*6490*/  @!P0 EXIT ;  /* 0x000000000000894d */ /* 0x002fea0003800000 */
[----:B------:R-:W1:Y:S08]  /*64a0*/  S2UR UR4, SR_CgaCtaId ;  /* 0x00000000000479c3 */ /* 0x000e700000008800 */
[----:B------:R-:W-:Y:S01]  /*64b0*/  BAR.SYNC.DEFER_BLOCKING 0x6, 0xa0 ;  /* 0x0182800000007b1d */ /* 0x000fe20000010000 */
[C---:B------:R-:W-:Y:S01]  /*64c0*/  IMAD.SHL.U32 R0, R85.reuse, 0x20, RZ ;  /* 0x0000002055007824 */ /* 0x040fe200078e00ff */
[C---:B------:R-:W-:Y:S01]  /*64d0*/  LOP3.LUT R86, R85.reuse, 0x60, RZ, 0xc0, !PT ;  /* 0x0000006055567812 */ /* 0x040fe200078ec0ff */
[C---:B------:R-:W-:Y:S01]  /*64e0*/  IMAD.SHL.U32 R5, R85.reuse, 0x4, RZ ;  /* 0x0000000455057824 */ /* 0x040fe200078e00ff */
[----:B------:R-:W-:Y:S01]  /*64f0*/  USHF.R.S32.HI UR53, URZ, 0x1f, UR5 ;  /* 0x0000001fff357899 */ /* 0x000fe20008011405 */
[----:B------:R-:W-:Y:S01]  /*6500*/  IMAD.U32 R37, R85, 0x10000, RZ ;  /* 0x0001000055257824 */ /* 0x000fe200078e00ff */
[----:B------:R-:W-:-:S02]  /*6510*/  UMOV UR49, 0x400 ;  /* 0x0000040000317882 */ /* 0x000fc40000000000 */
[----:B------:R-:W2:Y:S01]  /*6520*/  LDC.64 R78, c[0x0][0x8b0] ;  /* 0x00022c00ff4e7b82 */ /* 0x000ea20000000a00 */
[----:B------:R-:W3:Y:S01]  /*6530*/  LDCU.64 UR6, c[0x0][0x890] ;  /* 0x00011200ff0677ac */ /* 0x000ee20008000a00 */
[----:B------:R-:W-:Y:S01]  /*6540*/  LOP3.LUT R4, R0, 0xc0, RZ, 0xc0, !PT ;  /* 0x000000c000047812 */ /* 0x000fe200078ec0ff */
[----:B------:R-:W-:Y:S02]  /*6550*/  HFMA2 R81, -RZ, RZ, 0, 0 ;  /* 0x00000000ff517431 */ /* 0x000fe400000001ff */
[----:B------:R-:W-:Y:S01]  /*6560*/  IMAD.MOV.U32 R83, RZ, RZ, 0x1 ;  /* 0x00000001ff537424 */ /* 0x000fe200078e00ff */
[----:B------:R-:W-:Y:S01]  /*6570*/  ULEA.HI UR53, UR53, UR5, URZ, 0x7 ;  /* 0x0000000535357291 */ /* 0x000fe2000f8f38ff */
[----:B------:R-:W-:Y:S01]  /*6580*/  LOP3.LUT R5, R4, 0x18, R5, 0xf8, !PT ;  /* 0x0000001804057812 */ /* 0x000fe200078ef805 */
[----:B------:R-:W-:Y:S01]  /*6590*/  IMAD.MOV.U32 R36, RZ, RZ, RZ ;  /* 0x000000ffff247224 */ /* 0x000fe200078e00ff */
[----:B------:R-:W4:Y:S01]  /*65a0*/  LDC.64 R76, c[0x0][0x8a8] ;  /* 0x00022a00ff4c7b82 */ /* 0x000f220000000a00 */
[----:B------:R-:W-:Y:S01]  /*65b0*/  IMAD.MOV.U32 R82, RZ, RZ, RZ ;  /* 0x000000ffff527224 */ /* 0x000fe200078e00ff */
[----:B------:R-:W-:Y:S01]  /*65c0*/  LOP3.LUT R5, R5, 0xf20, R0, 0xf8, !PT ;  /* 0x00000f2005057812 */ /* 0x000fe200078ef800 */
[----:B------:R-:W2:Y:S01]  /*65d0*/  LDCU UR62, c[0x0][0x370] ;  /* 0x00006e00ff3e77ac */ /* 0x000ea20008000800 */
[----:B------:R-:W-:Y:S01]  /*65e0*/  LOP3.LUT R37, R37, 0x600000, RZ, 0xc0, !PT ;  /* 0x0060000025257812 */ /* 0x000fe200078ec0ff */
[----:B------:R-:W2:Y:S01]  /*65f0*/  LDCU UR45, c[0x0][0xb0c] ;  /* 0x00016180ff2d77ac */ /* 0x000ea20008000800 */
[----:B-1----:R-:W-:Y:S01]  /*6600*/  ULEA UR49, UR4, UR49, 0x18 ;  /* 0x0000003104317291 */ /* 0x002fe2000f8ec0ff */
[----:B---3--:R-:W-:Y:S01]  /*6610*/  MOV R90, UR6 ;  /* 0x00000006005a7c02 */ /* 0x008fe20008000f00 */
[----:B------:R-:W-:Y:S01]  /*6620*/  IMAD.U32 R89, RZ, RZ, UR7 ;  /* 0x00000007ff597e24 */ /* 0x000fe2000f8e00ff */
[----:B------:R-:W1:Y:S01]  /*6630*/  LDCU UR38, c[0x0][0xb30] ;  /* 0x00016600ff2677ac */ /* 0x000e620008000800 */
[----:B------:R-:W-:-:S05]  /*6640*/  UIADD3 UR4, UPT, UPT, UR49, 0x200, URZ ;  /* 0x0000020031047890 */ /* 0x000fca000fffe0ff */
[----:B------:R-:W3:Y:S01]  /*6650*/  LDS R2, [UR49+0x1a0] ;  /* 0x0001a031ff027984 */ /* 0x000ee20008000800 */
[----:B------:R-:W1:Y:S01]  /*6660*/  LDCU.64 UR60, c[0x0][0x888] ;  /* 0x00011100ff3c77ac */ /* 0x000e620008000a00 */
[----:B------:R-:W-:Y:S01]  /*6670*/  MOV R80, UR4 ;  /* 0x0000000400507c02 */ /* 0x000fe20008000f00 */
[----:B------:R-:W1:Y:S03]  /*6680*/  LDCU.64 UR46, c[0x0][0xb28] ;  /* 0x00016500ff2e77ac */ /* 0x000e660008000a00 */
[----:B------:R-:W-:Y:S01]  /*6690*/  LEA R84, R5, R80, 0x1 ;  /* 0x0000005005547211 */ /* 0x000fe200078e08ff */
[----:B------:R-:W1:Y:S01]  /*66a0*/  LDCU.128 UR56, c[0x0][0xb10] ;  /* 0x00016200ff3877ac */ /* 0x000e620008000c00 */
[----:B------:R-:W1:Y:S01]  /*66b0*/  LDCU UR55, c[0x0][0x374] ;  /* 0x00006e80ff3777ac */ /* 0x000e620008000800 */
[----:B------:R-:W-:Y:S01]  /*66c0*/  USHF.R.S32.HI UR53, URZ, 0x7, UR53 ;  /* 0x00000007ff357899 */ /* 0x000fe20008011435 */
[----:B------:R-:W-:Y:S01]  /*66d0*/  UMOV UR54, URZ ;  /* 0x000000ff00367c82 */ /* 0x000fe20008000000 */
[----:B------:R-:W-:Y:S01]  /*66e0*/  UMOV UR51, URZ ;  /* 0x000000ff00337c82 */ /* 0x000fe20008000000 */
[C---:B---3--:R-:W-:Y:S01]  /*66f0*/  VIADD R3, R2.reuse, 0x80 ;  /* 0x0000008002037836 */ /* 0x048fe20000000000 */
[----:B------:R-:W-:-:S04]  /*6700*/  LOP3.LUT R2, R2, 0xffff, RZ, 0xc0, !PT ;  /* 0x0000ffff02027812 */ /* 0x000fc800078ec0ff */
[----:B------:R-:W-:-:S05]  /*6710*/  LOP3.LUT R3, R3, 0xffff, RZ, 0xc0, !PT ;  /* 0x0000ffff03037812 */ /* 0x000fca00078ec0ff */
[----:B------:R3:W-:Y:S02]  /*6720*/  STL.64 [R1], R2 ;  /* 0x0000000201007387 */ /* 0x0007e40000100a00 */
[C---:B---3--:R-:W-:Y:S02]  /*6730*/  LOP3.LUT R3, R85.reuse, 0x2, RZ, 0xc0, !PT ;  /* 0x0000000255037812 */ /* 0x048fe400078ec0ff */
[----:B------:R-:W-:-:S03]  /*6740*/  LOP3.LUT R85, R85, 0x4, RZ, 0xc0, !PT ;  /* 0x0000000455557812 */ /* 0x000fc600078ec0ff */
[--C-:B------:R-:W-:Y:S02]  /*6750*/  IMAD R96, R3, -0x10, R84.reuse ;  /* 0xfffffff003607824 */ /* 0x100fe400078e0254 */
[----:B-12-4-:R-:W-:-:S07]  /*6760*/  IMAD R94, R85, -0x10, R84 ;  /* 0xfffffff0555e7824 */ /* 0x016fce00078e0254 */
.L_x_150:
[----:B------:R-:W-:Y:S04]  /*6770*/  SHF.L.U32 R3, R81, 0x1f, RZ ;  /* 0x0000001f51037819 */ /* 0x000fe800000006ff */
[----:B-1----:R-:W1:Y:S02]  /*6780*/  SYNCS.PHASECHK.TRANS64.TRYWAIT P0, [UR49+0x150], R3 ;  /* 0x00015003ff0075a7 */ /* 0x002e640008001131 */
[----:B-123--:R-:W-:Y:S05]  /*6790*/  @!P0 BRA `(.L_x_107) ;  /* 0x0000005000e08947 */ /* 0x00efea0003800000 */
.L_x_222:
[----:B------:R-:W2:Y:S01]  /*67a0*/  LDS.128 R4, [UR49+0x190] ;  /* 0x00019031ff047984 */ /* 0x000ea20008000c00 */
[----:B------:R-:W-:Y:S01]  /*67b0*/  LEA R2, R36, UR48, 0x2 ;  /* 0x0000003024027c11 */ /* 0x000fe2000f8e10ff */
[----:B------:R-:W-:Y:S02]  /*67c0*/  UIADD3 UR4, UPT, UPT, UR49, 0x158, URZ ;  /* 0x0000015831047890 */ /* 0x000fe4000fffe0ff */
[----:B------:R-:W-:Y:S02]  /*67d0*/  UISETP.GE.AND UP0, UPT, UR39, 0x1, UPT ;  /* 0x000000012700788c */ /* 0x000fe4000bf06270 */
[----:B------:R-:W-:Y:S01]  /*67e0*/  UPRMT UR4, URZ, 0x654, UR4 ;  /* 0x00000654ff047896 */ /* 0x000fe20008000004 */
[----:B------:R-:W-:Y:S01]  /*67f0*/  @!PT LDS RZ, [RZ] ;  /* 0x00000000fffff984 */ /* 0x000fe20000000800 */
[----:B------:R-:W-:Y:S01]  /*6800*/  @!PT LDS RZ, [RZ] ;  /* 0x00000000fffff984 */ /* 0x000fe20000000800 */
[----:B------:R-:W-:Y:S01]  /*6810*/  @!PT LDS RZ, [RZ] ;  /* 0x00000000fffff984 */ /* 0x000fe20000000800 */
[----:B------:R-:W-:Y:S01]  /*6820*/  @!PT LDS RZ, [RZ] ;  /* 0x00000000fffff984 */ /* 0x000fe20000000800 */
[----:B------:R3:W-:Y:S06]  /*6830*/  MEMBAR.ALL.CTA ;  /* 0x0000000000007992 */ /* 0x0007ec0000008000 */
[----:B---3--:R-:W3:Y:S02]  /*6840*/  FENCE.VIEW.ASYNC.S ;  /* 0x00000000000073c6 */ /* 0x008ee40000000000 */
[----:B---3--:R-:W-:Y:S06]  /*6850*/  SYNCS.ARRIVE.TRANS64.RED.A1T0 RZ, [UR4], RZ ;  /* 0x000000ffffff79a7 */ /* 0x008fec0008100404 */
[----:B------:R-:W5:Y:S01]  /*6860*/  LDL R2, [R2] ;  /* 0x0000000002027983 */ /* 0x000f620000100800 */
[----:B--2---:R-:W-:Y:S11]  /*6870*/  LOP3.LUT P0, RZ, R6, 0x1, RZ, 0xc0, !PT ;  /* 0x0000000106ff7812 */ /* 0x004ff6000780c0ff */
[----:B------:R-:W-:Y:S02]  /*6880*/  @!UPT UIADD3 URZ, UPT, UPT, URZ, URZ, URZ ;  /* 0x000000fffffff290 */ /* 0x000fe4000fffe0ff */
[----:B------:R-:W-:Y:S01]  /*6890*/  VOTEU.ANY UP1, P0 ;  /* 0x0000000000ff7886 */ /* 0x000fe20000020100 */
[----:B------:R-:W-:Y:S01]  /*68a0*/  PLOP3.LUT P0, PT, PT, PT, UP1, 0x80, 0x8 ;  /* 0x000000000008781c */ /* 0x000fe20003f0f018 */
[----:B------:R-:W-:Y:S11]  /*68b0*/  UP2UR UR63, UPR, URZ, 0x2 ;  /* 0x00000002ff3f7883 */ /* 0x000ff60008000000 */
[----:B------:R-:W-:Y:S01]  /*68c0*/  @!UPT UIADD3 URZ, UPT, UPT, URZ, URZ, URZ ;  /* 0x000000fffffff290 */ /* 0x000fe2000fffe0ff */
[----:B-1----:R-:W-:Y:S02]  /*68d0*/  @P0 MOV R3, R4 ;  /* 0x0000000400030202 */ /* 0x002fe40000000f00 */
[----:B------:R-:W-:Y:S02]  /*68e0*/  @P0 LOP3.LUT R0, R5, 0xffff, RZ, 0xc0, !PT ;  /* 0x0000ffff05000812 */ /* 0x000fe400078ec0ff */
[----:B------:R-:W-:Y:S01]  /*68f0*/  @P0 R2UR UR5, R3 ;  /* 0x00000000030502ca */ /* 0x000fe200000e0000 */
[----:B------:R-:W-:Y:S01]  /*6900*/  IMAD.U32 R3, RZ, RZ, UR53 ;  /* 0x00000035ff037e24 */ /* 0x000fe2000f8e00ff */
[----:B------:R-:W-:Y:S04]  /*6910*/  @P0 R2UR UR4, R0 ;  /* 0x00000000000402ca */ /* 0x000fe800000e0000 */
[----:B------:R-:W-:Y:S07]  /*6920*/  IABS R0, R3 ;  /* 0x0000000300007213 */ /* 0x000fee0000000000 */
[----:B------:R-:W-:Y:S02]  /*6930*/  @UP1 UMOV UR37, UR5 ;  /* 0x0000000500251c82 */ /* 0x000fe40008000000 */
[----:B------:R-:W-:Y:S01]  /*6940*/  @UP1 UMOV UR36, UR4 ;  /* 0x0000000400241c82 */ /* 0x000fe20008000000 */
[----:B------:R-:W-:Y:S05]  /*6950*/  BRA.U !UP0, `(.L_x_108) ;  /* 0x0000000108cc7547 */ /* 0x000fea000b800000 */
[----:B------:R-:W1:Y:S01]  /*6960*/  LDCU UR9, c[0x0][0xb20] ;  /* 0x00016400ff0977ac */ /* 0x000e620008000800 */
[----:B------:R-:W-:Y:S02]  /*6970*/  UIMAD.WIDE.U32 UR4, UR55, UR59, URZ ;  /* 0x0000003b370472a5 */ /* 0x000fe4000f8e00ff */
[----:B------:R-:W-:Y:S02]  /*6980*/  UIMAD.WIDE.U32 UR6, UR62, UR56, URZ ;  /* 0x000000383e0672a5 */ /* 0x000fe4000f8e00ff */
[----:B------:R-:W-:Y:S02]  /*6990*/  UIMAD.WIDE.U32 UR10, UR36, UR59, URZ ;  /* 0x0000003b240a72a5 */ /* 0x000fe4000f8e00ff */
[----:B------:R-:W-:Y:S02]  /*69a0*/  UISETP.NE.AND UP0, UPT, UR58, 0x1, UPT ;  /* 0x000000013a00788c */ /* 0x000fe4000bf05270 */
[----:B------:R-:W-:Y:S02]  /*69b0*/  UISETP.NE.AND UP1, UPT, UR45, 0x1, UPT ;  /* 0x000000012d00788c */ /* 0x000fe4000bf25270 */
[----:B------:R-:W-:Y:S02]  /*69c0*/  UISETP.NE.AND UP2, UPT, UR39, 0x1, UPT ;  /* 0x000000012700788c */ /* 0x000fe4000bf45270 */
[----:B------:R-:W-:Y:S01]  /*69d0*/  UIMAD.WIDE.U32 UR12, UR37, UR56, URZ ;  /* 0x00000038250c72a5 */ /* 0x000fe2000f8e00ff */
[----:B------:R-:W-:Y:S01]  /*69e0*/  UMOV UR4, UR5 ;  /* 0x0000000500047c82 */ /* 0x000fe20008000000 */
[----:B------:R-:W-:Y:S01]  /*69f0*/  UMOV UR6, UR11 ;  /* 0x0000000b00067c82 */ /* 0x000fe20008000000 */
[----:B-1----:R-:W-:Y:S03]  /*6a00*/  USHF.R.U32.HI UR8, URZ, UR9, UR4 ;  /* 0x00000009ff087299 */ /* 0x002fe60008011604 */
[----:B------:R-:W-:Y:S02]  /*6a10*/  UMOV UR4, UR7 ;  /* 0x0000000700047c82 */ /* 0x000fe40008000000 */
[----:B------:R-:W-:Y:S02]  /*6a20*/  USHF.R.U32.HI UR5, URZ, UR57, UR4 ;  /* 0x00000039ff057299 */ /* 0x000fe40008011604 */
[----:B------:R-:W-:Y:S02]  /*6a30*/  USEL UR4, UR55, UR8, !UP0 ;  /* 0x0000000837047287 */ /* 0x000fe4000c000000 */
[----:B------:R-:W-:Y:S02]  /*6a40*/  USHF.R.U32.HI UR8, URZ, UR9, UR6 ;  /* 0x00000009ff087299 */ /* 0x000fe40008011606 */
[----:B------:R-:W-:Y:S02]  /*6a50*/  UIMAD.WIDE.U32 UR6, UR4, UR46, URZ ;  /* 0x0000002e040672a5 */ /* 0x000fe4000f8e00ff */
[----:B------:R-:W-:Y:S02]  /*6a60*/  USEL UR9, UR62, UR5, !UP1 ;  /* 0x000000053e097287 */ /* 0x000fe4000c800000 */
[----:B------:R-:W-:Y:S02]  /*6a70*/  USEL UR8, UR36, UR8, !UP0 ;  /* 0x0000000824087287 */ /* 0x000fe4000c000000 */
[----:B------:R-:W-:Y:S01]  /*6a80*/  UIMAD.WIDE.U32 UR10, UR9, UR46, URZ ;  /* 0x0000002e090a72a5 */ /* 0x000fe2000f8e00ff */
[----:B------:R-:W-:Y:S01]  /*6a90*/  UMOV UR6, UR7 ;  /* 0x0000000700067c82 */ /* 0x000fe20008000000 */
[----:B------:R-:W-:Y:S01]  /*6aa0*/  UMOV UR5, UR13 ;  /* 0x0000000d00057c82 */ /* 0x000fe20008000000 */
[----:B------:R-:W-:Y:S02]  /*6ab0*/  @UP2 USHF.R.U32.HI UR4, URZ, UR47, UR6 ;  /* 0x0000002fff042299 */ /* 0x000fe40008011606 */
[----:B------:R-:W-:Y:S02]  /*6ac0*/  USHF.R.U32.HI UR5, URZ, UR57, UR5 ;  /* 0x00000039ff057299 */ /* 0x000fe40008011605 */
[----:B------:R-:W-:Y:S02]  /*6ad0*/  UIMAD UR4, UR39, UR4, URZ ;  /* 0x00000004270472a4 */ /* 0x000fe4000f8e02ff */
[----:B------:R-:W-:Y:S02]  /*6ae0*/  USEL UR5, UR37, UR5, !UP1 ;  /* 0x0000000525057287 */ /* 0x000fe4000c800000 */
[----:B------:R-:W-:Y:S01]  /*6af0*/  UISETP.GE.AND UP0, UPT, UR8, UR4, UPT ;  /* 0x000000040800728c */ /* 0x000fe2000bf06270 */
[----:B------:R-:W-:Y:S01]  /*6b00*/  UMOV UR6, UR11 ;  /* 0x0000000b00067c82 */ /* 0x000fe20008000000 */
[----:B------:R-:W-:Y:S02]  /*6b10*/  UIMAD.WIDE.U32 UR10, UR8, UR46, URZ ;  /* 0x0000002e080a72a5 */ /* 0x000fe4000f8e00ff */
[----:B------:R-:W-:Y:S04]  /*6b20*/  @UP2 USHF.R.U32.HI UR9, URZ, UR47, UR6 ;  /* 0x0000002fff092299 */ /* 0x000fe80008011606 */
[----:B------:R-:W-:Y:S01]  /*6b30*/  UIMAD UR6, UR39, UR9, URZ ;  /* 0x00000009270672a4 */ /* 0x000fe2000f8e02ff */
[----:B------:R-:W-:Y:S03]  /*6b40*/  UMOV UR4, UR11 ;  /* 0x0000000b00047c82 */ /* 0x000fe60008000000 */
[----:B------:R-:W-:Y:S02]  /*6b50*/  UISETP.GE.OR UP0, UPT, UR5, UR6, UP0 ;  /* 0x000000060500728c */ /* 0x000fe40008706670 */
[----:B------:R-:W-:Y:S02]  /*6b60*/  USHF.R.U32.HI UR4, URZ, UR47, UR4 ;  /* 0x0000002fff047299 */ /* 0x000fe40008011604 */
[----:B------:R-:W-:Y:S02]  /*6b70*/  UIMAD.WIDE.U32 UR6, UR5, UR46, URZ ;  /* 0x0000002e050672a5 */ /* 0x000fe4000f8e00ff */
[----:B------:R-:W-:Y:S02]  /*6b80*/  USEL UR11, UR8, UR4, !UP2 ;  /* 0x00000004080b7287 */ /* 0x000fe4000d000000 */
[----:B------:R-:W-:Y:S02]  /*6b90*/  UIADD3 UR6, UPT, UPT, -UR5, URZ, URZ ;  /* 0x000000ff05067290 */ /* 0x000fe4000fffe1ff */
[----:B------:R-:W-:Y:S02]  /*6ba0*/  UIADD3 UR10, UPT, UPT, -UR11, URZ, URZ ;  /* 0x000000ff0b0a7290 */ /* 0x000fe4000fffe1ff */
[----:B------:R-:W-:Y:S02]  /*6bb0*/  UIMAD UR6, UR45, UR6, UR37 ;  /* 0x000000062d0672a4 */ /* 0x000fe4000f8e0225 */
[----:B------:R-:W-:Y:S01]  /*6bc0*/  UIMAD UR10, UR39, UR10, UR8 ;  /* 0x0000000a270a72a4 */ /* 0x000fe2000f8e0208 */
[----:B------:R-:W-:Y:S01]  /*6bd0*/  @!UP0 UMOV UR4, UR7 ;  /* 0x0000000700048c82 */ /* 0x000fe20008000000 */
[----:B------:R-:W-:Y:S02]  /*6be0*/  UIADD3 UR7, UPT, UPT, -UR8, URZ, URZ ;  /* 0x000000ff08077290 */ /* 0x000fe4000fffe1ff */
[----:B------:R-:W-:Y:S04]  /*6bf0*/  @!UP0 USHF.R.U32.HI UR4, URZ, UR47, UR4 ;  /* 0x0000002fff048299 */ /* 0x000fe80008011604 */
[----:B------:R-:W-:Y:S04]  /*6c00*/  @!UP0 USEL UR4, UR5, UR4, !UP2 ;  /* 0x0000000405048287 */ /* 0x000fe8000d000000 */
[----:B------:R-:W-:Y:S02]  /*6c10*/  @!UP0 UIMAD UR9, UR9, UR10, UR4 ;  /* 0x0000000a090982a4 */ /* 0x000fe4000f8e0204 */
[----:B------:R-:W-:Y:S02]  /*6c20*/  @!UP0 UIADD3 UR10, UPT, UPT, UR11, -UR4, URZ ;  /* 0x800000040b0a8290 */ /* 0x000fe4000fffe0ff */
[----:B------:R-:W-:Y:S02]  /*6c30*/  UIMAD UR4, UR58, UR7, UR36 ;  /* 0x000000073a0472a4 */ /* 0x000fe4000f8e0224 */
[----:B------:R-:W-:Y:S03]  /*6c40*/  @!UP0 UIMAD UR8, UR10, UR39, UR5 ;  /* 0x000000270a0882a4 */ /* 0x000fe6000f8e0205 */
[----:B------:R-:W-:Y:S02]  /*6c50*/  @!UP0 UMOV UR5, UR9 ;  /* 0x0000000900058c82 */ /* 0x000fe40008000000 */
[----:B------:R-:W-:Y:S02]  /*6c60*/  UIMAD UR37, UR5, UR45, UR6 ;  /* 0x0000002d052572a4 */ /* 0x000fe4000f8e0206 */
[----:B------:R-:W-:Y:S11]  /*6c70*/  UIMAD UR36, UR8, UR58, UR4 ;  /* 0x0000003a082472a4 */ /* 0x000ff6000f8e0204 */
[----:B------:R-:W-:Y:S01]  /*6c80*/  @!UPT UIADD3 URZ, UPT, UPT, URZ, URZ, URZ ;  /* 0x000000fffffff290 */ /* 0x000fe2000fffe0ff */
.L_x_108:
[----:B------:R-:W1:Y:S01]  /*6c90*/  LDCU UR11, c[0x0][0x388] ;  /* 0x00007100ff0b77ac */ /* 0x000e620008000800 */
[----:B------:R-:W-:Y:S01]  /*6ca0*/  R2UR UR6, R0 ;  /* 0x00000000000672ca */ /* 0x000fe200000e0000 */
[----:B------:R-:W-:Y:S01]  /*6cb0*/  BSSY.RECONVERGENT B6, `(.L_x_109) ;  /* 0x0000076000067945 */ /* 0x000fe20003800200 */
[----:B------:R-:W-:Y:S01]  /*6cc0*/  IABS R3, R3 ;  /* 0x0000000300037213 */ /* 0x000fe20000000000 */
[----:B------:R-:W-:Y:S01]  /*6cd0*/  USHF.L.U32 UR42, UR24, 0x7, URZ ;  /* 0x00000007182a7899 */ /* 0x000fe200080006ff */
[----:B------:R-:W-:Y:S02]  /*6ce0*/  @P0 SHF.R.U32.HI R4, RZ, 0x10, R5 ;  /* 0x00000010ff040819 */ /* 0x000fe40000011605 */
[----:B------:R-:W-:Y:S01]  /*6cf0*/  R2UR UR16, R95 ;  /* 0x000000005f1072ca */ /* 0x000fe200000e0000 */
[----:B------:R-:W-:Y:S01]  /*6d00*/  IMAD.MOV R3, RZ, RZ, -R3 ;  /* 0x000000ffff037224 */ /* 0x000fe200078e0a03 */
[----:B------:R-:W-:Y:S02]  /*6d10*/  @P0 R2UR UR16, R4 ;  /* 0x00000000041002ca */ /* 0x000fe400000e0000 */
[----:B------:R-:W-:Y:S02]  /*6d20*/  LOP3.LUT P0, RZ, R80, 0x1b0, RZ, 0xc0, !PT ;  /* 0x000001b050ff7812 */ /* 0x000fe4000780c0ff */
[----:B------:R-:W-:Y:S01]  /*6d30*/  R2UR UR9, R3 ;  /* 0x00000000030972ca */ /* 0x000fe200000e0000 */
[----:B------:R-:W2:Y:S08]  /*6d40*/  I2F.RP R9, UR6 ;  /* 0x0000000600097d06 */ /* 0x000eb00008209400 */
[----:B------:R-:W-:Y:S02]  /*6d50*/  IMAD.U32 R95, RZ, RZ, UR16 ;  /* 0x00000010ff5f7e24 */ /* 0x000fe4000f8e00ff */
[----:B--2---:R-:W2:Y:S02]  /*6d60*/  MUFU.RCP R0, R9 ;  /* 0x0000000900007308 */ /* 0x004ea40000001000 */
[----:B--2---:R-:W-:Y:S08]  /*6d70*/  VIADD R8, R0, 0xffffffe ;  /* 0x0ffffffe00087836 */ /* 0x004ff00000000000 */
[----:B------:R-:W2:Y:S02]  /*6d80*/  F2I.FTZ.U32.TRUNC.NTZ R0, R8 ;  /* 0x0000000800007305 */ /* 0x000ea4000021f000 */
[----:B--2---:R-:W-:Y:S01]  /*6d90*/  R2UR UR5, R0 ;  /* 0x00000000000572ca */ /* 0x004fe200000e0000 */
[----:B------:R-:W-:Y:S05]  /*6da0*/  IMAD.U32 R0, RZ, RZ, UR20 ;  /* 0x00000014ff007e24 */ /* 0x000fea000f8e00ff */
[----:B------:R-:W-:Y:S04]  /*6db0*/  IABS R0, R0 ;  /* 0x0000000000007213 */ /* 0x000fe80000000000 */
[----:B------:R-:W-:Y:S01]  /*6dc0*/  R2UR UR8, R0 ;  /* 0x00000000000872ca */ /* 0x000fe200000e0000 */
[----:B-1----:R-:W-:Y:S02]  /*6dd0*/  IMAD.U32 R0, RZ, RZ, UR11 ;  /* 0x0000000bff007e24 */ /* 0x002fe4000f8e00ff */
[----:B------:R-:W-:Y:S03]  /*6de0*/  UIADD3 UR4, UPT, UPT, URZ, -UR5, URZ ;  /* 0x80000005ff047290 */ /* 0x000fe6000fffe0ff */
[----:B------:R-:W-:Y:S01]  /*6df0*/  IABS R9, R0 ;  /* 0x0000000000097213 */ /* 0x000fe20000000000 */
[----:B------:R-:W-:Y:S03]  /*6e00*/  UIMAD UR7, UR4, UR6, URZ ;  /* 0x00000006040772a4 */ /* 0x000fe6000f8e02ff */
[----:B------:R-:W-:Y:S01]  /*6e10*/  UMOV UR4, URZ ;  /* 0x000000ff00047c82 */ /* 0x000fe20008000000 */
[----:B------:R-:W1:Y:S01]  /*6e20*/  I2F.RP R0, R9 ;  /* 0x0000000900007306 */ /* 0x000e620000209400 */
[----:B------:R-:W-:Y:S07]  /*6e30*/  UIMAD.WIDE.U32 UR4, UR5, UR7, UR4 ;  /* 0x00000007050472a5 */ /* 0x000fee000f8e0004 */
[----:B------:R-:W-:Y:S02]  /*6e40*/  UMOV UR4, UR5 ;  /* 0x0000000500047c82 */ /* 0x000fe40008000000 */
[----:B------:R-:W-:Y:S01]  /*6e50*/  UIMAD.WIDE.U32 UR4, UR4, UR8, URZ ;  /* 0x00000008040472a5 */ /* 0x000fe2000f8e00ff */
[----:B-1----:R-:W1:Y:S06]  /*6e60*/  MUFU.RCP R0, R0 ;  /* 0x0000000000007308 */ /* 0x002e6c0000001000 */
[----:B------:R-:W-:Y:S02]  /*6e70*/  UMOV UR43, UR5 ;  /* 0x00000005002b7c82 */ /* 0x000fe40008000000 */
[----:B------:R-:W-:Y:S04]  /*6e80*/  UIMAD UR4, UR43, UR9, UR8 ;  /* 0x000000092b0472a4 */ /* 0x000fe8000f8e0208 */
[----:B------:R-:W-:Y:S01]  /*6e90*/  UISETP.GT.U32.AND UP0, UPT, UR6, UR4, UPT ;  /* 0x000000040600728c */ /* 0x000fe2000bf04070 */
[----:B-1----:R-:W-:Y:S10]  /*6ea0*/  VIADD R10, R0, 0xffffffe ;  /* 0x0ffffffe000a7836 */ /* 0x002ff40000000000 */
[----:B------:R-:W-:Y:S02]  /*6eb0*/  @!UP0 UIADD3 UR4, UPT, UPT, UR4, -UR6, URZ ;  /* 0x8000000604048290 */ /* 0x000fe4000fffe0ff */
[----:B------:R-:W-:Y:S01]  /*6ec0*/  @!UP0 UIADD3 UR43, UPT, UPT, UR43, 0x1, URZ ;  /* 0x000000012b2b8890 */ /* 0x000fe2000fffe0ff */
[----:B------:R-:W1:Y:S01]  /*6ed0*/  F2I.FTZ.U32.TRUNC.NTZ R11, R10 ;  /* 0x0000000a000b7305 */ /* 0x000e62000021f000 */
[----:B------:R-:W-:Y:S02]  /*6ee0*/  UISETP.GE.U32.AND UP2, UPT, UR4, UR6, UPT ;  /* 0x000000060400728c */ /* 0x000fe4000bf46070 */
[----:B------:R-:W-:Y:S02]  /*6ef0*/  ULOP3.LUT UR4, UR20, UR53, URZ, 0x3c, !UPT ;  /* 0x0000003514047292 */ /* 0x000fe4000f8e3cff */
[----:B------:R-:W-:Y:S02]  /*6f00*/  UISETP.NE.AND UP0, UPT, UR53, URZ, UPT ;  /* 0x000000ff3500728c */ /* 0x000fe4000bf05270 */
[----:B------:R-:W-:Y:S05]  /*6f10*/  UISETP.GE.AND UP1, UPT, UR4, URZ, UPT ;  /* 0x000000ff0400728c */ /* 0x000fea000bf26270 */
[----:B------:R-:W-:Y:S01]  /*6f20*/  @UP2 UIADD3 UR43, UPT, UPT, UR43, 0x1, URZ ;  /* 0x000000012b2b2890 */ /* 0x000fe2000fffe0ff */
[--C-:B-1----:R-:W-:Y:S02]  /*6f30*/  IMAD.MOV R8, RZ, RZ, -R11.reuse ;  /* 0x000000ffff087224 */ /* 0x102fe400078e0a0b */
[----:B------:R-:W-:Y:S03]  /*6f40*/  IMAD.MOV.U32 R10, RZ, RZ, RZ ;  /* 0x000000ffff0a7224 */ /* 0x000fe600078e00ff */
[----:B------:R-:W-:Y:S01]  /*6f50*/  @!UP1 UIADD3 UR43, UPT, UPT, -UR43, URZ, URZ ;  /* 0x000000ff2b2b9290 */ /* 0x000fe2000fffe1ff */
[----:B------:R-:W-:Y:S01]  /*6f60*/  IMAD R3, R8, R9, RZ ;  /* 0x0000000908037224 */ /* 0x000fe200078e02ff */
[----:B------:R-:W-:Y:S02]  /*6f70*/  UISETP.NE.AND UP1, UPT, UR38, 0x1, UPT ;  /* 0x000000012600788c */ /* 0x000fe4000bf25270 */
[----:B------:R-:W-:Y:S01]  /*6f80*/  @!UP0 ULOP3.LUT UR43, URZ, UR53, URZ, 0x33, !UPT ;  /* 0x00000035ff2b8292 */ /* 0x000fe2000f8e33ff */
[----:B------:R-:W-:Y:S05]  /*6f90*/  IMAD.HI.U32 R11, R11, R3, R10 ;  /* 0x000000030b0b7227 */ /* 0x000fea00078e000a */
[----:B------:R-:W-:Y:S03]  /*6fa0*/  MOV R0, UR43 ;  /* 0x0000002b00007c02 */ /* 0x000fe60008000f00 */
[----:B------:R-:W1:Y:S01]  /*6fb0*/  @!UP1 LDCU.128 UR12, c[0x0][0xb10] ;  /* 0x00016200ff0c97ac */ /* 0x000e620008000c00 */
[----:B------:R-:W-:Y:S05]  /*6fc0*/  IABS R0, R0 ;  /* 0x0000000000007213 */ /* 0x000fea0000000000 */
[----:B------:R-:W-:Y:S01]  /*6fd0*/  IMAD.HI.U32 R11, R11, R0, RZ ;  /* 0x000000000b0b7227 */ /* 0x000fe200078e00ff */
[----:B------:R-:W2:Y:S03]  /*6fe0*/  @!UP1 LDCU UR10, c[0x0][0xb20] ;  /* 0x00016400ff0a97ac */ /* 0x000ea60008000800 */
[----:B------:R-:W-:Y:S01]  /*6ff0*/  IMAD.MOV R3, RZ, RZ, -R11 ;  /* 0x000000ffff037224 */ /* 0x000fe200078e0a0b */
[----:B------:R-:W3:Y:S03]  /*7000*/  @!UP1 LDCU UR5, c[0x0][0xb0c] ;  /* 0x00016180ff0597ac */ /* 0x000ee60008000800 */
[C---:B------:R-:W-:Y:S01]  /*7010*/  IMAD R0, R9.reuse, R3, R0 ;  /* 0x0000000309007224 */ /* 0x040fe200078e0200 */
[----:B-1----:R-:W-:Y:S04]  /*7020*/  UIMAD.WIDE.U32 UR6, UR36, UR15, URZ ;  /* 0x0000000f240672a5 */ /* 0x002fe8000f8e00ff */
[----:B------:R-:W-:Y:S01]  /*7030*/  ISETP.GT.U32.AND P1, PT, R9, R0, PT ;  /* 0x000000000900720c */ /* 0x000fe20003f24070 */
[----:B------:R-:W-:Y:S02]  /*7040*/  UIMAD.WIDE.U32 UR8, UR37, UR12, URZ ;  /* 0x0000000c250872a5 */ /* 0x000fe4000f8e00ff */
[----:B------:R-:W-:Y:S02]  /*7050*/  @!UP1 UISETP.NE.AND UP0, UPT, UR14, 0x1, UPT ;  /* 0x000000010e00988c */ /* 0x000fe4000bf05270 */
[----:B------:R-:W-:Y:S01]  /*7060*/  ULOP3.LUT UR8, UR43, UR11, URZ, 0x3c, !UPT ;  /* 0x0000000b2b087292 */ /* 0x000fe2000f8e3cff */
[----:B------:R-:W-:Y:S02]  /*7070*/  @!UP1 UMOV UR6, UR7 ;  /* 0x0000000700069c82 */ /* 0x000fe40008000000 */
[----:B------:R-:W-:Y:S01]  /*7080*/  @!UP1 UMOV UR4, UR9 ;  /* 0x0000000900049c82 */ /* 0x000fe20008000000 */
[----:B--2---:R-:W-:Y:S02]  /*7090*/  @!UP1 USHF.R.U32.HI UR6, URZ, UR10, UR6 ;  /* 0x0000000aff069299 */ /* 0x004fe40008011606 */
[----:B---3--:R-:W-:Y:S02]  /*70a0*/  @!UP1 UISETP.NE.AND UP2, UPT, UR5, 0x1, UPT ;  /* 0x000000010500988c */ /* 0x008fe4000bf45270 */
[----:B------:R-:W-:Y:S01]  /*70b0*/  @!UP1 USHF.R.U32.HI UR4, URZ, UR13, UR4 ;  /* 0x0000000dff049299 */ /* 0x000fe20008011604 */
[----:B------:R-:W-:Y:S01]  /*70c0*/  @!P1 IMAD.IADD R0, R0, 0x1, -R9 ;  /* 0x0000000100009824 */ /* 0x000fe200078e0a09 */
[----:B------:R-:W-:Y:S01]  /*70d0*/  @!UP1 USEL UR6, UR36, UR6, !UP0 ;  /* 0x0000000624069287 */ /* 0x000fe2000c000000 */
[----:B------:R-:W-:Y:S01]  /*70e0*/  @!P1 IADD3 R11, PT, PT, R11, 0x1, RZ ;  /* 0x000000010b0b9810 */ /* 0x000fe20007ffe0ff */
[----:B------:R-:W-:Y:S02]  /*70f0*/  @!UP1 USEL UR7, UR37, UR4, !UP2 ;  /* 0x0000000425079287 */ /* 0x000fe4000d000000 */
[----:B------:R-:W-:Y:S01]  /*7100*/  UISETP.GE.AND UP0, UPT, UR8, URZ, UPT ;  /* 0x000000ff0800728c */ /* 0x000fe2000bf06270 */
[----:B------:R-:W-:Y:S01]  /*7110*/  ISETP.GE.U32.AND P2, PT, R0, R9, PT ;  /* 0x000000090000720c */ /* 0x000fe20003f46070 */
[----:B------:R-:W-:Y:S02]  /*7120*/  UISETP.NE.AND UP2, UPT, UR11, URZ, UPT ;  /* 0x000000ff0b00728c */ /* 0x000fe4000bf45270 */
[----:B------:R-:W-:Y:S02]  /*7130*/  @!UP1 UIADD3 UR4, UPT, UPT, -UR7, UR6, URZ ;  /* 0x0000000607049290 */ /* 0x000fe4000fffe1ff */
[----:B------:R-:W-:Y:S02]  /*7140*/  @!UP1 UIADD3 UR6, UPT, UPT, UR7, -UR6, URZ ;  /* 0x8000000607069290 */ /* 0x000fe4000fffe0ff */
[----:B------:R-:W-:Y:S02]  /*7150*/  @!UP1 UIMAD UR37, UR4, UR5, UR37 ;  /* 0x00000005042592a4 */ /* 0x000fe4000f8e0225 */
[----:B------:R-:W-:Y:S02]  /*7160*/  UIADD3 UR4, UPT, UPT, -UR43, URZ, URZ ;  /* 0x000000ff2b047290 */ /* 0x000fe4000fffe1ff */
[----:B------:R-:W-:Y:S02]  /*7170*/  @!UP1 UIMAD UR36, UR6, UR14, UR36 ;  /* 0x0000000e062492a4 */ /* 0x000fe4000f8e0224 */
[----:B------:R-:W-:Y:S01]  /*7180*/  UIMAD UR5, UR53, UR4, UR20 ;  /* 0x00000004350572a4 */ /* 0x000fe2000f8e0214 */
[----:B------:R-:W-:Y:S03]  /*7190*/  @P2 VIADD R11, R11, 0x1 ;  /* 0x000000010b0b2836 */ /* 0x000fe60000000000 */
[----:B------:R-:W-:Y:S02]  /*71a0*/  USHF.L.U32 UR52, UR5, 0x7, URZ ;  /* 0x0000000705347899 */ /* 0x000fe400080006ff */
[----:B------:R-:W-:Y:S11]  /*71b0*/  R2UR UR44, R11 ;  /* 0x000000000b2c72ca */ /* 0x000ff600000e0000 */
[----:B------:R-:W-:Y:S02]  /*71c0*/  @!UPT UIADD3 URZ, UPT, UPT, URZ, URZ, URZ ;  /* 0x000000fffffff290 */ /* 0x000fe4000fffe0ff */
[----:B------:R-:W-:Y:S02]  /*71d0*/  @!UP0 UIADD3 UR44, UPT, UPT, -UR44, URZ, URZ ;  /* 0x000000ff2c2c8290 */ /* 0x000fe4000fffe1ff */
[----:B------:R-:W-:Y:S04]  /*71e0*/  @!UP2 ULOP3.LUT UR44, URZ, UR11, URZ, 0x33, !UPT ;  /* 0x0000000bff2ca292 */ /* 0x000fe8000f8e33ff */
[----:B------:R-:W-:Y:S04]  /*71f0*/  UIADD3 UR4, UPT, UPT, -UR44, URZ, URZ ;  /* 0x000000ff2c047290 */ /* 0x000fe8000fffe1ff */
[----:B------:R-:W-:Y:S01]  /*7200*/  UIMAD UR43, UR11, UR4, UR43 ;  /* 0x000000040b2b72a4 */ /* 0x000fe2000f8e022b */
[----:B------:R-:W-:Y:S11]  /*7210*/  @!P0 BRA `(.L_x_110) ;  /* 0x00000000007c8947 */ /* 0x000ff60003800000 */
[----:B------:R-:W1:Y:S01]  /*7220*/  LDCU.64 UR8, c[0x4][0x80] ;  /* 0x01001000ff0877ac */ /* 0x000e620008000a00 */
[----:B------:R-:W-:Y:S01]  /*7230*/  MOV R16, 0x0 ;  /* 0x0000000000107802 */ /* 0x000fe20000000f00 */
[----:B------:R-:W-:Y:S02]  /*7240*/  HFMA2 R12, -RZ, RZ, 0, 5.9604644775390625e-08 ;  /* 0x00000001ff0c7431 */ /* 0x000fe400000001ff */
[----:B------:R-:W-:Y:S01]  /*7250*/  IMAD.MOV.U32 R8, RZ, RZ, 0x70 ;  /* 0x00000070ff087424 */ /* 0x000fe200078e00ff */
[----:B------:R2:W3:Y:S01]  /*7260*/  LDC.64 R14, c[0x4][R16] ;  /* 0x01000000100e7b82 */ /* 0x0004e20000000a00 */
[----:B------:R-:W4:Y:S01]  /*7270*/  LDCU.64 UR6, c[0x4][0x88] ;  /* 0x01001100ff0677ac */ /* 0x000f220008000a00 */
[----:B------:R-:W-:Y:S01]  /*7280*/  IMAD.MOV.U32 R13, RZ, RZ, RZ ;  /* 0x000000ffff0d7224 */ /* 0x000fe200078e00ff */
[----:B------:R-:W2:Y:S01]  /*7290*/  LDCU.64 UR4, c[0x4][0x8] ;  /* 0x01000100ff0477ac */ /* 0x000ea20008000a00 */
[----:B-1----:R-:W-:Y:S01]  /*72a0*/  MOV R5, UR9 ;  /* 0x0000000900057c02 */ /* 0x002fe20008000f00 */
[----:B------:R-:W-:Y:S01]  /*72b0*/  IMAD.U32 R4, RZ, RZ, UR8 ;  /* 0x00000008ff047e24 */ /* 0x000fe2000f8e00ff */
[----:B----4-:R-:W-:Y:S01]  /*72c0*/  MOV R7, UR7 ;  /* 0x0000000700077c02 */ /* 0x010fe20008000f00 */
[----:B------:R-:W-:Y:S01]  /*72d0*/  IMAD.U32 R6, RZ, RZ, UR6 ;  /* 0x00000006ff067e24 */ /* 0x000fe2000f8e00ff */
[----:B--2---:R-:W-:Y:S01]  /*72e0*/  MOV R11, UR5 ;  /* 0x00000005000b7c02 */ /* 0x004fe20008000f00 */
[----:B------:R-:W-:Y:S02]  /*72f0*/  IMAD.U32 R10, RZ, RZ, UR4 ;  /* 0x00000004ff0a7e24 */ /* 0x000fe4000f8e00ff */
[----:B------:R-:W-:Y:S07]  /*7300*/  LEPC R20, `(.L_x_111) ;  /* 0x000000001014794e */ /* 0x000fee0000000000 */
[----:B---3-5:R-:W-:Y:S05]  /*7310*/  CALL.ABS.NOINC R14 ;  /* 0x000000000e007343 */ /* 0x028fea0003c00000 */
.L_x_111:
[----:B------:R-:W1:Y:S01]  /*7320*/  LDCU.64 UR8, c[0x4][0x80] ;  /* 0x01001000ff0877ac */ /* 0x000e620008000a00 */
[----:B------:R-:W2:Y:S01]  /*7330*/  LDC.64 R16, c[0x4][R16] ;  /* 0x0100000010107b82 */ /* 0x000ea20000000a00 */
[----:B------:R-:W-:Y:S02]  /*7340*/  HFMA2 R12, -RZ, RZ, 0, 5.9604644775390625e-08 ;  /* 0x00000001ff0c7431 */ /* 0x000fe400000001ff */
[----:B------:R-:W-:Y:S02]  /*7350*/  IMAD.MOV.U32 R8, RZ, RZ, 0x70 ;  /* 0x00000070ff087424 */ /* 0x000fe400078e00ff */
[----:B------:R-:W-:Y:S01]  /*7360*/  IMAD.MOV.U32 R13, RZ, RZ, RZ ;  /* 0x000000ffff0d7224 */ /* 0x000fe200078e00ff */
[----:B------:R-:W3:Y:S01]  /*7370*/  LDCU.64 UR6, c[0x4][0x88] ;  /* 0x01001100ff0677ac */ /* 0x000ee20008000a00 */
[----:B------:R-:W4:Y:S01]  /*7380*/  LDCU.64 UR4, c[0x4][0x8] ;  /* 0x01000100ff0477ac */ /* 0x000f220008000a00 */
[----:B-1----:R-:W-:Y:S02]  /*7390*/  MOV R4, UR8 ;  /* 0x0000000800047c02 */ /* 0x002fe40008000f00 */
[----:B------:R-:W-:Y:S02]  /*73a0*/  MOV R5, UR9 ;  /* 0x0000000900057c02 */ /* 0x000fe40008000f00 */
[----:B---3--:R-:W-:Y:S01]  /*73b0*/  MOV R7, UR7 ;  /* 0x0000000700077c02 */ /* 0x008fe20008000f00 */
[----:B------:R-:W-:Y:S01]  /*73c0*/  IMAD.U32 R6, RZ, RZ, UR6 ;  /* 0x00000006ff067e24 */ /* 0x000fe2000f8e00ff */
[----:B----4-:R-:W-:Y:S01]  /*73d0*/  MOV R11, UR5 ;  /* 0x00000005000b7c02 */ /* 0x010fe20008000f00 */
[----:B------:R-:W-:Y:S02]  /*73e0*/  IMAD.U32 R10, RZ, RZ, UR4 ;  /* 0x00000004ff0a7e24 */ /* 0x000fe4000f8e00ff */
[----:B------:R-:W-:Y:S07]  /*73f0*/  LEPC R20, `(.L_x_110) ;  /* 0x000000001014794e */ /* 0x000fee0000000000 */
[----:B--2---:R-:W-:Y:S05]  /*7400*/  CALL.ABS.NOINC R16 ;  /* 0x0000000010007343 */ /* 0x004fea0003c00000 */
.L_x_110:
[----:B------:R-:W-:Y:S05]  /*7410*/  BSYNC.RECONVERGENT B6 ;  /* 0x0000000000067941 */ /* 0x000fea0003800200 */
.L_x_109:
[----:B------:R-:W-:Y:S02]  /*7420*/  R2UR UR6, R93 ;  /* 0x000000005d0672ca */ /* 0x000fe400000e0000 */
[----:B------:R-:W-:Y:S02]  /*7430*/  R2UR UR5, R90 ;  /* 0x000000005a0572ca */ /* 0x000fe400000e0000 */
[----:B------:R-:W-:Y:S02]  /*7440*/  R2UR UR4, R89 ;  /* 0x00000000590472ca */ /* 0x000fe400000e0000 */
[----:B------:R-:W-:Y:S02]  /*7450*/  ISETP.NE.U32.AND P4, PT, R78, RZ, PT ;  /* 0x000000ff4e00720c */ /* 0x000fe40003f85070 */
[----:B------:R-:W-:Y:S02]  /*7460*/  ISETP.NE.U32.AND P2, PT, RZ, UR60, PT ;  /* 0x0000003cff007c0c */ /* 0x000fe4000bf45070 */
[----:B------:R-:W-:Y:S02]  /*7470*/  ISETP.NE.AND.EX P4, PT, R79, RZ, PT, P4 ;  /* 0x000000ff4f00720c */ /* 0x000fe40003f85340 */
[----:B------:R-:W-:Y:S01]  /*7480*/  ISETP.NE.AND.EX P2, PT, RZ, UR61, PT, P2 ;  /* 0x0000003dff007c0c */ /* 0x000fe2000bf45320 */
[----:B------:R-:W-:Y:S02]  /*7490*/  UISETP.NE.AND UP2, UPT, UR6, URZ, UPT ;  /* 0x000000ff0600728c */ /* 0x000fe4000bf45270 */
[----:B------:R-:W-:Y:S04]  /*74a0*/  UISETP.NE.U32.AND UP0, UPT, UR5, URZ, UPT ;  /* 0x000000ff0500728c */ /* 0x000fe8000bf05070 */
[----:B------:R-:W-:Y:S01]  /*74b0*/  UISETP.NE.AND.EX UP1, UPT, UR4, URZ, UPT, UP0 ;  /* 0x000000ff0400728c */ /* 0x000fe2000bf25300 */
[----:B------:R-:W-:Y:S01]  /*74c0*/  PLOP3.LUT P1, PT, PT, PT, UP2, 0x80, 0x8 ;  /* 0x000000000008781c */ /* 0x000fe20003f2f028 */
[----:B------:R-:W-:Y:S03]  /*74d0*/  UPLOP3.LUT UP0, UPT, UPT, UPT, UPT, 0x40, 0x4 ;  /* 0x000000000004789c */ /* 0x000fe60003f0e870 */
[----:B------:R-:W-:Y:S06]  /*74e0*/  @UP2 UPLOP3.LUT UP0, UPT, UPT, UPT, UP1, 0x80, 0x8 ;  /* 0x000000000008289c */ /* 0x000fec0003f0f010 */
[----:B------:R-:W-:Y:S01]  /*74f0*/  PLOP3.LUT P0, PT, PT, PT, UP0, 0x80, 0x8 ;  /* 0x000000000008781c */ /* 0x000fe20003f0f008 */
[----:B------:R-:W-:Y:S01]  /*7500*/  @!UPT UIADD3 URZ, UPT, UPT, URZ, URZ, URZ ;  /* 0x000000fffffff290 */ /* 0x000fe2000fffe0ff */
[----:B------:R-:W-:Y:S11]  /*7510*/  BRA.U !UP1, `(.L_x_112) ;  /* 0x0000000109407547 */ /* 0x000ff6000b800000 */
[----:B------:R-:W-:Y:S01]  /*7520*/  UISETP.NE.U32.AND UP0, UPT, UR60, URZ, UPT ;  /* 0x000000ff3c00728c */ /* 0x000fe2000bf05070 */
[----:B------:R-:W-:Y:S01]  /*7530*/  R2UR UR6, R90 ;  /* 0x000000005a0672ca */ /* 0x000fe200000e0000 */
[----:B------:R-:W1:Y:S01]  /*7540*/  LDCU.64 UR8, c[0x0][0x358] ;  /* 0x00006b00ff0877ac */ /* 0x000e620008000a00 */
[----:B------:R-:W-:Y:S02]  /*7550*/  HFMA2 R87, -RZ, RZ, 0, 5.9604644775390625e-08 ;  /* 0x00000001ff577431 */ /* 0x000fe400000001ff */
[----:B------:R-:W-:Y:S01]  /*7560*/  IMAD.MOV.U32 R0, RZ, RZ, 0x1 ;  /* 0x00000001ff007424 */ /* 0x000fe200078e00ff */
[----:B------:R-:W-:Y:S06]  /*7570*/  UISETP.NE.AND.EX UP0, UPT, UR61, URZ, UPT, UP0 ;  /* 0x000000ff3d00728c */ /* 0x000fec000bf05300 */
[----:B------:R-:W-:Y:S05]  /*7580*/  PLOP3.LUT P3, PT, PT, PT, UP0, 0x80, 0x8 ;  /* 0x000000000008781c */ /* 0x000fea0003f6f008 */
[----:B------:R-:W2:Y:S01]  /*7590*/  @UP0 LDCU.64 UR4, c[0x0][0x888] ;  /* 0x00011100ff0407ac */ /* 0x000ea20008000a00 */
[----:B------:R-:W-:Y:S07]  /*75a0*/  @UP0 UIMAD UR6, UR50, UR6, URZ ;  /* 0x00000006320602a4 */ /* 0x000fee000f8e02ff */
[----:B------:R-:W-:Y:S01]  /*75b0*/  @!P3 PRMT R87, R0, 0x7610, R87 ;  /* 0x000076100057b816 */ /* 0x000fe20000000057 */
[----:B--2---:R-:W-:Y:S06]  /*75c0*/  @UP0 UIMAD.WIDE UR4, UR6, 0x4, UR4 ;  /* 0x00000004060408a5 */ /* 0x004fec000f8e0204 */
[----:B------:R-:W-:Y:S02]  /*75d0*/  IMAD.U32 R4, RZ, RZ, UR4 ;  /* 0x00000004ff047e24 */ /* 0x000fe4000f8e00ff */
[----:B------:R-:W-:Y:S03]  /*75e0*/  IMAD.U32 R5, RZ, RZ, UR5 ;  /* 0x00000005ff057e24 */ /* 0x000fe6000f8e00ff */
[----:B------:R-:W2:Y:S02]  /*75f0*/  @!UP0 LDCU UR4, c[0x0][0x880] ;  /* 0x00011000ff0487ac */ /* 0x000ea40008000800 */
[----:B-1---5:R1:W5:Y:S02]  /*7600*/  @P3 LDG.E R41, desc[UR8][R4.64] ;  /* 0x0000000804293981 */ /* 0x022364000c1e1900 */
[----:B-12---:R-:W-:Y:S02]  /*7610*/  @!P3 MOV R41, UR4 ;  /* 0x000000040029bc02 */ /* 0x006fe40008000f00 */
.L_x_112:
[----:B------:R-:W-:Y:S05]  /*7620*/  @!P4 BRA `(.L_x_113) ;  /* 0x000000000024c947 */ /* 0x000fea0003800000 */
[----:B------:R-:W-:Y:S01]  /*7630*/  ISETP.NE.U32.AND P3, PT, R76, RZ, PT ;  /* 0x000000ff4c00720c */ /* 0x000fe20003f65070 */
[----:B------:R-:W1:Y:S03]  /*7640*/  LDCU.64 UR4, c[0x0][0x358] ;  /* 0x00006b00ff0477ac */ /* 0x000e660008000a00 */
[----:B------:R-:W-:Y:S11]  /*7650*/  ISETP.NE.AND.EX P3, PT, R77, RZ, PT, P3 ;  /* 0x000000ff4d00720c */ /* 0x000ff60003f65330 */
[----:B------:R-:W-:Y:S02]  /*7660*/  @!UPT UIADD3 URZ, UPT, UPT, URZ, URZ, URZ ;  /* 0x000000fffffff290 */ /* 0x000fe4000fffe0ff */
[----:B------:R-:W2:Y:S01]  /*7670*/  @P3 LDC.64 R4, c[0x0][0x8a8] ;  /* 0x00022a00ff043b82 */ /* 0x000ea20000000a00 */
[----:B------:R-:W-:Y:S04]  /*7680*/  @P3 IMAD R0, R78, UR50, RZ ;  /* 0x000000324e003c24 */ /* 0x000fe8000f8e02ff */
[----:B--2---:R-:W-:Y:S05]  /*7690*/  @P3 IMAD.WIDE R4, R0, 0x4, R4 ;  /* 0x0000000400043825 */ /* 0x004fea00078e0204 */
[----:B-1---5:R1:W5:Y:S02]  /*76a0*/  @P3 LDG.E R38, desc[UR4][R4.64] ;  /* 0x0000000404263981 */ /* 0x022364000c1e1900 */
[----:B-1----:R-:W2:Y:S02]  /*76b0*/  @!P3 LDC R38, c[0x0][0x8a0] ;  /* 0x00022800ff26bb82 */ /* 0x002ea40000000800 */
.L_x_113:
[----:B-----5:R-:W-:Y:S01]  /*76c0*/  FSETP.NEU.AND P3, PT, R41, RZ, PT ;  /* 0x000000ff2900720b */ /* 0x020fe20003f6d000 */
[----:B------:R-:W-:Y:S01]  /*76d0*/  BSSY B1, `(.L_x_114) ;  /* 0x0000039000017945 */ /* 0x000fe20003800000 */
[----:B------:R-:W-:Y:S01]  /*76e0*/  SEL R4, RZ, 0xffffffff, P2 ;  /* 0xffffffffff047807 */ /* 0x000fe20001000000 */
[----:B------:R-:W-:Y:S01]  /*76f0*/  IMAD.MOV.U32 R46, RZ, RZ, 0x1 ;  /* 0x00000001ff2e7424 */ /* 0x000fe200078e00ff */
[----:B------:R-:W-:Y:S01]  /*7700*/  @P1 LOP3.LUT P2, RZ, R87, 0xff, RZ, 0xc0, !PT ;  /* 0x000000ff57ff1812 */ /* 0x000fe2000784c0ff */
[----:B------:R-:W-:Y:S01]  /*7710*/  IMAD.IADD R39, R37, 0x1, R2 ;  /* 0x0000000125277824 */ /* 0x000fe200078e0202 */
[----:B------:R-:W-:Y:S01]  /*7720*/  @P1 SEL R3, RZ, 0xffffffff, P3 ;  /* 0xffffffffff031807 */ /* 0x000fe20001800000 */
[----:B------:R-:W-:Y:S01]  /*7730*/  IMAD R100, R85, -0x10, R96 ;  /* 0xfffffff055647824 */ /* 0x000fe200078e0260 */
[----:B------:R-:W-:Y:S01]  /*7740*/  LOP3.LUT R83, R83, 0x1, RZ, 0x3c, !PT ;  /* 0x0000000153537812 */ /* 0x000fe200078e3cff */
[----:B------:R-:W-:Y:S01]  /*7750*/  IMAD.MOV.U32 R47, RZ, RZ, RZ ;  /* 0x000000ffff2f7224 */ /* 0x000fe200078e00ff */
[----:B------:R-:W-:Y:S02]  /*7760*/  @P0 SEL R3, R4, R3, !P2 ;  /* 0x0000000304030207 */ /* 0x000fe40005000000 */
[----:B------:R-:W-:Y:S02]  /*7770*/  CS2R R74, SRZ ;  /* 0x00000000004a7805 */ /* 0x000fe4000001ff00 */
[----:B------:R-:W-:Y:S02]  /*7780*/  LEA R99, R36, UR49, 0x3 ;  /* 0x0000003124637c11 */ /* 0x000fe4000f8e18ff */
[----:B------:R-:W-:Y:S02]  /*7790*/  CS2R R72, SRZ ;  /* 0x0000000000487805 */ /* 0x000fe4000001ff00 */
[----:B------:R-:W-:Y:S02]  /*77a0*/  @P1 LOP3.LUT R3, R3, 0x1, RZ, 0xc0, !PT ;  /* 0x0000000103031812 */ /* 0x000fe400078ec0ff */
[----:B------:R-:W-:Y:S02]  /*77b0*/  CS2R R66, SRZ ;  /* 0x0000000000427805 */ /* 0x000fe4000001ff00 */
[----:B------:R-:W-:Y:S02]  /*77c0*/  SHF.L.U32 R0, R82, 0x1f, RZ ;  /* 0x0000001f52007819 */ /* 0x000fe400000006ff */
[----:B------:R-:W-:Y:S02]  /*77d0*/  CS2R R64, SRZ ;  /* 0x0000000000407805 */ /* 0x000fe4000001ff00 */
[----:B------:R-:W-:Y:S02]  /*77e0*/  ISETP.NE.U32.OR P5, PT, R3, 0x1, !P1 ;  /* 0x000000010300780c */ /* 0x000fe40004fa5470 */
[----:B------:R-:W-:Y:S02]  /*77f0*/  CS2R R58, SRZ ;  /* 0x00000000003a7805 */ /* 0x000fe4000001ff00 */
[----:B------:R-:W-:Y:S02]  /*7800*/  PLOP3.LUT P2, PT, PT, PT, UP1, 0x80, 0x8 ;  /* 0x000000000008781c */ /* 0x000fe40003f4f018 */
[----:B------:R-:W-:Y:S02]  /*7810*/  CS2R R56, SRZ ;  /* 0x0000000000387805 */ /* 0x000fe4000001ff00 */
[----:B------:R-:W-:Y:S02]  /*7820*/  LOP3.LUT P4, R97, R87, 0xff, RZ, 0xc0, !PT ;  /* 0x000000ff57617812 */ /* 0x000fe4000788c0ff */
[----:B------:R-:W-:Y:S02]  /*7830*/  CS2R R50, SRZ ;  /* 0x0000000000327805 */ /* 0x000fe4000001ff00 */
[----:B------:R-:W-:Y:S02]  /*7840*/  SEL R3, RZ, 0xffffffff, P3 ;  /* 0xffffffffff037807 */ /* 0x000fe40001800000 */
[----:B------:R-:W-:Y:S02]  /*7850*/  CS2R R48, SRZ ;  /* 0x0000000000307805 */ /* 0x000fe4000001ff00 */
[----:B------:R-:W-:Y:S02]  /*7860*/  P2R R98, PR, RZ, 0x20 ;  /* 0x00000020ff627803 */ /* 0x000fe40000000000 */
[----:B------:R-:W-:Y:S02]  /*7870*/  @P5 SHF.L.U32 R5, R83, 0x1f, RZ ;  /* 0x0000001f53055819 */ /* 0x000fe400000006ff */
[----:B------:R-:W-:Y:S02]  /*7880*/  @P2 SEL R3, R4, R3, !P4 ;  /* 0x0000000304032207 */ /* 0x000fe40006000000 */
[----:B------:R-:W1:Y:S02]  /*7890*/  @P5 SYNCS.PHASECHK.TRANS64.TRYWAIT P1, [UR49+0x100], R5 ;  /* 0x00010005ff0055a7 */ /* 0x000e640008021131 */
[----:B------:R-:W-:Y:S04]  /*78a0*/  LOP3.LUT R3, R3, 0x1, RZ, 0xc0, !PT ;  /* 0x0000000103037812 */ /* 0x000fe800078ec0ff */
[----:B------:R-:W-:Y:S04]  /*78b0*/  ISETP.NE.U32.AND P2, PT, R3, 0x1, PT ;  /* 0x000000010300780c */ /* 0x000fe80003f45070 */
[----:B------:R-:W-:Y:S01]  /*78c0*/  P2R R60, PR, RZ, 0x4 ;  /* 0x00000004ff3c7803 */ /* 0x000fe20000000000 */
[----:B------:R3:W4:Y:S01]  /*78d0*/  SYNCS.PHASECHK.TRANS64.TRYWAIT P0, [R99+URZ+0x160], R0 ;  /* 0x00016000630075a7 */ /* 0x00072200080011ff */
[----:B-1----:R-:W-:Y:S01]  /*78e0*/  @P5 SEL R46, RZ, 0x1, !P1 ;  /* 0x00000001ff2e5807 */ /* 0x002fe20004800000 */
[----:B---3--:R-:W-:Y:S06]  /*78f0*/  @!P5 BRA `(.L_x_115) ;  /* 0x000000000058d947 */ /* 0x008fec0003800000 */
[----:B------:R-:W-:Y:S01]  /*7900*/  IMAD.MOV.U32 R75, RZ, RZ, RZ ;  /* 0x000000ffff4b7224 */ /* 0x000fe200078e00ff */
[----:B------:R-:W-:Y:S01]  /*7910*/  ISETP.NE.AND P1, PT, R46, RZ, PT ;  /* 0x000000ff2e00720c */ /* 0x000fe20003f25270 */
[----:B------:R-:W-:Y:S01]  /*7920*/  BSSY B0, `(.L_x_116) ;  /* 0x000000c000007945 */ /* 0x000fe20003800000 */
[----:B------:R-:W-:Y:S02]  /*7930*/  CS2R R50, SRZ ;  /* 0x0000000000327805 */ /* 0x000fe4000001ff00 */
[----:B------:R-:W-:Y:S02]  /*7940*/  CS2R R48, SRZ ;  /* 0x0000000000307805 */ /* 0x000fe4000001ff00 */
[----:B------:R-:W-:Y:S02]  /*7950*/  CS2R R58, SRZ ;  /* 0x00000000003a7805 */ /* 0x000fe4000001ff00 */
[----:B------:R-:W-:Y:S02]  /*7960*/  CS2R R56, SRZ ;  /* 0x0000000000387805 */ /* 0x000fe4000001ff00 */
[----:B------:R-:W-:Y:S02]  /*7970*/  CS2R R66, SRZ ;  /* 0x0000000000427805 */ /* 0x000fe4000001ff00 */
[----:B------:R-:W-:Y:S02]  /*7980*/  CS2R R64, SRZ ;  /* 0x0000000000407805 */ /* 0x000fe4000001ff00 */
[----:B------:R-:W-:Y:S01]  /*7990*/  CS2R R72, SRZ ;  /* 0x0000000000487805 */ /* 0x000fe2000001ff00 */
[----:B------:R-:W-:Y:S06]  /*79a0*/  @P1 BRA `(.L_x_117) ;  /* 0x00000000000c1947 */ /* 0x000fec0003800000 */
[----:B------:R-:W-:Y:S04]  /*79b0*/  SHF.L.U32 R3, R83, 0x1f, RZ ;  /* 0x0000001f53037819 */ /* 0x000fe800000006ff */
[----:B------:R-:W1:Y:S02]  /*79c0*/  SYNCS.PHASECHK.TRANS64.TRYWAIT P1, [UR49+0x100], R3 ;  /* 0x00010003ff0075a7 */ /* 0x000e640008021131 */
[----:B-1----:R-:W-:Y:S05]  /*79d0*/  @!P1 BRA `(.L_x_118) ;  /* 0x0000004000689947 */ /* 0x002fea0003800000 */
.L_x_117:
[----:B------:R-:W-:Y:S05]  /*79e0*/  BSYNC B0 ;  /* 0x0000000000007941 */ /* 0x000fea0003800000 */
.L_x_116:
[----:B------:R-:W-:Y:S01]  /*79f0*/  ISETP.NE.AND P1, PT, R60, RZ, PT ;  /* 0x000000ff3c00720c */ /* 0x000fe20003f25270 */
[----:B------:R-:W-:Y:S11]  /*7a00*/  HFMA2 R47, -RZ, RZ, 0, 5.9604644775390625e-08 ;  /* 0x00000001ff2f7431 */ /* 0x000ff600000001ff */
[----:B------:R-:W-:Y:S01]  /*7a10*/  @!UPT UIADD3 URZ, UPT, UPT, URZ, URZ, URZ ;  /* 0x000000fffffff290 */ /* 0x000fe2000fffe0ff */
[----:B------:R3:W1:Y:S04]  /*7a20*/  @P1 LDS.128 R48, [R84] ;  /* 0x0000000054301984 */ /* 0x0006680000000c00 */
[----:B------:R3:W1:Y:S04]  /*7a30*/  @P1 LDS.128 R56, [R96+0x10] ;  /* 0x0000100060381984 */ /* 0x0006680000000c00 */
[----:B------:R3:W1:Y:S04]  /*7a40*/  @P1 LDS.128 R64, [R94+0x20] ;  /* 0x000020005e401984 */ /* 0x0006680000000c00 */
[----:B------:R3:W1:Y:S02]  /*7a50*/  @P1 LDS.128 R72, [R100+0x30] ;  /* 0x0000300064481984 */ /* 0x0006640000000c00 */
.L_x_115:
[----:B------:R-:W-:Y:S05]  /*7a60*/  BSYNC B1 ;  /* 0x0000000000017941 */ /* 0x000fea0003800000 */
.L_x_114:
[----:B-1----:R-:W-:Y:S04]  /*7a70*/  SHF.R.U32.HI R3, RZ, 0x15, R39 ;  /* 0x00000015ff037819 */ /* 0x002fe80000011627 */
[----:B------:R-:W-:Y:S01]  /*7a80*/  LOP3.LUT P1, RZ, R3, 0x3, R88, 0x48, !PT ;  /* 0x0000000303ff7812 */ /* 0x000fe20007824858 */
[----:B------:R-:W-:Y:S01]  /*7a90*/  @!UPT UIADD3 URZ, UPT, UPT, URZ, URZ, URZ ;  /* 0x000000fffffff290 */ /* 0x000fe2000fffe0ff */
[----:B----4-:R-:W-:Y:S11]  /*7aa0*/  @P0 BRA `(.L_x_119) ;  /* 0x0000000000080947 */ /* 0x010ff60003800000 */
[----:B------:R-:W1:Y:S02]  /*7ab0*/  SYNCS.PHASECHK.TRANS64.TRYWAIT P0, [R99+URZ+0x160], R0 ;  /* 0x00016000630075a7 */ /* 0x000e6400080011ff */
[----:B-1----:R-:W-:Y:S05]  /*7ac0*/  @!P0 BRA `(.L_x_120) ;  /* 0x0000004000448947 */ /* 0x002fea0003800000 */
.L_x_119:
[----:B------:R-:W-:Y:S05]  /*7ad0*/  @!P1 BRA `(.L_x_121) ;  /* 0x0000000000409947 */ /* 0x000fea0003800000 */
[----:B------:R-:W4:Y:S01]  /*7ae0*/  LDCU.64 UR8, c[0x4][0x70] ;  /* 0x01000e00ff0877ac */ /* 0x000f220008000a00 */
[----:B------:R-:W-:Y:S01]  /*7af0*/  MOV R3, 0x0 ;  /* 0x0000000000037802 */ /* 0x000fe20000000f00 */
[----:B------:R-:W-:Y:S02]  /*7b00*/  HFMA2 R12, -RZ, RZ, 0, 5.9604644775390625e-08 ;  /* 0x00000001ff0c7431 */ /* 0x000fe400000001ff */
[----:B------:R-:W-:Y:S02]  /*7b10*/  IMAD.MOV.U32 R8, RZ, RZ, 0x192 ;  /* 0x00000192ff087424 */ /* 0x000fe400078e00ff */
[----:B------:R-:W-:Y:S01]  /*7b20*/  IMAD.MOV.U32 R13, RZ, RZ, RZ ;  /* 0x000000ffff0d7224 */ /* 0x000fe200078e00ff */
[----:B------:R-:W5:Y:S01]  /*7b30*/  LDCU.64 UR6, c[0x4][0x78] ;  /* 0x01000f00ff0677ac */ /* 0x000f620008000a00 */
[----:B------:R-:W1:Y:S01]  /*7b40*/  LDC.64 R2, c[0x4][R3] ;  /* 0x0100000003027b82 */ /* 0x000e620000000a00 */
[----:B------:R-:W2:Y:S01]  /*7b50*/  LDCU.64 UR4, c[0x4][0x10] ;  /* 0x01000200ff0477ac */ /* 0x000ea20008000a00 */
[----:B----4-:R-:W-:Y:S01]  /*7b60*/  MOV R5, UR9 ;  /* 0x0000000900057c02 */ /* 0x010fe20008000f00 */
[----:B------:R-:W-:Y:S01]  /*7b70*/  IMAD.U32 R4, RZ, RZ, UR8 ;  /* 0x00000008ff047e24 */ /* 0x000fe2000f8e00ff */
[----:B-----5:R-:W-:Y:S01]  /*7b80*/  MOV R7, UR7 ;  /* 0x0000000700077c02 */ /* 0x020fe20008000f00 */
[----:B------:R-:W-:Y:S01]  /*7b90*/  IMAD.U32 R6, RZ, RZ, UR6 ;  /* 0x00000006ff067e24 */ /* 0x000fe2000f8e00ff */
[----:B--2---:R-:W-:Y:S01]  /*7ba0*/  MOV R11, UR5 ;  /* 0x00000005000b7c02 */ /* 0x004fe20008000f00 */
[----:B------:R-:W-:Y:S02]  /*7bb0*/  IMAD.U32 R10, RZ, RZ, UR4 ;  /* 0x00000004ff0a7e24 */ /* 0x000fe4000f8e00ff */
[----:B------:R-:W-:Y:S07]  /*7bc0*/  LEPC R20, `(.L_x_121) ;  /* 0x000000001014794e */ /* 0x000fee0000000000 */
[----:B-1-3--:R-:W-:Y:S05]  /*7bd0*/  CALL.ABS.NOINC R2 ;  /* 0x0000000002007343 */ /* 0x00afea0003c00000 */
.L_x_121:
[----:B------:R-:W-:Y:S05]  /*7be0*/  WARPSYNC.ALL ;  /* 0x0000000000007948 */ /* 0x000fea0003800000 */
[----:B------:R-:W-:Y:S01]  /*7bf0*/  R2UR UR4, R39 ;  /* 0x00000000270472ca */ /* 0x000fe200000e0000 */
[--C-:B------:R-:W-:Y:S01]  /*7c00*/  HADD2.F32 R40, -RZ, R48.reuse.H0_H0 ;  /* 0x20000030ff287230 */ /* 0x100fe20000004100 */
[----:B------:R-:W-:Y:S01]  /*7c10*/  ISETP.NE.AND P0, PT, R86, RZ, PT ;  /* 0x000000ff5600720c */ /* 0x000fe20003f05270 */
[----:B------:R-:W-:Y:S01]  /*7c20*/  HADD2.F32 R43, -RZ, R48.H1_H1 ;  /* 0x30000030ff2b7230 */ /* 0x000fe20000004100 */
[----:B------:R-:W-:Y:S01]  /*7c30*/  BSSY.RECONVERGENT B0, `(.L_x_122) ;  /* 0x0000086000007945 */ /* 0x000fe20003800200 */
[----:B------:R-:W-:Y:S02]  /*7c40*/  HADD2.F32 R42, -RZ, R49.H1_H1 ;  /* 0x30000031ff2a7230 */ /* 0x000fe40000004100 */
[----:B------:R-:W-:Y:S02]  /*7c50*/  HADD2.F32 R45, -RZ, R51.H0_H0 ;  /* 0x20000033ff2d7230 */ /* 0x000fe40000004100 */
[----:B------:R-:W-:Y:S04]  /*7c60*/  HADD2.F32 R44, -RZ, R75.H1_H1 ;  /* 0x3000004bff2c7230 */ /* 0x000fe80000004100 */
[----:B------:R-:W1:Y:S02]  /*7c70*/  LDTM.x32 R4, tmem[UR4] ;  /* 0x00000004000479ee */ /* 0x000e6400082c0000 */
[C---:B-12---:R-:W-:Y:S01]  /*7c80*/  FMUL R0, R38.reuse, R4 ;  /* 0x0000000426007220 */ /* 0x046fe20000400000 */
[C---:B------:R-:W-:Y:S01]  /*7c90*/  FMUL R2, R38.reuse, R5 ;  /* 0x0000000526027220 */ /* 0x040fe20000400000 */
[C---:B------:R-:W-:Y:S01]  /*7ca0*/  FMUL R3, R38.reuse, R6 ;  /* 0x0000000626037220 */ /* 0x040fe20000400000 */
[C---:B------:R-:W-:Y:S01]  /*7cb0*/  FMUL R7, R38.reuse, R7 ;  /* 0x0000000726077220 */ /* 0x040fe20000400000 */
[C---:B------:R-:W-:Y:S01]  /*7cc0*/  FFMA R0, R41.reuse, R40, R0 ;  /* 0x0000002829007223 */ /* 0x040fe20000000000 */
[----:B------:R-:W-:Y:S02]  /*7cd0*/  HADD2.F32 R40, -RZ, R49.H0_H0 ;  /* 0x20000031ff287230 */ /* 0x000fe40000004100 */
[C---:B------:R-:W-:Y:S01]  /*7ce0*/  FFMA R2, R41.reuse, R43, R2 ;  /* 0x0000002b29027223 */ /* 0x040fe20000000002 */
[--C-:B------:R-:W-:Y:S02]  /*7cf0*/  HADD2.F32 R43, -RZ, R50.reuse.H0_H0 ;  /* 0x20000032ff2b7230 */ /* 0x100fe40000004100 */
[C---:B------:R-:W-:Y:S01]  /*7d00*/  FMUL R4, R38.reuse, R8 ;  /* 0x0000000826047220 */ /* 0x040fe20000400000 */
[----:B------:R-:W-:Y:S01]  /*7d10*/  FMUL R5, R38, R9 ;  /* 0x0000000926057220 */ /* 0x000fe20000400000 */
[C---:B------:R-:W-:Y:S01]  /*7d20*/  FFMA R3, R41.reuse, R40, R3 ;  /* 0x0000002829037223 */ /* 0x040fe20000000003 */
[----:B------:R-:W-:Y:S01]  /*7d30*/  HADD2.F32 R40, -RZ, R50.H1_H1 ;  /* 0x30000032ff287230 */ /* 0x000fe20000004100 */
[----:B------:R-:W-:Y:S01]  /*7d40*/  F2FP.F16.F32.PACK_AB R52, R2, R0 ;  /* 0x000000000234723e */ /* 0x000fe200000000ff */
[C---:B------:R-:W-:Y:S01]  /*7d50*/  FFMA R7, R41.reuse, R42, R7 ;  /* 0x0000002a29077223 */ /* 0x040fe20000000007 */
[C---:B------:R-:W-:Y:S01]  /*7d60*/  FFMA R4, R41.reuse, R43, R4 ;  /* 0x0000002b29047223 */ /* 0x040fe20000000004 */
[C---:B------:R-:W-:Y:S01]  /*7d70*/  FMUL R6, R38.reuse, R10 ;  /* 0x0000000a26067220 */ /* 0x040fe20000400000 */
[----:B------:R-:W-:Y:S02]  /*7d80*/  HADD2.F32 R42, -RZ, R51.H1_H1 ;  /* 0x30000033ff2a7230 */ /* 0x000fe40000004100 */
[----:B------:R-:W-:Y:S01]  /*7d90*/  FFMA R5, R41, R40, R5 ;  /* 0x0000002829057223 */ /* 0x000fe20000000005 */
[----:B------:R-:W-:Y:S01]  /*7da0*/  F2FP.F16.F32.PACK_AB R53, R7, R3 ;  /* 0x000000030735723e */ /* 0x000fe200000000ff */
[----:B------:R-:W-:Y:S01]  /*7db0*/  FFMA R6, R41, R45, R6 ;  /* 0x0000002d29067223 */ /* 0x000fe20000000006 */
[C---:B------:R-:W-:Y:S01]  /*7dc0*/  FMUL R11, R38.reuse, R11 ;  /* 0x0000000b260b7220 */ /* 0x040fe20000400000 */
[--C-:B------:R-:W-:Y:S01]  /*7dd0*/  HADD2.F32 R40, -RZ, R56.reuse.H0_H0 ;  /* 0x20000038ff287230 */ /* 0x100fe20000004100 */
[----:B------:R-:W-:Y:S01]  /*7de0*/  F2FP.F16.F32.PACK_AB R54, R5, R4 ;  /* 0x000000040536723e */ /* 0x000fe200000000ff */
[C---:B------:R-:W-:Y:S01]  /*7df0*/  FMUL R8, R38.reuse, R12 ;  /* 0x0000000c26087220 */ /* 0x040fe20000400000 */
[C---:B------:R-:W-:Y:S01]  /*7e00*/  FFMA R11, R41.reuse, R42, R11 ;  /* 0x0000002a290b7223 */ /* 0x040fe2000000000b */
[----:B------:R-:W-:Y:S02]  /*7e10*/  HADD2.F32 R42, -RZ, R56.H1_H1 ;  /* 0x30000038ff2a7230 */ /* 0x000fe40000004100 */
[C---:B------:R-:W-:Y:S01]  /*7e20*/  FMUL R9, R38.reuse, R13 ;  /* 0x0000000d26097220 */ /* 0x040fe20000400000 */
[--C-:B------:R-:W-:Y:S02]  /*7e30*/  HADD2.F32 R43, -RZ, R57.reuse.H0_H0 ;  /* 0x20000039ff2b7230 */ /* 0x100fe40000004100 */
[----:B------:R-:W-:Y:S01]  /*7e40*/  FFMA R8, R41, R40, R8 ;  /* 0x0000002829087223 */ /* 0x000fe20000000008 */
[----:B------:R-:W-:Y:S01]  /*7e50*/  F2FP.F16.F32.PACK_AB R55, R11, R6 ;  /* 0x000000060b37723e */ /* 0x000fe200000000ff */
[----:B------:R-:W-:Y:S01]  /*7e60*/  FFMA R9, R41, R42, R9 ;  /* 0x0000002a29097223 */ /* 0x000fe20000000009 */
[C---:B------:R-:W-:Y:S01]  /*7e70*/  FMUL R10, R38.reuse, R14 ;  /* 0x0000000e260a7220 */ /* 0x040fe20000400000 */
[----:B------:R-:W-:Y:S02]  /*7e80*/  HADD2.F32 R40, -RZ, R57.H1_H1 ;  /* 0x30000039ff287230 */ /* 0x000fe40000004100 */
[C---:B------:R-:W-:Y:S01]  /*7e90*/  FMUL R15, R38.reuse, R15 ;  /* 0x0000000f260f7220 */ /* 0x040fe20000400000 */
[----:B------:R1:W-:Y:S01]  /*7ea0*/  STS.128 [R84], R52 ;  /* 0x0000003454007388 */ /* 0x0003e20000000c00 */
[----:B------:R-:W-:Y:S01]  /*7eb0*/  F2FP.F16.F32.PACK_AB R68, R9, R8 ;  /* 0x000000080944723e */ /* 0x000fe200000000ff */
[C---:B------:R-:W-:Y:S01]  /*7ec0*/  FFMA R10, R41.reuse, R43, R10 ;  /* 0x0000002b290a7223 */ /* 0x040fe2000000000a */
[--C-:B------:R-:W-:Y:S02]  /*7ed0*/  HADD2.F32 R43, -RZ, R58.reuse.H0_H0 ;  /* 0x2000003aff2b7230 */ /* 0x100fe40000004100 */
[----:B------:R-:W-:Y:S01]  /*7ee0*/  FFMA R15, R41, R40, R15 ;  /* 0x00000028290f7223 */ /* 0x000fe2000000000f */
[C---:B------:R-:W-:Y:S01]  /*7ef0*/  FMUL R12, R38.reuse, R16 ;  /* 0x00000010260c7220 */ /* 0x040fe20000400000 */
[----:B------:R-:W-:Y:S02]  /*7f00*/  HADD2.F32 R42, -RZ, R58.H1_H1 ;  /* 0x3000003aff2a7230 */ /* 0x000fe40000004100 */
[C---:B------:R-:W-:Y:S01]  /*7f10*/  FMUL R13, R38.reuse, R17 ;  /* 0x00000011260d7220 */ /* 0x040fe20000400000 */
[--C-:B------:R-:W-:Y:S01]  /*7f20*/  HADD2.F32 R45, -RZ, R59.reuse.H0_H0 ;  /* 0x2000003bff2d7230 */ /* 0x100fe20000004100 */
[----:B------:R-:W-:Y:S01]  /*7f30*/  F2FP.F16.F32.PACK_AB R69, R15, R10 ;  /* 0x0000000a0f45723e */ /* 0x000fe200000000ff */
[C---:B------:R-:W-:Y:S01]  /*7f40*/  FFMA R12, R41.reuse, R43, R12 ;  /* 0x0000002b290c7223 */ /* 0x040fe2000000000c */
[C---:B------:R-:W-:Y:S01]  /*7f50*/  FFMA R13, R41.reuse, R42, R13 ;  /* 0x0000002a290d7223 */ /* 0x040fe2000000000d */
[C---:B------:R-:W-:Y:S01]  /*7f60*/  FMUL R14, R38.reuse, R18 ;  /* 0x00000012260e7220 */ /* 0x040fe20000400000 */
[----:B------:R-:W-:Y:S02]  /*7f70*/  HADD2.F32 R40, -RZ, R59.H1_H1 ;  /* 0x3000003bff287230 */ /* 0x000fe40000004100 */
[C---:B------:R-:W-:Y:S01]  /*7f80*/  FMUL R19, R38.reuse, R19 ;  /* 0x0000001326137220 */ /* 0x040fe20000400000 */
[--C-:B------:R-:W-:Y:S02]  /*7f90*/  HADD2.F32 R43, -RZ, R64.reuse.H0_H0 ;  /* 0x20000040ff2b7230 */ /* 0x100fe40000004100 */
[C---:B------:R-:W-:Y:S01]  /*7fa0*/  FFMA R14, R41.reuse, R45, R14 ;  /* 0x0000002d290e7223 */ /* 0x040fe2000000000e */
[C---:B------:R-:W-:Y:S01]  /*7fb0*/  FMUL R16, R38.reuse, R20 ;  /* 0x0000001426107220 */ /* 0x040fe20000400000 */
[C---:B------:R-:W-:Y:S01]  /*7fc0*/  FFMA R19, R41.reuse, R40, R19 ;  /* 0x0000002829137223 */ /* 0x040fe20000000013 */
[----:B------:R-:W-:Y:S02]  /*7fd0*/  HADD2.F32 R40, -RZ, R64.H1_H1 ;  /* 0x30000040ff287230 */ /* 0x000fe40000004100 */
[C---:B------:R-:W-:Y:S01]  /*7fe0*/  FMUL R17, R38.reuse, R21 ;  /* 0x0000001526117220 */ /* 0x040fe20000400000 */
[--C-:B------:R-:W-:Y:S02]  /*7ff0*/  HADD2.F32 R45, -RZ, R65.reuse.H0_H0 ;  /* 0x20000041ff2d7230 */ /* 0x100fe40000004100 */
[C---:B------:R-:W-:Y:S01]  /*8000*/  FMUL R18, R38.reuse, R22 ;  /* 0x0000001626127220 */ /* 0x040fe20000400000 */
[----:B------:R-:W-:Y:S02]  /*8010*/  HADD2.F32 R42, -RZ, R65.H1_H1 ;  /* 0x30000041ff2a7230 */ /* 0x000fe40000004100 */
[C---:B------:R-:W-:Y:S01]  /*8020*/  FMUL R23, R38.reuse, R23 ;  /* 0x0000001726177220 */ /* 0x040fe20000400000 */
[C---:B------:R-:W-:Y:S01]  /*8030*/  FFMA R16, R41.reuse, R43, R16 ;  /* 0x0000002b29107223 */ /* 0x040fe20000000010 */
[C---:B------:R-:W-:Y:S01]  /*8040*/  FFMA R17, R41.reuse, R40, R17 ;  /* 0x0000002829117223 */ /* 0x040fe20000000011 */
[C---:B------:R-:W-:Y:S01]  /*8050*/  FFMA R18, R41.reuse, R45, R18 ;  /* 0x0000002d29127223 */ /* 0x040fe20000000012 */
[C---:B------:R-:W-:Y:S01]  /*8060*/  FFMA R23, R41.reuse, R42, R23 ;  /* 0x0000002a29177223 */ /* 0x040fe20000000017 */
[--C-:B------:R-:W-:Y:S02]  /*8070*/  HADD2.F32 R40, -RZ, R66.reuse.H0_H0 ;  /* 0x20000042ff287230 */ /* 0x100fe40000004100 */
[C---:B------:R-:W-:Y:S01]  /*8080*/  FMUL R20, R38.reuse, R24 ;  /* 0x0000001826147220 */ /* 0x040fe20000400000 */
[----:B------:R-:W-:Y:S02]  /*8090*/  HADD2.F32 R42, -RZ, R66.H1_H1 ;  /* 0x30000042ff2a7230 */ /* 0x000fe40000004100 */
[C---:B------:R-:W-:Y:S01]  /*80a0*/  FMUL R21, R38.reuse, R25 ;  /* 0x0000001926157220 */ /* 0x040fe20000400000 */
[--C-:B------:R-:W-:Y:S02]  /*80b0*/  HADD2.F32 R43, -RZ, R67.reuse.H0_H0 ;  /* 0x20000043ff2b7230 */ /* 0x100fe40000004100 */
[C---:B------:R-:W-:Y:S01]  /*80c0*/  FMUL R22, R38.reuse, R26 ;  /* 0x0000001a26167220 */ /* 0x040fe20000400000 */
[C---:B------:R-:W-:Y:S01]  /*80d0*/  FFMA R20, R41.reuse, R40, R20 ;  /* 0x0000002829147223 */ /* 0x040fe20000000014 */
[C---:B------:R-:W-:Y:S01]  /*80e0*/  FFMA R21, R41.reuse, R42, R21 ;  /* 0x0000002a29157223 */ /* 0x040fe20000000015 */
[----:B------:R-:W-:Y:S02]  /*80f0*/  HADD2.F32 R40, -RZ, R67.H1_H1 ;  /* 0x30000043ff287230 */ /* 0x000fe40000004100 */
[----:B------:R-:W-:Y:S01]  /*8100*/  FFMA R22, R41, R43, R22 ;  /* 0x0000002b29167223 */ /* 0x000fe20000000016 */
[C---:B------:R-:W-:Y:S01]  /*8110*/  FMUL R27, R38.reuse, R27 ;  /* 0x0000001b261b7220 */ /* 0x040fe20000400000 */
[--C-:B------:R-:W-:Y:S02]  /*8120*/  HADD2.F32 R43, -RZ, R72.reuse.H0_H0 ;  /* 0x20000048ff2b7230 */ /* 0x100fe40000004100 */
[C---:B------:R-:W-:Y:S01]  /*8130*/  FMUL R24, R38.reuse, R28 ;  /* 0x0000001c26187220 */ /* 0x040fe20000400000 */
[----:B------:R-:W-:Y:S02]  /*8140*/  HADD2.F32 R42, -RZ, R72.H1_H1 ;  /* 0x30000048ff2a7230 */ /* 0x000fe40000004100 */
[C---:B------:R-:W-:Y:S01]  /*8150*/  FMUL R25, R38.reuse, R29 ;  /* 0x0000001d26197220 */ /* 0x040fe20000400000 */
[--C-:B------:R-:W-:Y:S01]  /*8160*/  HADD2.F32 R45, -RZ, R73.reuse.H0_H0 ;  /* 0x20000049ff2d7230 */ /* 0x100fe20000004100 */
[----:B------:R-:W-:Y:S01]  /*8170*/  F2FP.F16.F32.PACK_AB R70, R13, R12 ;  /* 0x0000000c0d46723e */ /* 0x000fe200000000ff */
[C---:B------:R-:W-:Y:S01]  /*8180*/  FMUL R26, R38.reuse, R30 ;  /* 0x0000001e261a7220 */ /* 0x040fe20000400000 */
[----:B------:R-:W-:Y:S01]  /*8190*/  F2FP.F16.F32.PACK_AB R71, R19, R14 ;  /* 0x0000000e1347723e */ /* 0x000fe200000000ff */
[C---:B------:R-:W-:Y:S01]  /*81a0*/  FFMA R27, R41.reuse, R40, R27 ;  /* 0x00000028291b7223 */ /* 0x040fe2000000001b */
[C---:B------:R-:W-:Y:S01]  /*81b0*/  FFMA R24, R41.reuse, R43, R24 ;  /* 0x0000002b29187223 */ /* 0x040fe20000000018 */
[----:B------:R-:W-:Y:S02]  /*81c0*/  HADD2.F32 R40, -RZ, R73.H1_H1 ;  /* 0x30000049ff287230 */ /* 0x000fe40000004100 */
[C---:B------:R-:W-:Y:S01]  /*81d0*/  FFMA R25, R41.reuse, R42, R25 ;  /* 0x0000002a29197223 */ /* 0x040fe20000000019 */
[----:B------:R1:W-:Y:S01]  /*81e0*/  STS.128 [R96+0x10], R68 ;  /* 0x0000104460007388 */ /* 0x0003e20000000c00 */
[C---:B------:R-:W-:Y:S01]  /*81f0*/  FMUL R31, R38.reuse, R31 ;  /* 0x0000001f261f7220 */ /* 0x040fe20000400000 */
[--C-:B------:R-:W-:Y:S02]  /*8200*/  HADD2.F32 R43, -RZ, R74.reuse.H0_H0 ;  /* 0x2000004aff2b7230 */ /* 0x100fe40000004100 */
[C---:B------:R-:W-:Y:S01]  /*8210*/  FFMA R26, R41.reuse, R45, R26 ;  /* 0x0000002d291a7223 */ /* 0x040fe2000000001a */
[C---:B------:R-:W-:Y:S01]  /*8220*/  FMUL R28, R38.reuse, R32 ;  /* 0x00000020261c7220 */ /* 0x040fe20000400000 */
[----:B------:R-:W-:Y:S02]  /*8230*/  HADD2.F32 R42, -RZ, R74.H1_H1 ;  /* 0x3000004aff2a7230 */ /* 0x000fe40000004100 */
[C---:B------:R-:W-:Y:S01]  /*8240*/  FMUL R29, R38.reuse, R33 ;  /* 0x00000021261d7220 */ /* 0x040fe20000400000 */
[----:B------:R-:W-:Y:S02]  /*8250*/  HADD2.F32 R45, -RZ, R75.H0_H0 ;  /* 0x2000004bff2d7230 */ /* 0x000fe40000004100 */
[C---:B------:R-:W-:Y:S01]  /*8260*/  FMUL R30, R38.reuse, R34 ;  /* 0x00000022261e7220 */ /* 0x040fe20000400000 */
[----:B------:R-:W-:Y:S01]  /*8270*/  FFMA R31, R41, R40, R31 ;  /* 0x00000028291f7223 */ /* 0x000fe2000000001f */
[----:B------:R-:W-:Y:S01]  /*8280*/  FMUL R35, R38, R35 ;  /* 0x0000002326237220 */ /* 0x000fe20000400000 */
[----:B------:R-:W-:Y:S01]  /*8290*/  F2FP.F16.F32.PACK_AB R104, R17, R16 ;  /* 0x000000101168723e */ /* 0x000fe200000000ff */
[----:B------:R-:W-:Y:S01]  /*82a0*/  FFMA R28, R41, R43, R28 ;  /* 0x0000002b291c7223 */ /* 0x000fe2000000001c */
[----:B------:R-:W-:Y:S01]  /*82b0*/  F2FP.F16.F32.PACK_AB R105, R23, R18 ;  /* 0x000000121769723e */ /* 0x000fe200000000ff */
[----:B------:R-:W-:Y:S01]  /*82c0*/  FFMA R29, R41, R42, R29 ;  /* 0x0000002a291d7223 */ /* 0x000fe2000000001d */
[----:B------:R-:W-:Y:S01]  /*82d0*/  F2FP.F16.F32.PACK_AB R106, R21, R20 ;  /* 0x00000014156a723e */ /* 0x000fe200000000ff */
[----:B------:R-:W-:Y:S01]  /*82e0*/  FFMA R30, R41, R45, R30 ;  /* 0x0000002d291e7223 */ /* 0x000fe2000000001e */
[----:B------:R-:W-:Y:S01]  /*82f0*/  F2FP.F16.F32.PACK_AB R107, R27, R22 ;  /* 0x000000161b6b723e */ /* 0x000fe200000000ff */
[----:B------:R-:W-:Y:S01]  /*8300*/  FFMA R35, R41, R44, R35 ;  /* 0x0000002c29237223 */ /* 0x000fe20000000023 */
[----:B------:R-:W-:Y:S02]  /*8310*/  F2FP.F16.F32.PACK_AB R108, R25, R24 ;  /* 0x00000018196c723e */ /* 0x000fe400000000ff */
[----:B------:R-:W-:Y:S01]  /*8320*/  F2FP.F16.F32.PACK_AB R109, R31, R26 ;  /* 0x0000001a1f6d723e */ /* 0x000fe200000000ff */
[----:B------:R1:W-:Y:S01]  /*8330*/  STS.128 [R94+0x20], R104 ;  /* 0x000020685e007388 */ /* 0x0003e20000000c00 */
[----:B------:R-:W-:Y:S02]  /*8340*/  F2FP.F16.F32.PACK_AB R110, R29, R28 ;  /* 0x0000001c1d6e723e */ /* 0x000fe400000000ff */
[----:B------:R-:W-:Y:S05]  /*8350*/  F2FP.F16.F32.PACK_AB R111, R35, R30 ;  /* 0x0000001e236f723e */ /* 0x000fea00000000ff */
[----:B------:R1:W-:Y:S01]  /*8360*/  STS.128 [R100+0x30], R108 ;  /* 0x0000306c64007388 */ /* 0x0003e20000000c00 */
[----:B------:R-:W-:Y:S01]  /*8370*/  @!PT LDS RZ, [RZ] ;  /* 0x00000000fffff984 */ /* 0x000fe20000000800 */
[----:B------:R-:W-:Y:S01]  /*8380*/  @!PT LDS RZ, [RZ] ;  /* 0x00000000fffff984 */ /* 0x000fe20000000800 */
[----:B------:R-:W-:Y:S01]  /*8390*/  @!PT LDS RZ, [RZ] ;  /* 0x00000000fffff984 */ /* 0x000fe20000000800 */
[----:B------:R-:W-:Y:S01]  /*83a0*/  @!PT LDS RZ, [RZ] ;  /* 0x00000000fffff984 */ /* 0x000fe20000000800 */
[----:B------:R2:W-:Y:S07]  /*83b0*/  MEMBAR.ALL.CTA ;  /* 0x0000000000007992 */ /* 0x0005ee0000008000 */
[----:B--2---:R-:W2:Y:S02]  /*83c0*/  FENCE.VIEW.ASYNC.S ;  /* 0x00000000000073c6 */ /* 0x004ea40000000000 */
[----:B--2---:R-:W-:Y:S06]  /*83d0*/  BAR.SYNC.DEFER_BLOCKING 0x1, 0x80 ;  /* 0x0042000000007b1d */ /* 0x004fec0000010000 */
[----:B------:R-:W-:Y:S05]  /*83e0*/  @P0 BRA `(.L_x_123) ;  /* 0x0000000000280947 */ /* 0x000fea0003800000 */
[----:B------:R-:W2:Y:S01]  /*83f0*/  LDCU.64 UR6, c[0x0][0x348] ;  /* 0x00006900ff0677ac */ /* 0x000ea20008000a00 */
[----:B------:R-:W-:Y:S01]  /*8400*/  UIADD3 UR4, UPT, UPT, UR49, 0x200, URZ ;  /* 0x0000020031047890 */ /* 0x000fe2000fffe0ff */
[----:B------:R-:W-:Y:S05]  /*8410*/  UMOV UR41, UR52 ;  /* 0x0000003400297c82 */ /* 0x000fea0008000000 */
[----:B------:R-:W-:Y:S04]  /*8420*/  MOV R80, UR4 ;  /* 0x0000000400507c02 */ /* 0x000fe80008000f00 */
[----:B------:R-:W-:Y:S01]  /*8430*/  R2UR UR40, R80 ;  /* 0x00000000502872ca */ /* 0x000fe200000e0000 */
[----:B--2---:R-:W-:Y:S04]  /*8440*/  UIADD3 UR4, UP0, UPT, UR6, 0x680, URZ ;  /* 0x0000068006047890 */ /* 0x004fe8000ff1e0ff */
[----:B------:R-:W-:Y:S09]  /*8450*/  UIADD3.X UR5, UPT, UPT, URZ, UR7, URZ, UP0, !UPT ;  /* 0x00000007ff057290 */ /* 0x000ff200087fe4ff */
[----:B------:R2:W-:Y:S01]  /*8460*/  UTMASTG.4D [UR40], [UR4] ;  /* 0x00000028040073b5 */ /* 0x0005e20008018000 */
[----:B------:R0:W-:Y:S01]  /*8470*/  UTMACMDFLUSH ;  /* 0x00000000000079b7 */ /* 0x0001e20000000000 */
[----:B--2---:R-:W-:Y:S04]  /*8480*/  DEPBAR.LE SB0, 0x1 ;  /* 0x000080400000791a */ /* 0x004fe80000000000 */
.L_x_123:
[----:B------:R-:W-:Y:S05]  /*8490*/  BSYNC.RECONVERGENT B0 ;  /* 0x0000000000007941 */ /* 0x000fea0003800200 */
.L_x_122:
[----:B------:R-:W-:Y:S01]  /*84a0*/  BAR.SYNC.DEFER_BLOCKING 0x1, 0x80 ;  /* 0x0042000000007b1d */ /* 0x000fe20000010000 */
[----:B------:R-:W-:Y:S01]  /*84b0*/  ISETP.NE.AND P1, PT, R98, RZ, PT ;  /* 0x000000ff6200720c */ /* 0x000fe20003f25270 */
[----:B------:R-:W-:Y:S01]  /*84c0*/  UISETP.NE.AND UP0, UPT, UR54, URZ, UPT ;  /* 0x000000ff3600728c */ /* 0x000fe2000bf05270 */
[----:B------:R-:W-:Y:S11]  /*84d0*/  LEA R3, R47, UR49, 0x3 ;  /* 0x000000312f037c11 */ /* 0x000ff6000f8e18ff */
[----:B------:R-:W-:Y:S01]  /*84e0*/  @P1 SHF.L.U32 R4, R83, 0x1f, RZ ;  /* 0x0000001f53041819 */ /* 0x000fe200000006ff */
[----:B------:R-:W-:Y:S06]  /*84f0*/  BRA.U !UP0, `(.L_x_124) ;  /* 0x0000000108247547 */ /* 0x000fec000b800000 */
[----:B------:R-:W2:Y:S01]  /*8500*/  S2R R0, SR_CgaCtaId ;  /* 0x0000000000007919 */ /* 0x000ea20000008800 */
[----:B------:R-:W-:Y:S01]  /*8510*/  IMAD.U32 R2, RZ, RZ, UR51 ;  /* 0x00000033ff027e24 */ /* 0x000fe2000f8e00ff */
[----:B------:R-:W-:Y:S04]  /*8520*/  UIADD3 UR4, UPT, UPT, UR51, 0x1, URZ ;  /* 0x0000000133047890 */ /* 0x000fe8000fffe0ff */
[----:B------:R-:W-:Y:S01]  /*8530*/  @P1 LEA R2, R2, UR49, 0x3 ;  /* 0x0000003102021c11 */ /* 0x000fe2000f8e18ff */
[----:B------:R-:W-:Y:S04]  /*8540*/  UISETP.NE.AND UP0, UPT, UR4, 0x4, UPT ;  /* 0x000000040400788c */ /* 0x000fe8000bf05270 */
[----:B------:R-:W-:Y:S01]  /*8550*/  @P1 VIADD R5, R2, 0x120 ;  /* 0x0000012002051836 */ /* 0x000fe20000000000 */
[----:B------:R-:W-:Y:S04]  /*8560*/  USEL UR51, UR4, URZ, UP0 ;  /* 0x000000ff04337287 */ /* 0x000fe80008000000 */
[----:B--2---:R-:W-:Y:S04]  /*8570*/  @P1 PRMT R0, R0, 0x654, R5 ;  /* 0x0000065400001816 */ /* 0x004fe80000000005 */
[----:B------:R2:W-:Y:S04]  /*8580*/  @P1 SYNCS.ARRIVE.TRANS64.RED.A1T0 RZ, [R0+URZ], RZ ;  /* 0x000000ff00ff19a7 */ /* 0x0005e800081004ff */
.L_x_124:
[----:B------:R-:W4:Y:S01]  /*8590*/  @P1 SYNCS.PHASECHK.TRANS64.TRYWAIT P0, [R3+URZ+0x100], R4 ;  /* 0x00010004030015a7 */ /* 0x000f2200080011ff */
[----:B------:R-:W-:Y:S01]  /*85a0*/  BSSY B1, `(.L_x_125) ;  /* 0x0000016000017945 */ /* 0x000fe20003800000 */
[----:B----4-:R-:W-:Y:S03]  /*85b0*/  @P1 SEL R46, RZ, 0x1, !P0 ;  /* 0x00000001ff2e1807 */ /* 0x010fe60004000000 */
[----:B------:R-:W-:Y:S05]  /*85c0*/  @!P1 BRA `(.L_x_126) ;  /* 0x00000000004c9947 */ /* 0x000fea0003800000 */
[----:B------:R-:W-:Y:S01]  /*85d0*/  ISETP.NE.AND P0, PT, R46, RZ, PT ;  /* 0x000000ff2e00720c */ /* 0x000fe20003f05270 */
[----:B------:R-:W-:Y:S01]  /*85e0*/  BSSY B0, `(.L_x_127) ;  /* 0x000000b000007945 */ /* 0x000fe20003800000 */
[----:B------:R-:W-:Y:S11]  /*85f0*/  ISETP.NE.AND P1, PT, R60, RZ, PT ;  /* 0x000000ff3c00720c */ /* 0x000ff60003f25270 */
[----:B------:R-:W-:Y:S02]  /*8600*/  @!UPT UIADD3 URZ, UPT, UPT, URZ, URZ, URZ ;  /* 0x000000fffffff290 */ /* 0x000fe4000fffe0ff */
[C---:B------:R-:W-:Y:S01]  /*8610*/  @P1 IMAD R6, R47.reuse, 0x2000, R84 ;  /* 0x000020002f061824 */ /* 0x040fe200078e0254 */
[C---:B------:R-:W-:Y:S01]  /*8620*/  @P1 LEA R4, R47.reuse, R94, 0xd ;  /* 0x0000005e2f041211 */ /* 0x040fe200078e68ff */
[C---:B------:R-:W-:Y:S02]  /*8630*/  @P1 IMAD R5, R47.reuse, 0x2000, R96 ;  /* 0x000020002f051824 */ /* 0x040fe400078e0260 */
[----:B------:R-:W-:Y:S01]  /*8640*/  @P1 IMAD R2, R47, 0x2000, R100 ;  /* 0x000020002f021824 */ /* 0x000fe200078e0264 */
[----:B------:R-:W-:Y:S06]  /*8650*/  @P0 BRA `(.L_x_128) ;  /* 0x00000000000c0947 */ /* 0x000fec0003800000 */
[----:B--2---:R-:W-:Y:S04]  /*8660*/  SHF.L.U32 R0, R83, 0x1f, RZ ;  /* 0x0000001f53007819 */ /* 0x004fe800000006ff */
[----:B------:R-:W2:Y:S02]  /*8670*/  SYNCS.PHASECHK.TRANS64.TRYWAIT P0, [R3+URZ+0x100], R0 ;  /* 0x00010000030075a7 */ /* 0x000ea400080011ff */
[----:B--2---:R-:W-:Y:S05]  /*8680*/  @!P0 BRA `(.L_x_129) ;  /* 0x0000003400688947 */ /* 0x004fea0003800000 */
.L_x_128:
[----:B------:R-:W-:Y:S05]  /*8690*/  BSYNC B0 ;  /* 0x0000000000007941 */ /* 0x000fea0003800000 */
.L_x_127:
[----:B------:R-:W-:Y:S02]  /*86a0*/  ISETP.NE.AND P0, PT, R60, RZ, PT ;  /* 0x000000ff3c00720c */ /* 0x000fe40003f05270 */
[----:B------:R-:W-:Y:S11]  /*86b0*/  IADD3 R47, PT, PT, R47, 0x1, RZ ;  /* 0x000000012f2f7810 */ /* 0x000ff60007ffe0ff */
[----:B------:R4:W1:Y:S04]  /*86c0*/  @P0 LDS.128 R48, [R6] ;  /* 0x0000000006300984 */ /* 0x0008680000000c00 */
[----:B------:R4:W1:Y:S04]  /*86d0*/  @P0 LDS.128 R56, [R5+0x10] ;  /* 0x0000100005380984 */ /* 0x0008680000000c00 */
[----:B------:R4:W1:Y:S04]  /*86e0*/  @P0 LDS.128 R64, [R4+0x20] ;  /* 0x0000200004400984 */ /* 0x0008680000000c00 */
[----:B------:R4:W1:Y:S02]  /*86f0*/  @P0 LDS.128 R72, [R2+0x30] ;  /* 0x0000300002480984 */ /* 0x0008640000000c00 */
.L_x_126:
[----:B------:R-:W-:Y:S05]  /*8700*/  BSYNC B1 ;  /* 0x0000000000017941 */ /* 0x000fea0003800000 */
.L_x_125:
[----:B--2---:R-:W-:Y:S05]  /*8710*/  VIADD R3, R39, 0x20 ;  /* 0x0000002027037836 */ /* 0x004fea0000000000 */
[----:B------:R-:W-:Y:S04]  /*8720*/  SHF.R.U32.HI R3, RZ, 0x15, R3 ;  /* 0x00000015ff037819 */ /* 0x000fe80000011603 */
[----:B------:R-:W-:Y:S11]  /*8730*/  LOP3.LUT P0, RZ, R3, 0x3, R88, 0x48, !PT ;  /* 0x0000000303ff7812 */ /* 0x000ff60007804858 */
[----:B------:R-:W-:Y:S02]  /*8740*/  @!UPT UIADD3 URZ, UPT, UPT, URZ, URZ, URZ ;  /* 0x000000fffffff290 */ /* 0x000fe4000fffe0ff */
[----:B------:R-:W-:Y:S05]  /*8750*/  @!P0 BRA `(.L_x_130) ;  /* 0x0000000000408947 */ /* 0x000fea0003800000 */
[----:B------:R-:W2:Y:S01]  /*8760*/  LDCU.64 UR8, c[0x4][0x70] ;  /* 0x01000e00ff0877ac */ /* 0x000ea20008000a00 */
[----:B------:R-:W-:Y:S01]  /*8770*/  MOV R3, 0x0 ;  /* 0x0000000000037802 */ /* 0x000fe20000000f00 */
[----:B------:R-:W-:Y:S02]  /*8780*/  HFMA2 R12, -RZ, RZ, 0, 5.9604644775390625e-08 ;  /* 0x00000001ff0c7431 */ /* 0x000fe400000001ff */
[----:B------:R-:W-:Y:S02]  /*8790*/  IMAD.MOV.U32 R8, RZ, RZ, 0x192 ;  /* 0x00000192ff087424 */ /* 0x000fe400078e00ff */
[----:B------:R-:W-:Y:S01]  /*87a0*/  IMAD.MOV.U32 R13, RZ, RZ, RZ ;  /* 0x000000ffff0d7224 */ /* 0x000fe200078e00ff */
[----:B------:R-:W5:Y:S01]  /*87b0*/  LDCU.64 UR6, c[0x4][0x78] ;  /* 0x01000f00ff0677ac */ /* 0x000f620008000a00 */
[----:B----4-:R-:W4:Y:S01]  /*87c0*/  LDC.64 R2, c[0x4][R3] ;  /* 0x0100000003027b82 */ /* 0x010f220000000a00 */
[----:B------:R-:W3:Y:S01]  /*87d0*/  LDCU.64 UR4, c[0x4][0x10] ;  /* 0x01000200ff0477ac */ /* 0x000ee20008000a00 */
[----:B--2---:R-:W-:Y:S01]  /*87e0*/  MOV R5, UR9 ;  /* 0x0000000900057c02 */ /* 0x004fe20008000f00 */
[----:B------:R-:W-:Y:S01]  /*87f0*/  IMAD.U32 R4, RZ, RZ, UR8 ;  /* 0x00000008ff047e24 */ /* 0x000fe2000f8e00ff */
[----:B-----5:R-:W-:Y:S01]  /*8800*/  MOV R7, UR7 ;  /* 0x0000000700077c02 */ /* 0x020fe20008000f00 */
[----:B------:R-:W-:Y:S01]  /*8810*/  IMAD.U32 R6, RZ, RZ, UR6 ;  /* 0x00000006ff067e24 */ /* 0x000fe2000f8e00ff */
[----:B---3--:R-:W-:Y:S01]  /*8820*/  MOV R11, UR5 ;  /* 0x00000005000b7c02 */ /* 0x008fe20008000f00 */
[----:B------:R-:W-:Y:S02]  /*8830*/  IMAD.U32 R10, RZ, RZ, UR4 ;  /* 0x00000004ff0a7e24 */ /* 0x000fe4000f8e00ff */
[----:B------:R-:W-:Y:S07]  /*8840*/  LEPC R20, `(.L_x_130) ;  /* 0x000000001014794e */ /* 0x000fee0000000000 */
[----:B-1--4-:R-:W-:Y:S05]  /*8850*/  CALL.ABS.NOINC R2 ;  /* 0x0000000002007343 */ /* 0x012fea0003c00000 */
.L_x_130:
[----:B------:R-:W-:Y:S05]  /*8860*/  WARPSYNC.ALL ;  /* 0x0000000000007948 */ /* 0x000fea0003800000 */
[----:B------:R-:W-:Y:S01]  /*8870*/  R2UR UR4, R39 ;  /* 0x00000000270472ca */ /* 0x000fe200000e0000 */
[--C-:B-1----:R-:W-:Y:S01]  /*8880*/  HADD2.F32 R40, -RZ, R48.reuse.H0_H0 ;  /* 0x20000030ff287230 */ /* 0x102fe20000004100 */
[----:B------:R-:W1:Y:S01]  /*8890*/  S2R R101, SR_CgaCtaId ;  /* 0x0000000000657919 */ /* 0x000e620000008800 */
[----:B------:R-:W-:Y:S01]  /*88a0*/  HADD2.F32 R43, -RZ, R48.H1_H1 ;  /* 0x30000030ff2b7230 */ /* 0x000fe20000004100 */
[----:B------:R-:W-:Y:S01]  /*88b0*/  ISETP.NE.AND P6, PT, R98, RZ, PT ;  /* 0x000000ff6200720c */ /* 0x000fe20003fc5270 */
[----:B------:R-:W-:Y:S01]  /*88c0*/  HADD2.F32 R42, -RZ, R49.H1_H1 ;  /* 0x30000031ff2a7230 */ /* 0x000fe20000004100 */
[----:B------:R-:W-:Y:S01]  /*88d0*/  ISETP.NE.AND P0, PT, R86, RZ, PT ;  /* 0x000000ff5600720c */ /* 0x000fe20003f05270 */
[--C-:B------:R-:W-:Y:S01]  /*88e0*/  HADD2.F32 R44, -RZ, R50.reuse.H1_H1 ;  /* 0x30000032ff2c7230 */ /* 0x100fe20000004100 */
[----:B------:R-:W-:Y:S01]  /*88f0*/  MOV R61, UR51 ;  /* 0x00000033003d7c02 */ /* 0x000fe20008000f00 */
[----:B------:R-:W-:Y:S01]  /*8900*/  HADD2.F32 R45, -RZ, R59.H0_H0 ;  /* 0x2000003bff2d7230 */ /* 0x000fe20000004100 */
[----:B------:R-:W-:Y:S01]  /*8910*/  BSSY.RECONVERGENT B0, `(.L_x_131) ;  /* 0x0000086000007945 */ /* 0x000fe20003800200 */
[----:B------:R-:W-:Y:S02]  /*8920*/  LEA R62, R47, UR49, 0x3 ;  /* 0x000000312f3e7c11 */ /* 0x000fe4000f8e18ff */
[----:B----4-:R-:W2:Y:S04]  /*8930*/  LDTM.x32 R4, tmem[UR4+0x20] ;  /* 0x00002004000479ee */ /* 0x010ea800082c0000 */
[----:B------:R-:W-:Y:S04]  /*8940*/  @P6 LEA R61, R61, UR49, 0x3 ;  /* 0x000000313d3d6c11 */ /* 0x000fe8000f8e18ff */
[----:B------:R-:W-:Y:S02]  /*8950*/  @P6 IADD3 R102, PT, PT, R61, 0x120, RZ ;  /* 0x000001203d666810 */ /* 0x000fe40007ffe0ff */
[----:B------:R-:W-:Y:S01]  /*8960*/  @P6 SHF.L.U32 R61, R83, 0x1f, RZ ;  /* 0x0000001f533d6819 */ /* 0x000fe200000006ff */
[C---:B--2---:R-:W-:Y:S01]  /*8970*/  FMUL R0, R38.reuse, R4 ;  /* 0x0000000426007220 */ /* 0x044fe20000400000 */
[C---:B------:R-:W-:Y:S01]  /*8980*/  FMUL R2, R38.reuse, R5 ;  /* 0x0000000526027220 */ /* 0x040fe20000400000 */
[C---:B------:R-:W-:Y:S01]  /*8990*/  FMUL R3, R38.reuse, R6 ;  /* 0x0000000626037220 */ /* 0x040fe20000400000 */
[C---:B------:R-:W-:Y:S01]  /*89a0*/  FMUL R7, R38.reuse, R7 ;  /* 0x0000000726077220 */ /* 0x040fe20000400000 */
[C---:B------:R-:W-:Y:S01]  /*89b0*/  FFMA R0, R41.reuse, R40, R0 ;  /* 0x0000002829007223 */ /* 0x040fe20000000000 */
[----:B------:R-:W-:Y:S02]  /*89c0*/  HADD2.F32 R40, -RZ, R49.H0_H0 ;  /* 0x20000031ff287230 */ /* 0x000fe40000004100 */
[C---:B------:R-:W-:Y:S01]  /*89d0*/  FFMA R2, R41.reuse, R43, R2 ;  /* 0x0000002b29027223 */ /* 0x040fe20000000002 */
[C---:B------:R-:W-:Y:S01]  /*89e0*/  FMUL R4, R38.reuse, R8 ;  /* 0x0000000826047220 */ /* 0x040fe20000400000 */
[--C-:B------:R-:W-:Y:S02]  /*89f0*/  HADD2.F32 R43, -RZ, R51.reuse.H0_H0 ;  /* 0x20000033ff2b7230 */ /* 0x100fe40000004100 */
[----:B------:R-:W-:Y:S01]  /*8a00*/  FMUL R5, R38, R9 ;  /* 0x0000000926057220 */ /* 0x000fe20000400000 */
[C---:B------:R-:W-:Y:S01]  /*8a10*/  FFMA R3, R41.reuse, R40, R3 ;  /* 0x0000002829037223 */ /* 0x040fe20000000003 */
[----:B------:R-:W-:Y:S01]  /*8a20*/  HADD2.F32 R40, -RZ, R50.H0_H0 ;  /* 0x20000032ff287230 */ /* 0x000fe20000004100 */
[----:B------:R-:W-:Y:S01]  /*8a30*/  F2FP.F16.F32.PACK_AB R52, R2, R0 ;  /* 0x000000000234723e */ /* 0x000fe200000000ff */
[C---:B------:R-:W-:Y:S01]  /*8a40*/  FFMA R7, R41.reuse, R42, R7 ;  /* 0x0000002a29077223 */ /* 0x040fe20000000007 */
[----:B------:R-:W-:Y:S02]  /*8a50*/  HADD2.F32 R42, -RZ, R51.H1_H1 ;  /* 0x30000033ff2a7230 */ /* 0x000fe40000004100 */
[C---:B------:R-:W-:Y:S01]  /*8a60*/  FMUL R6, R38.reuse, R10 ;  /* 0x0000000a26067220 */ /* 0x040fe20000400000 */
[C---:B------:R-:W-:Y:S01]  /*8a70*/  FFMA R4, R41.reuse, R40, R4 ;  /* 0x0000002829047223 */ /* 0x040fe20000000004 */
        /* <DEDUP_REMOVED lines=17> */
[----:B------:R2:W-:Y:S01]  /*8b90*/  STS.128 [R84+0x2000], R52 ;  /* 0x0020003454007388 */ /* 0x0005e20000000c00 */
[----:B------:R-:W-:Y:S01]  /*8ba0*/  F2FP.F16.F32.PACK_AB R68, R9, R8 ;  /* 0x000000080944723e */ /* 0x000fe200000000ff */
[C---:B------:R-:W-:Y:S01]  /*8bb0*/  FFMA R10, R41.reuse, R43, R10 ;  /* 0x0000002b290a7223 */ /* 0x040fe2000000000a */
[--C-:B------:R-:W-:Y:S02]  /*8bc0*/  HADD2.F32 R43, -RZ, R58.reuse.H0_H0 ;  /* 0x2000003aff2b7230 */ /* 0x100fe40000004100 */
[----:B------:R-:W-:Y:S01]  /*8bd0*/  FFMA R15, R41, R40, R15 ;  /* 0x00000028290f7223 */ /* 0x000fe2000000000f */
[C---:B------:R-:W-:Y:S01]  /*8be0*/  FMUL R12, R38.reuse, R16 ;  /* 0x00000010260c7220 */ /* 0x040fe20000400000 */
[----:B------:R-:W-:Y:S02]  /*8bf0*/  HADD2.F32 R42, -RZ, R58.H1_H1 ;  /* 0x3000003aff2a7230 */ /* 0x000fe40000004100 */
[C---:B------:R-:W-:Y:S01]  /*8c00*/  FMUL R13, R38.reuse, R17 ;  /* 0x00000011260d7220 */ /* 0x040fe20000400000 */
[C---:B------:R-:W-:Y:S01]  /*8c10*/  FMUL R14, R38.reuse, R18 ;  /* 0x00000012260e7220 */ /* 0x040fe20000400000 */
[----:B------:R-:W-:Y:S01]  /*8c20*/  F2FP.F16.F32.PACK_AB R69, R15, R10 ;  /* 0x0000000a0f45723e */ /* 0x000fe200000000ff */
[C---:B------:R-:W-:Y:S01]  /*8c30*/  FFMA R12, R41.reuse, R43, R12 ;  /* 0x0000002b290c7223 */ /* 0x040fe2000000000c */
[----:B------:R-:W-:Y:S02]  /*8c40*/  HADD2.F32 R40, -RZ, R59.H1_H1 ;  /* 0x3000003bff287230 */ /* 0x000fe40000004100 */
[C---:B------:R-:W-:Y:S01]  /*8c50*/  FFMA R13, R41.reuse, R42, R13 ;  /* 0x0000002a290d7223 */ /* 0x040fe2000000000d */
[C---:B------:R-:W-:Y:S01]  /*8c60*/  FMUL R19, R38.reuse, R19 ;  /* 0x0000001326137220 */ /* 0x040fe20000400000 */
[--C-:B------:R-:W-:Y:S02]  /*8c70*/  HADD2.F32 R43, -RZ, R64.reuse.H0_H0 ;  /* 0x20000040ff2b7230 */ /* 0x100fe40000004100 */
[C---:B------:R-:W-:Y:S01]  /*8c80*/  FMUL R16, R38.reuse, R20 ;  /* 0x0000001426107220 */ /* 0x040fe20000400000 */
[----:B------:R-:W-:Y:S02]  /*8c90*/  HADD2.F32 R42, -RZ, R64.H1_H1 ;  /* 0x30000040ff2a7230 */ /* 0x000fe40000004100 */
[C---:B------:R-:W-:Y:S01]  /*8ca0*/  FMUL R17, R38.reuse, R21 ;  /* 0x0000001526117220 */ /* 0x040fe20000400000 */
[C---:B------:R-:W-:Y:S01]  /*8cb0*/  FFMA R14, R41.reuse, R45, R14 ;  /* 0x0000002d290e7223 */ /* 0x040fe2000000000e */
[C---:B------:R-:W-:Y:S01]  /*8cc0*/  FFMA R19, R41.reuse, R40, R19 ;  /* 0x0000002829137223 */ /* 0x040fe20000000013 */
[--C-:B------:R-:W-:Y:S02]  /*8cd0*/  HADD2.F32 R45, -RZ, R65.reuse.H0_H0 ;  /* 0x20000041ff2d7230 */ /* 0x100fe40000004100 */
[C---:B------:R-:W-:Y:S01]  /*8ce0*/  FFMA R16, R41.reuse, R43, R16 ;  /* 0x0000002b29107223 */ /* 0x040fe20000000010 */
[C---:B------:R-:W-:Y:S01]  /*8cf0*/  FMUL R18, R38.reuse, R22 ;  /* 0x0000001626127220 */ /* 0x040fe20000400000 */
[----:B------:R-:W-:Y:S02]  /*8d00*/  HADD2.F32 R40, -RZ, R65.H1_H1 ;  /* 0x30000041ff287230 */ /* 0x000fe40000004100 */
[C---:B------:R-:W-:Y:S01]  /*8d10*/  FFMA R17, R41.reuse, R42, R17 ;  /* 0x0000002a29117223 */ /* 0x040fe20000000011 */
[C---:B------:R-:W-:Y:S01]  /*8d20*/  FMUL R23, R38.reuse, R23 ;  /* 0x0000001726177220 */ /* 0x040fe20000400000 */
[--C-:B------:R-:W-:Y:S02]  /*8d30*/  HADD2.F32 R42, -RZ, R66.reuse.H0_H0 ;  /* 0x20000042ff2a7230 */ /* 0x100fe40000004100 */
[C---:B------:R-:W-:Y:S01]  /*8d40*/  FMUL R20, R38.reuse, R24 ;  /* 0x0000001826147220 */ /* 0x040fe20000400000 */
[C---:B------:R-:W-:Y:S01]  /*8d50*/  FFMA R18, R41.reuse, R45, R18 ;  /* 0x0000002d29127223 */ /* 0x040fe20000000012 */
        /* <DEDUP_REMOVED lines=11> */
[----:B------:R-:W-:Y:S01]  /*8e10*/  FFMA R27, R41, R42, R27 ;  /* 0x0000002a291b7223 */ /* 0x000fe2000000001b */
[C---:B------:R-:W-:Y:S01]  /*8e20*/  FMUL R24, R38.reuse, R28 ;  /* 0x0000001c26187220 */ /* 0x040fe20000400000 */
[----:B------:R-:W-:Y:S02]  /*8e30*/  HADD2.F32 R42, -RZ, R72.H1_H1 ;  /* 0x30000048ff2a7230 */ /* 0x000fe40000004100 */
[C---:B------:R-:W-:Y:S01]  /*8e40*/  FMUL R25, R38.reuse, R29 ;  /* 0x0000001d26197220 */ /* 0x040fe20000400000 */
[--C-:B------:R-:W-:Y:S02]  /*8e50*/  HADD2.F32 R43, -RZ, R73.reuse.H0_H0 ;  /* 0x20000049ff2b7230 */ /* 0x100fe40000004100 */
[C---:B------:R-:W-:Y:S01]  /*8e60*/  FMUL R26, R38.reuse, R30 ;  /* 0x0000001e261a7220 */ /* 0x040fe20000400000 */
[----:B------:R-:W-:Y:S01]  /*8e70*/  F2FP.F16.F32.PACK_AB R70, R13, R12 ;  /* 0x0000000c0d46723e */ /* 0x000fe200000000ff */
[----:B------:R-:W-:Y:S01]  /*8e80*/  FFMA R24, R41, R40, R24 ;  /* 0x0000002829187223 */ /* 0x000fe20000000018 */
[----:B------:R-:W-:Y:S01]  /*8e90*/  F2FP.F16.F32.PACK_AB R71, R19, R14 ;  /* 0x0000000e1347723e */ /* 0x000fe200000000ff */
[C---:B------:R-:W-:Y:S01]  /*8ea0*/  FFMA R25, R41.reuse, R42, R25 ;  /* 0x0000002a29197223 */ /* 0x040fe20000000019 */
[C---:B------:R-:W-:Y:S01]  /*8eb0*/  FFMA R26, R41.reuse, R43, R26 ;  /* 0x0000002b291a7223 */ /* 0x040fe2000000001a */
[----:B------:R-:W-:Y:S02]  /*8ec0*/  HADD2.F32 R40, -RZ, R73.H1_H1 ;  /* 0x30000049ff287230 */ /* 0x000fe40000004100 */
[C---:B------:R-:W-:Y:S01]  /*8ed0*/  FMUL R31, R38.reuse, R31 ;  /* 0x0000001f261f7220 */ /* 0x040fe20000400000 */
[----:B------:R4:W-:Y:S01]  /*8ee0*/  STS.128 [R96+0x2010], R68 ;  /* 0x0020104460007388 */ /* 0x0009e20000000c00 */
[--C-:B------:R-:W-:Y:S02]  /*8ef0*/  HADD2.F32 R43, -RZ, R74.reuse.H0_H0 ;  /* 0x2000004aff2b7230 */ /* 0x100fe40000004100 */
[C---:B------:R-:W-:Y:S01]  /*8f00*/  FMUL R28, R38.reuse, R32 ;  /* 0x00000020261c7220 */ /* 0x040fe20000400000 */
[----:B------:R-:W-:Y:S02]  /*8f10*/  HADD2.F32 R42, -RZ, R74.H1_H1 ;  /* 0x3000004aff2a7230 */ /* 0x000fe40000004100 */
[C---:B------:R-:W-:Y:S01]  /*8f20*/  FMUL R29, R38.reuse, R33 ;  /* 0x00000021261d7220 */ /* 0x040fe20000400000 */
[--C-:B------:R-:W-:Y:S02]  /*8f30*/  HADD2.F32 R45, -RZ, R75.reuse.H0_H0 ;  /* 0x2000004bff2d7230 */ /* 0x100fe40000004100 */
[C---:B------:R-:W-:Y:S01]  /*8f40*/  FMUL R30, R38.reuse, R34 ;  /* 0x00000022261e7220 */ /* 0x040fe20000400000 */
[----:B------:R-:W-:Y:S02]  /*8f50*/  HADD2.F32 R44, -RZ, R75.H1_H1 ;  /* 0x3000004bff2c7230 */ /* 0x000fe40000004100 */
[----:B------:R-:W-:Y:S01]  /*8f60*/  FFMA R31, R41, R40, R31 ;  /* 0x00000028291f7223 */ /* 0x000fe2000000001f */
[----:B------:R-:W-:Y:S01]  /*8f70*/  FMUL R35, R38, R35 ;  /* 0x0000002326237220 */ /* 0x000fe20000400000 */
[----:B--2---:R-:W-:Y:S01]  /*8f80*/  F2FP.F16.F32.PACK_AB R52, R17, R16 ;  /* 0x000000101134723e */ /* 0x004fe200000000ff */
        /* <DEDUP_REMOVED lines=11> */
[----:B------:R-:W-:Y:S02]  /*9040*/  F2FP.F16.F32.PACK_AB R107, R35, R30 ;  /* 0x0000001e236b723e */ /* 0x000fe400000000ff */
[----:B-1----:R-:W-:Y:S03]  /*9050*/  @P6 PRMT R102, R101, 0x654, R102 ;  /* 0x0000065465666816 */ /* 0x002fe60000000066 */
[----:B------:R4:W-:Y:S01]  /*9060*/  STS.128 [R100+0x2030], R104 ;  /* 0x0020306864007388 */ /* 0x0009e20000000c00 */
[----:B------:R-:W-:Y:S01]  /*9070*/  @!PT LDS RZ, [RZ] ;  /* 0x00000000fffff984 */ /* 0x000fe20000000800 */
[----:B------:R-:W-:Y:S01]  /*9080*/  @!PT LDS RZ, [RZ] ;  /* 0x00000000fffff984 */ /* 0x000fe20000000800 */
[----:B------:R-:W-:Y:S01]  /*9090*/  @!PT LDS RZ, [RZ] ;  /* 0x00000000fffff984 */ /* 0x000fe20000000800 */
[----:B------:R-:W-:Y:S01]  /*90a0*/  @!PT LDS RZ, [RZ] ;  /* 0x00000000fffff984 */ /* 0x000fe20000000800 */
[----:B------:R1:W-:Y:S07]  /*90b0*/  MEMBAR.ALL.CTA ;  /* 0x0000000000007992 */ /* 0x0003ee0000008000 */
[----:B-1----:R-:W1:Y:S02]  /*90c0*/  FENCE.VIEW.ASYNC.S ;  /* 0x00000000000073c6 */ /* 0x002e640000000000 */
[----:B-1----:R-:W-:Y:S06]  /*90d0*/  BAR.SYNC.DEFER_BLOCKING 0x1, 0x80 ;  /* 0x0042000000007b1d */ /* 0x002fec0000010000 */
[----:B------:R-:W-:Y:S05]  /*90e0*/  @P0 BRA `(.L_x_132) ;  /* 0x0000000000200947 */ /* 0x000fea0003800000 */
[----:B------:R-:W1:Y:S01]  /*90f0*/  LDCU.64 UR6, c[0x0][0x348] ;  /* 0x00006900ff0677ac */ /* 0x000e620008000a00 */
[----:B------:R-:W-:Y:S02]  /*9100*/  UIADD3 UR40, UPT, UPT, UR49, 0x2200, URZ ;  /* 0x0000220031287890 */ /* 0x000fe4000fffe0ff */
[----:B------:R-:W-:Y:S02]  /*9110*/  UIADD3 UR41, UPT, UPT, UR52, 0x20, URZ ;  /* 0x0000002034297890 */ /* 0x000fe4000fffe0ff */
[----:B-1----:R-:W-:Y:S04]  /*9120*/  UIADD3 UR4, UP0, UPT, UR6, 0x680, URZ ;  /* 0x0000068006047890 */ /* 0x002fe8000ff1e0ff */
[----:B------:R-:W-:Y:S09]  /*9130*/  UIADD3.X UR5, UPT, UPT, URZ, UR7, URZ, UP0, !UPT ;  /* 0x00000007ff057290 */ /* 0x000ff200087fe4ff */
[----:B------:R1:W-:Y:S01]  /*9140*/  UTMASTG.4D [UR40], [UR4] ;  /* 0x00000028040073b5 */ /* 0x0003e20008018000 */
[----:B------:R0:W-:Y:S01]  /*9150*/  UTMACMDFLUSH ;  /* 0x00000000000079b7 */ /* 0x0001e20000000000 */
[----:B-1----:R-:W-:Y:S04]  /*9160*/  DEPBAR.LE SB0, 0x1 ;  /* 0x000080400000791a */ /* 0x002fe80000000000 */
.L_x_132:
[----:B------:R-:W-:Y:S05]  /*9170*/  BSYNC.RECONVERGENT B0 ;  /* 0x0000000000007941 */ /* 0x000fea0003800200 */
.L_x_131:
[----:B------:R-:W-:Y:S01]  /*9180*/  BAR.SYNC.DEFER_BLOCKING 0x1, 0x80 ;  /* 0x0042000000007b1d */ /* 0x000fe20000010000 */
[----:B------:R-:W-:Y:S04]  /*9190*/  UIADD3 UR4, UPT, UPT, UR51, 0x1, URZ ;  /* 0x0000000133047890 */ /* 0x000fe8000fffe0ff */
[----:B------:R-:W-:Y:S04]  /*91a0*/  UISETP.NE.AND UP0, UPT, UR4, 0x4, UPT ;  /* 0x000000040400788c */ /* 0x000fe8000bf05270 */
[----:B------:R-:W-:Y:S01]  /*91b0*/  USEL UR50, UR4, URZ, UP0 ;  /* 0x000000ff04327287 */ /* 0x000fe20008000000 */
[----:B------:R1:W-:Y:S01]  /*91c0*/  @P6 SYNCS.ARRIVE.TRANS64.RED.A1T0 RZ, [R102+URZ], RZ ;  /* 0x000000ff66ff69a7 */ /* 0x0003e200081004ff */
[----:B------:R-:W-:Y:S01]  /*91d0*/  BSSY B1, `(.L_x_133) ;  /* 0x0000017000017945 */ /* 0x000fe20003800000 */
[----:B------:R-:W2:Y:S02]  /*91e0*/  @P6 SYNCS.PHASECHK.TRANS64.TRYWAIT P0, [R62+URZ+0x100], R61 ;  /* 0x0001003d3e0065a7 */ /* 0x000ea400080011ff */
[----:B--2---:R-:W-:Y:S01]  /*91f0*/  @P6 SEL R46, RZ, 0x1, !P0 ;  /* 0x00000001ff2e6807 */ /* 0x004fe20004000000 */
[----:B-1----:R-:W-:Y:S06]  /*9200*/  @!P6 BRA `(.L_x_134) ;  /* 0x00000000004ce947 */ /* 0x002fec0003800000 */
        /* <DEDUP_REMOVED lines=9> */
[----:B------:R-:W-:Y:S04]  /*92a0*/  SHF.L.U32 R5, R83, 0x1f, RZ ;  /* 0x0000001f53057819 */ /* 0x000fe800000006ff */
[----:B------:R-:W1:Y:S02]  /*92b0*/  SYNCS.PHASECHK.TRANS64.TRYWAIT P0, [R62+URZ+0x100], R5 ;  /* 0x000100053e0075a7 */ /* 0x000e6400080011ff */
[----:B-1----:R-:W-:Y:S05]  /*92c0*/  @!P0 BRA `(.L_x_137) ;  /* 0x00000028006c8947 */ /* 0x002fea0003800000 */
.L_x_136:
[----:B------:R-:W-:Y:S05]  /*92d0*/  BSYNC B0 ;  /* 0x0000000000007941 */ /* 0x000fea0003800000 */
.L_x_135:
[----:B------:R-:W-:Y:S02]  /*92e0*/  ISETP.NE.AND P0, PT, R60, RZ, PT ;  /* 0x000000ff3c00720c */ /* 0x000fe40003f05270 */
[----:B------:R-:W-:Y:S11]  /*92f0*/  IADD3 R47, PT, PT, R47, 0x1, RZ ;  /* 0x000000012f2f7810 */ /* 0x000ff60007ffe0ff */
[----:B------:R2:W1:Y:S04]  /*9300*/  @P0 LDS.128 R48, [R4] ;  /* 0x0000000004300984 */ /* 0x0004680000000c00 */
[----:B------:R2:W1:Y:S04]  /*9310*/  @P0 LDS.128 R56, [R3+0x10] ;  /* 0x0000100003380984 */ /* 0x0004680000000c00 */
[----:B------:R2:W1:Y:S04]  /*9320*/  @P0 LDS.128 R64, [R2+0x20] ;  /* 0x0000200002400984 */ /* 0x0004680000000c00 */
[----:B------:R2:W1:Y:S02]  /*9330*/  @P0 LDS.128 R72, [R0+0x30] ;  /* 0x0000300000480984 */ /* 0x0004640000000c00 */
.L_x_134:
[----:B------:R-:W-:Y:S05]  /*9340*/  BSYNC B1 ;  /* 0x0000000000017941 */ /* 0x000fea0003800000 */
.L_x_133:
[----:B--2---:R-:W-:Y:S05]  /*9350*/  VIADD R3, R39, 0x40 ;  /* 0x0000004027037836 */ /* 0x004fea0000000000 */
[----:B------:R-:W-:Y:S04]  /*9360*/  SHF.R.U32.HI R3, RZ, 0x15, R3 ;  /* 0x00000015ff037819 */ /* 0x000fe80000011603 */
[----:B------:R-:W-:Y:S11]  /*9370*/  LOP3.LUT P0, RZ, R3, 0x3, R88, 0x48, !PT ;  /* 0x0000000303ff7812 */ /* 0x000ff60007804858 */
[----:B------:R-:W-:Y:S02]  /*9380*/  @!UPT UIADD3 URZ, UPT, UPT, URZ, URZ, URZ ;  /* 0x000000fffffff290 */ /* 0x000fe4000fffe0ff */
[----:B------:R-:W-:Y:S05]  /*9390*/  @!P0 BRA `(.L_x_138) ;  /* 0x0000000000408947 */ /* 0x000fea0003800000 */
[----:B------:R-:W1:Y:S01]  /*93a0*/  LDCU.64 UR8, c[0x4][0x70] ;  /* 0x01000e00ff0877ac */ /* 0x000e620008000a00 */
[----:B------:R-:W-:Y:S01]  /*93b0*/  MOV R3, 0x0 ;  /* 0x0000000000037802 */ /* 0x000fe20000000f00 */
[----:B------:R-:W-:Y:S02]  /*93c0*/  HFMA2 R12, -RZ, RZ, 0, 5.9604644775390625e-08 ;  /* 0x00000001ff0c7431 */ /* 0x000fe400000001ff */
[----:B------:R-:W-:Y:S02]  /*93d0*/  IMAD.MOV.U32 R8, RZ, RZ, 0x192 ;  /* 0x00000192ff087424 */ /* 0x000fe400078e00ff */
[----:B------:R-:W-:Y:S01]  /*93e0*/  IMAD.MOV.U32 R13, RZ, RZ, RZ ;  /* 0x000000ffff0d7224 */ /* 0x000fe200078e00ff */
[----:B------:R-:W2:Y:S01]  /*93f0*/  LDCU.64 UR6, c[0x4][0x78] ;  /* 0x01000f00ff0677ac */ /* 0x000ea20008000a00 */
[----:B------:R-:W3:Y:S01]  /*9400*/  LDC.64 R2, c[0x4][R3] ;  /* 0x0100000003027b82 */ /* 0x000ee20000000a00 */
[----:B------:R-:W5:Y:S01]  /*9410*/  LDCU.64 UR4, c[0x4][0x10] ;  /* 0x01000200ff0477ac */ /* 0x000f620008000a00 */
[----:B-1----:R-:W-:Y:S01]  /*9420*/  MOV R5, UR9 ;  /* 0x0000000900057c02 */ /* 0x002fe20008000f00 */
[----:B------:R-:W-:Y:S01]  /*9430*/  IMAD.U32 R4, RZ, RZ, UR8 ;  /* 0x00000008ff047e24 */ /* 0x000fe2000f8e00ff */
[----:B--2---:R-:W-:Y:S01]  /*9440*/  MOV R7, UR7 ;  /* 0x0000000700077c02 */ /* 0x004fe20008000f00 */
[----:B------:R-:W-:Y:S01]  /*9450*/  IMAD.U32 R6, RZ, RZ, UR6 ;  /* 0x00000006ff067e24 */ /* 0x000fe2000f8e00ff */
[----:B-----5:R-:W-:Y:S01]  /*9460*/  MOV R11, UR5 ;  /* 0x00000005000b7c02 */ /* 0x020fe20008000f00 */
[----:B------:R-:W-:Y:S02]  /*9470*/  IMAD.U32 R10, RZ, RZ, UR4 ;  /* 0x00000004ff0a7e24 */ /* 0x000fe4000f8e00ff */
[----:B------:R-:W-:Y:S07]  /*9480*/  LEPC R20, `(.L_x_138) ;  /* 0x000000001014794e */ /* 0x000fee0000000000 */
[----:B---34-:R-:W-:Y:S05]  /*9490*/  CALL.ABS.NOINC R2 ;  /* 0x0000000002007343 */ /* 0x018fea0003c00000 */
.L_x_138:
[----:B------:R-:W-:Y:S05]  /*94a0*/  WARPSYNC.ALL ;  /* 0x0000000000007948 */ /* 0x000fea0003800000 */
[----:B------:R-:W-:Y:S01]  /*94b0*/  R2UR UR4, R39 ;  /* 0x00000000270472ca */ /* 0x000fe200000e0000 */
[--C-:B-1----:R-:W-:Y:S01]  /*94c0*/  HADD2.F32 R40, -RZ, R48.reuse.H0_H0 ;  /* 0x20000030ff287230 */ /* 0x102fe20000004100 */
[----:B------:R-:W-:Y:S01]  /*94d0*/  ISETP.NE.AND P6, PT, R98, RZ, PT ;  /* 0x000000ff6200720c */ /* 0x000fe20003fc5270 */
[----:B------:R-:W-:Y:S01]  /*94e0*/  HADD2.F32 R43, -RZ, R48.H1_H1 ;  /* 0x30000030ff2b7230 */ /* 0x000fe20000004100 */
[----:B------:R-:W-:Y:S01]  /*94f0*/  ISETP.NE.AND P0, PT, R86, RZ, PT ;  /* 0x000000ff5600720c */ /* 0x000fe20003f05270 */
[----:B------:R-:W-:Y:S01]  /*9500*/  HADD2.F32 R42, -RZ, R49.H0_H0 ;  /* 0x20000031ff2a7230 */ /* 0x000fe20000004100 */
[----:B------:R-:W-:Y:S01]  /*9510*/  MOV R61, UR50 ;  /* 0x00000032003d7c02 */ /* 0x000fe20008000f00 */
[--C-:B------:R-:W-:Y:S01]  /*9520*/  HADD2.F32 R45, -RZ, R51.reuse.H0_H0 ;  /* 0x20000033ff2d7230 */ /* 0x100fe20000004100 */
[----:B------:R-:W-:Y:S01]  /*9530*/  BSSY.RECONVERGENT B0, `(.L_x_139) ;  /* 0x0000087000007945 */ /* 0x000fe20003800200 */
[----:B------:R-:W-:Y:S04]  /*9540*/  HADD2.F32 R44, -RZ, R51.H1_H1 ;  /* 0x30000033ff2c7230 */ /* 0x000fe80000004100 */
[----:B------:R-:W1:Y:S02]  /*9550*/  LDTM.x32 R4, tmem[UR4+0x40] ;  /* 0x00004004000479ee */ /* 0x000e6400082c0000 */
[----:B------:R-:W-:Y:S02]  /*9560*/  @P6 LEA R61, R61, UR49, 0x3 ;  /* 0x000000313d3d6c11 */ /* 0x000fe4000f8e18ff */
[----:B------:R-:W-:Y:S02]  /*9570*/  @P6 SHF.L.U32 R102, R83, 0x1f, RZ ;  /* 0x0000001f53666819 */ /* 0x000fe400000006ff */
[----:B------:R-:W-:Y:S02]  /*9580*/  @P6 IADD3 R62, PT, PT, R61, 0x120, RZ ;  /* 0x000001203d3e6810 */ /* 0x000fe40007ffe0ff */
[----:B------:R-:W-:Y:S02]  /*9590*/  LEA R61, R47, UR49, 0x3 ;  /* 0x000000312f3d7c11 */ /* 0x000fe4000f8e18ff */
[----:B------:R-:W-:Y:S01]  /*95a0*/  @P6 PRMT R62, R101, 0x654, R62 ;  /* 0x00000654653e6816 */ /* 0x000fe2000000003e */
[C---:B-1----:R-:W-:Y:S01]  /*95b0*/  FMUL R0, R38.reuse, R4 ;  /* 0x0000000426007220 */ /* 0x042fe20000400000 */
[C---:B------:R-:W-:Y:S01]  /*95c0*/  FMUL R2, R38.reuse, R5 ;  /* 0x0000000526027220 */ /* 0x040fe20000400000 */
[C---:B------:R-:W-:Y:S01]  /*95d0*/  FMUL R3, R38.reuse, R6 ;  /* 0x0000000626037220 */ /* 0x040fe20000400000 */
[C---:B------:R-:W-:Y:S01]  /*95e0*/  FMUL R7, R38.reuse, R7 ;  /* 0x0000000726077220 */ /* 0x040fe20000400000 */
[C---:B------:R-:W-:Y:S01]  /*95f0*/  FFMA R0, R41.reuse, R40, R0 ;  /* 0x0000002829007223 */ /* 0x040fe20000000000 */
[----:B------:R-:W-:Y:S02]  /*9600*/  HADD2.F32 R40, -RZ, R49.H1_H1 ;  /* 0x30000031ff287230 */ /* 0x000fe40000004100 */
[C---:B------:R-:W-:Y:S01]  /*9610*/  FFMA R2, R41.reuse, R43, R2 ;  /* 0x0000002b29027223 */ /* 0x040fe20000000002 */
[C---:B------:R-:W-:Y:S01]  /*9620*/  FFMA R3, R41.reuse, R42, R3 ;  /* 0x0000002a29037223 */ /* 0x040fe20000000003 */
[--C-:B------:R-:W-:Y:S02]  /*9630*/  HADD2.F32 R43, -RZ, R50.reuse.H0_H0 ;  /* 0x20000032ff2b7230 */ /* 0x100fe40000004100 */
[----:B------:R-:W-:Y:S01]  /*9640*/  FMUL R4, R38, R8 ;  /* 0x0000000826047220 */ /* 0x000fe20000400000 */
[----:B------:R-:W-:Y:S01]  /*9650*/  HADD2.F32 R42, -RZ, R50.H1_H1 ;  /* 0x30000032ff2a7230 */ /* 0x000fe20000004100 */
[----:B----4-:R-:W-:Y:S01]  /*9660*/  F2FP.F16.F32.PACK_AB R68, R2, R0 ;  /* 0x000000000244723e */ /* 0x010fe200000000ff */
[C---:B------:R-:W-:Y:S01]  /*9670*/  FFMA R7, R41.reuse, R40, R7 ;  /* 0x0000002829077223 */ /* 0x040fe20000000007 */
[----:B------:R-:W-:Y:S01]  /*9680*/  FFMA R4, R41, R43, R4 ;  /* 0x0000002b29047223 */ /* 0x000fe20000000004 */
[C---:B------:R-:W-:Y:S01]  /*9690*/  FMUL R5, R38.reuse, R9 ;  /* 0x0000000926057220 */ /* 0x040fe20000400000 */
[C---:B------:R-:W-:Y:S01]  /*96a0*/  FMUL R6, R38.reuse, R10 ;  /* 0x0000000a26067220 */ /* 0x040fe20000400000 */
[C---:B------:R-:W-:Y:S01]  /*96b0*/  FMUL R11, R38.reuse, R11 ;  /* 0x0000000b260b7220 */ /* 0x040fe20000400000 */
[--C-:B------:R-:W-:Y:S01]  /*96c0*/  HADD2.F32 R40, -RZ, R56.reuse.H0_H0 ;  /* 0x20000038ff287230 */ /* 0x100fe20000004100 */
[----:B------:R-:W-:Y:S01]  /*96d0*/  F2FP.F16.F32.PACK_AB R69, R7, R3 ;  /* 0x000000030745723e */ /* 0x000fe200000000ff */
[C---:B------:R-:W-:Y:S01]  /*96e0*/  FFMA R5, R41.reuse, R42, R5 ;  /* 0x0000002a29057223 */ /* 0x040fe20000000005 */
[C---:B------:R-:W-:Y:S01]  /*96f0*/  FFMA R6, R41.reuse, R45, R6 ;  /* 0x0000002d29067223 */ /* 0x040fe20000000006 */
[----:B------:R-:W-:Y:S01]  /*9700*/  FFMA R11, R41, R44, R11 ;  /* 0x0000002c290b7223 */ /* 0x000fe2000000000b */
[C---:B------:R-:W-:Y:S01]  /*9710*/  FMUL R8, R38.reuse, R12 ;  /* 0x0000000c26087220 */ /* 0x040fe20000400000 */
[----:B------:R-:W-:Y:S01]  /*9720*/  HADD2.F32 R42, -RZ, R56.H1_H1 ;  /* 0x30000038ff2a7230 */ /* 0x000fe20000004100 */
[----:B------:R-:W-:Y:S01]  /*9730*/  F2FP.F16.F32.PACK_AB R70, R5, R4 ;  /* 0x000000040546723e */ /* 0x000fe200000000ff */
[C---:B------:R-:W-:Y:S01]  /*9740*/  FMUL R9, R38.reuse, R13 ;  /* 0x0000000d26097220 */ /* 0x040fe20000400000 */
[----:B------:R-:W-:Y:S01]  /*9750*/  F2FP.F16.F32.PACK_AB R71, R11, R6 ;  /* 0x000000060b47723e */ /* 0x000fe200000000ff */
[C---:B------:R-:W-:Y:S01]  /*9760*/  FFMA R8, R41.reuse, R40, R8 ;  /* 0x0000002829087223 */ /* 0x040fe20000000008 */
[--C-:B------:R-:W-:Y:S02]  /*9770*/  HADD2.F32 R43, -RZ, R57.reuse.H0_H0 ;  /* 0x20000039ff2b7230 */ /* 0x100fe40000004100 */
[----:B------:R-:W-:Y:S01]  /*9780*/  FFMA R9, R41, R42, R9 ;  /* 0x0000002a29097223 */ /* 0x000fe20000000009 */
[C---:B------:R-:W-:Y:S01]  /*9790*/  FMUL R10, R38.reuse, R14 ;  /* 0x0000000e260a7220 */ /* 0x040fe20000400000 */
[----:B------:R1:W-:Y:S01]  /*97a0*/  STS.128 [R84+0x4000], R68 ;  /* 0x0040004454007388 */ /* 0x0003e20000000c00 */
[----:B------:R-:W-:Y:S02]  /*97b0*/  HADD2.F32 R40, -RZ, R57.H1_H1 ;  /* 0x30000039ff287230 */ /* 0x000fe40000004100 */
[C---:B------:R-:W-:Y:S01]  /*97c0*/  FMUL R15, R38.reuse, R15 ;  /* 0x0000000f260f7220 */ /* 0x040fe20000400000 */
        /* <DEDUP_REMOVED lines=14> */
[C---:B------:R-:W-:Y:S01]  /*98b0*/  FMUL R16, R38.reuse, R20 ;  /* 0x0000001426107220 */ /* 0x040fe20000400000 */
[C---:B------:R-:W-:Y:S01]  /*98c0*/  FFMA R14, R41.reuse, R43, R14 ;  /* 0x0000002b290e7223 */ /* 0x040fe2000000000e */
[--C-:B------:R-:W-:Y:S02]  /*98d0*/  HADD2.F32 R43, -RZ, R64.reuse.H0_H0 ;  /* 0x20000040ff2b7230 */ /* 0x100fe40000004100 */
        /* <DEDUP_REMOVED lines=22> */
[----:B------:R-:W-:Y:S01]  /*9a40*/  FFMA R27, R41, R42, R27 ;  /* 0x0000002a291b7223 */ /* 0x000fe2000000001b */
[--C-:B------:R-:W-:Y:S02]  /*9a50*/  HADD2.F32 R40, -RZ, R72.reuse.H0_H0 ;  /* 0x20000048ff287230 */ /* 0x100fe40000004100 */
        /* <DEDUP_REMOVED lines=22> */
[----:B-1----:R-:W-:Y:S01]  /*9bc0*/  F2FP.F16.F32.PACK_AB R68, R17, R16 ;  /* 0x000000101144723e */ /* 0x002fe200000000ff */
        /* <DEDUP_REMOVED lines=29> */
.L_x_140:
[----:B------:R-:W-:Y:S05]  /*9da0*/  BSYNC.RECONVERGENT B0 ;  /* 0x0000000000007941 */ /* 0x000fea0003800200 */
.L_x_139:
[----:B------:R-:W-:Y:S01]  /*9db0*/  BAR.SYNC.DEFER_BLOCKING 0x1, 0x80 ;  /* 0x0042000000007b1d */ /* 0x000fe20000010000 */
[----:B------:R-:W-:Y:S04]  /*9dc0*/  UIADD3 UR4, UPT, UPT, UR50, 0x1, URZ ;  /* 0x0000000132047890 */ /* 0x000fe8000fffe0ff */
[----:B------:R-:W-:Y:S04]  /*9dd0*/  UISETP.NE.AND UP0, UPT, UR4, 0x4, UPT ;  /* 0x000000040400788c */ /* 0x000fe8000bf05270 */
[----:B------:R-:W-:Y:S01]  /*9de0*/  USEL UR51, UR4, URZ, UP0 ;  /* 0x000000ff04337287 */ /* 0x000fe20008000000 */
[----:B------:R1:W-:Y:S01]  /*9df0*/  @P6 SYNCS.ARRIVE.TRANS64.RED.A1T0 RZ, [R62+URZ], RZ ;  /* 0x000000ff3eff69a7 */ /* 0x0003e200081004ff */
[----:B------:R-:W-:Y:S01]  /*9e00*/  BSSY B1, `(.L_x_141) ;  /* 0x0000017000017945 */ /* 0x000fe20003800000 */
[----:B------:R-:W4:Y:S02]  /*9e10*/  @P6 SYNCS.PHASECHK.TRANS64.TRYWAIT P0, [R61+URZ+0x100], R102 ;  /* 0x000100663d0065a7 */ /* 0x000f2400080011ff */
[----:B----4-:R-:W-:Y:S01]  /*9e20*/  @P6 SEL R46, RZ, 0x1, !P0 ;  /* 0x00000001ff2e6807 */ /* 0x010fe20004000000 */
        /* <DEDUP_REMOVED lines=13> */
.L_x_144:
[----:B------:R-:W-:Y:S05]  /*9f00*/  BSYNC B0 ;  /* 0x0000000000007941 */ /* 0x000fea0003800000 */
.L_x_143:
[----:B------:R-:W-:Y:S11]  /*9f10*/  ISETP.NE.AND P0, PT, R60, RZ, PT ;  /* 0x000000ff3c00720c */ /* 0x000ff60003f05270 */
[----:B------:R-:W-:Y:S02]  /*9f20*/  @!UPT UIADD3 URZ, UPT, UPT, URZ, URZ, URZ ;  /* 0x000000fffffff290 */ /* 0x000fe4000fffe0ff */
[----:B------:R4:W1:Y:S04]  /*9f30*/  @P0 LDS.128 R48, [R3] ;  /* 0x0000000003300984 */ /* 0x0008680000000c00 */
[----:B------:R4:W1:Y:S04]  /*9f40*/  @P0 LDS.128 R56, [R2+0x10] ;  /* 0x0000100002380984 */ /* 0x0008680000000c00 */
[----:B------:R4:W1:Y:S04]  /*9f50*/  @P0 LDS.128 R64, [R0+0x20] ;  /* 0x0000200000400984 */ /* 0x0008680000000c00 */
[----:B------:R4:W1:Y:S02]  /*9f60*/  @P0 LDS.128 R72, [R47+0x30] ;  /* 0x000030002f480984 */ /* 0x0008640000000c00 */
.L_x_142:
[----:B------:R-:W-:Y:S05]  /*9f70*/  BSYNC B1 ;  /* 0x0000000000017941 */ /* 0x000fea0003800000 */
.L_x_141:
[----:B----4-:R-:W-:Y:S05]  /*9f80*/  VIADD R3, R39, 0x60 ;  /* 0x0000006027037836 */ /* 0x010fea0000000000 */
[----:B------:R-:W-:Y:S04]  /*9f90*/  SHF.R.U32.HI R3, RZ, 0x15, R3 ;  /* 0x00000015ff037819 */ /* 0x000fe80000011603 */
[----:B------:R-:W-:Y:S11]  /*9fa0*/  LOP3.LUT P0, RZ, R3, 0x3, R88, 0x48, !PT ;  /* 0x0000000303ff7812 */ /* 0x000ff60007804858 */
[----:B------:R-:W-:Y:S02]  /*9fb0*/  @!UPT UIADD3 URZ, UPT, UPT, URZ, URZ, URZ ;  /* 0x000000fffffff290 */ /* 0x000fe4000fffe0ff */
[----:B------:R-:W-:Y:S05]  /*9fc0*/  @!P0 BRA `(.L_x_146) ;  /* 0x0000000000408947 */ /* 0x000fea0003800000 */
[----:B------:R-:W4:Y:S01]  /*9fd0*/  LDCU.64 UR8, c[0x4][0x70] ;  /* 0x01000e00ff0877ac */ /* 0x000f220008000a00 */
[----:B------:R-:W-:Y:S01]  /*9fe0*/  MOV R3, 0x0 ;  /* 0x0000000000037802 */ /* 0x000fe20000000f00 */
[----:B------:R-:W-:Y:S02]  /*9ff0*/  HFMA2 R12, -RZ, RZ, 0, 5.9604644775390625e-08 ;  /* 0x00000001ff0c7431 */ /* 0x000fe400000001ff */
[----:B------:R-:W-:Y:S02]  /*a000*/  IMAD.MOV.U32 R8, RZ, RZ, 0x192 ;  /* 0x00000192ff087424 */ /* 0x000fe400078e00ff */
[----:B------:R-:W-:Y:S01]  /*a010*/  IMAD.MOV.U32 R13, RZ, RZ, RZ ;  /* 0x000000ffff0d7224 */ /* 0x000fe200078e00ff */
[----:B------:R-:W5:Y:S01]  /*a020*/  LDCU.64 UR6, c[0x4][0x78] ;  /* 0x01000f00ff0677ac */ /* 0x000f620008000a00 */
[----:B------:R-:W2:Y:S01]  /*a030*/  LDC.64 R2, c[0x4][R3] ;  /* 0x0100000003027b82 */ /* 0x000ea20000000a00 */
[----:B------:R-:W3:Y:S01]  /*a040*/  LDCU.64 UR4, c[0x4][0x10] ;  /* 0x01000200ff0477ac */ /* 0x000ee20008000a00 */
[----:B----4-:R-:W-:Y:S01]  /*a050*/  MOV R5, UR9 ;  /* 0x0000000900057c02 */ /* 0x010fe20008000f00 */
[----:B-1----:R-:W-:Y:S01]  /*a060*/  IMAD.U32 R4, RZ, RZ, UR8 ;  /* 0x00000008ff047e24 */ /* 0x002fe2000f8e00ff */
[----:B-----5:R-:W-:Y:S01]  /*a070*/  MOV R7, UR7 ;  /* 0x0000000700077c02 */ /* 0x020fe20008000f00 */
[----:B------:R-:W-:Y:S01]  /*a080*/  IMAD.U32 R6, RZ, RZ, UR6 ;  /* 0x00000006ff067e24 */ /* 0x000fe2000f8e00ff */
[----:B---3--:R-:W-:Y:S01]  /*a090*/  MOV R11, UR5 ;  /* 0x00000005000b7c02 */ /* 0x008fe20008000f00 */
[----:B------:R-:W-:Y:S02]  /*a0a0*/  IMAD.U32 R10, RZ, RZ, UR4 ;  /* 0x00000004ff0a7e24 */ /* 0x000fe4000f8e00ff */
[----:B------:R-:W-:Y:S07]  /*a0b0*/  LEPC R20, `(.L_x_146) ;  /* 0x000000001014794e */ /* 0x000fee0000000000 */
[----:B--2---:R-:W-:Y:S05]  /*a0c0*/  CALL.ABS.NOINC R2 ;  /* 0x0000000002007343 */ /* 0x004fea0003c00000 */
.L_x_146:
[----:B------:R-:W-:Y:S01]  /*a0d0*/  ISETP.NE.AND P0, PT, R86, RZ, PT ;  /* 0x000000ff5600720c */ /* 0x000fe20003f05270 */
[----:B------:R-:W-:Y:S05]  /*a0e0*/  WARPSYNC.ALL ;  /* 0x0000000000007948 */ /* 0x000fea0003800000 */
[----:B------:R-:W-:Y:S01]  /*a0f0*/  R2UR UR4, R39 ;  /* 0x00000000270472ca */ /* 0x000fe200000e0000 */
[--C-:B-1----:R-:W-:Y:S01]  /*a100*/  HADD2.F32 R40, -RZ, R48.reuse.H0_H0 ;  /* 0x20000030ff287230 */ /* 0x102fe20000004100 */
[----:B------:R-:W-:Y:S01]  /*a110*/  IADD3 R99, PT, PT, R99, 0x170, RZ ;  /* 0x0000017063637810 */ /* 0x000fe20007ffe0ff */
[----:B------:R-:W-:Y:S01]  /*a120*/  HADD2.F32 R42, -RZ, R48.H1_H1 ;  /* 0x30000030ff2a7230 */ /* 0x000fe20000004100 */
[----:B------:R-:W-:Y:S01]  /*a130*/  BSSY.RECONVERGENT B0, `(.L_x_147) ;  /* 0x0000087000007945 */ /* 0x000fe20003800200 */
[--C-:B------:R-:W-:Y:S01]  /*a140*/  HADD2.F32 R43, -RZ, R49.reuse.H0_H0 ;  /* 0x20000031ff2b7230 */ /* 0x100fe20000004100 */
[----:B------:R-:W-:Y:S01]  /*a150*/  LOP3.LUT R99, R99, 0xfefffff8, RZ, 0xc0, !PT ;  /* 0xfefffff863637812 */ /* 0x000fe200078ec0ff */
[----:B------:R-:W-:Y:S02]  /*a160*/  HADD2.F32 R44, -RZ, R49.H1_H1 ;  /* 0x30000031ff2c7230 */ /* 0x000fe40000004100 */
[--C-:B------:R-:W-:Y:S02]  /*a170*/  HADD2.F32 R45, -RZ, R50.reuse.H0_H0 ;  /* 0x20000032ff2d7230 */ /* 0x100fe40000004100 */
[----:B------:R-:W-:Y:S02]  /*a180*/  HADD2.F32 R46, -RZ, R50.H1_H1 ;  /* 0x30000032ff2e7230 */ /* 0x000fe40000004100 */
[----:B------:R-:W1:Y:S01]  /*a190*/  LDTM.x32 R4, tmem[UR4+0x60] ;  /* 0x00006004000479ee */ /* 0x000e6200082c0000 */
[----:B------:R-:W-:Y:S01]  /*a1a0*/  NOP ;  /* 0x0000000000007918 */ /* 0x000fe20000000000 */
[----:B-1----:R1:W-:Y:S01]  /*a1b0*/  SYNCS.ARRIVE.TRANS64.RED.A1T0 RZ, [R99+URZ], RZ ;  /* 0x000000ff63ff79a7 */ /* 0x0023e200081004ff */
[--C-:B------:R-:W-:Y:S02]  /*a1c0*/  HADD2.F32 R47, -RZ, R51.reuse.H0_H0 ;  /* 0x20000033ff2f7230 */ /* 0x100fe40000004100 */
[----:B------:R-:W-:Y:S02]  /*a1d0*/  HADD2.F32 R48, -RZ, R51.H1_H1 ;  /* 0x30000033ff307230 */ /* 0x000fe40000004100 */
[--C-:B------:R-:W-:Y:S02]  /*a1e0*/  HADD2.F32 R49, -RZ, R56.reuse.H0_H0 ;  /* 0x20000038ff317230 */ /* 0x100fe40000004100 */
[----:B------:R-:W-:Y:S02]  /*a1f0*/  HADD2.F32 R51, -RZ, R56.H1_H1 ;  /* 0x30000038ff337230 */ /* 0x000fe40000004100 */
[--C-:B------:R-:W-:Y:S02]  /*a200*/  HADD2.F32 R50, -RZ, R57.reuse.H0_H0 ;  /* 0x20000039ff327230 */ /* 0x100fe40000004100 */
[----:B--2---:R-:W-:Y:S02]  /*a210*/  HADD2.F32 R52, -RZ, R57.H1_H1 ;  /* 0x30000039ff347230 */ /* 0x004fe40000004100 */
[--C-:B------:R-:W-:Y:S02]  /*a220*/  HADD2.F32 R53, -RZ, R58.reuse.H0_H0 ;  /* 0x2000003aff357230 */ /* 0x100fe40000004100 */
[----:B------:R-:W-:Y:S02]  /*a230*/  HADD2.F32 R54, -RZ, R58.H1_H1 ;  /* 0x3000003aff367230 */ /* 0x000fe40000004100 */
[--C-:B------:R-:W-:Y:S02]  /*a240*/  HADD2.F32 R55, -RZ, R59.reuse.H0_H0 ;  /* 0x2000003bff377230 */ /* 0x100fe40000004100 */
[----:B------:R-:W-:Y:S02]  /*a250*/  HADD2.F32 R56, -RZ, R59.H1_H1 ;  /* 0x3000003bff387230 */ /* 0x000fe40000004100 */
[--C-:B------:R-:W-:Y:S02]  /*a260*/  HADD2.F32 R57, -RZ, R64.reuse.H0_H0 ;  /* 0x20000040ff397230 */ /* 0x100fe40000004100 */
[C---:B------:R-:W-:Y:S01]  /*a270*/  FMUL R4, R38.reuse, R4 ;  /* 0x0000000426047220 */ /* 0x040fe20000400000 */
[C---:B------:R-:W-:Y:S01]  /*a280*/  FMUL R5, R38.reuse, R5 ;  /* 0x0000000526057220 */ /* 0x040fe20000400000 */
[C---:B------:R-:W-:Y:S01]  /*a290*/  FMUL R6, R38.reuse, R6 ;  /* 0x0000000626067220 */ /* 0x040fe20000400000 */
[C---:B------:R-:W-:Y:S01]  /*a2a0*/  FMUL R7, R38.reuse, R7 ;  /* 0x0000000726077220 */ /* 0x040fe20000400000 */
[C---:B------:R-:W-:Y:S01]  /*a2b0*/  FFMA R4, R41.reuse, R40, R4 ;  /* 0x0000002829047223 */ /* 0x040fe20000000004 */
[C---:B------:R-:W-:Y:S01]  /*a2c0*/  FFMA R5, R41.reuse, R42, R5 ;  /* 0x0000002a29057223 */ /* 0x040fe20000000005 */
[C---:B------:R-:W-:Y:S01]  /*a2d0*/  FFMA R6, R41.reuse, R43, R6 ;  /* 0x0000002b29067223 */ /* 0x040fe20000000006 */
[----:B------:R-:W-:Y:S01]  /*a2e0*/  FFMA R7, R41, R44, R7 ;  /* 0x0000002c29077223 */ /* 0x000fe20000000007 */
[C---:B------:R-:W-:Y:S01]  /*a2f0*/  FMUL R8, R38.reuse, R8 ;  /* 0x0000000826087220 */ /* 0x040fe20000400000 */
[C---:B------:R-:W-:Y:S01]  /*a300*/  FMUL R9, R38.reuse, R9 ;  /* 0x0000000926097220 */ /* 0x040fe20000400000 */
[----:B------:R-:W-:Y:S01]  /*a310*/  F2FP.F16.F32.PACK_AB R104, R5, R4 ;  /* 0x000000040568723e */ /* 0x000fe200000000ff */
[C---:B------:R-:W-:Y:S01]  /*a320*/  FMUL R10, R38.reuse, R10 ;  /* 0x0000000a260a7220 */ /* 0x040fe20000400000 */
[----:B------:R-:W-:Y:S01]  /*a330*/  F2FP.F16.F32.PACK_AB R105, R7, R6 ;  /* 0x000000060769723e */ /* 0x000fe200000000ff */
[C---:B------:R-:W-:Y:S01]  /*a340*/  FFMA R8, R41.reuse, R45, R8 ;  /* 0x0000002d29087223 */ /* 0x040fe20000000008 */
[C---:B------:R-:W-:Y:S01]  /*a350*/  FFMA R9, R41.reuse, R46, R9 ;  /* 0x0000002e29097223 */ /* 0x040fe20000000009 */
[----:B------:R-:W-:Y:S01]  /*a360*/  FFMA R10, R41, R47, R10 ;  /* 0x0000002f290a7223 */ /* 0x000fe2000000000a */
[C---:B------:R-:W-:Y:S01]  /*a370*/  FMUL R11, R38.reuse, R11 ;  /* 0x0000000b260b7220 */ /* 0x040fe20000400000 */
[C---:B------:R-:W-:Y:S01]  /*a380*/  FMUL R0, R38.reuse, R12 ;  /* 0x0000000c26007220 */ /* 0x040fe20000400000 */
[C---:B------:R-:W-:Y:S01]  /*a390*/  FMUL R2, R38.reuse, R13 ;  /* 0x0000000d26027220 */ /* 0x040fe20000400000 */
[----:B------:R-:W-:Y:S01]  /*a3a0*/  F2FP.F16.F32.PACK_AB R106, R9, R8 ;  /* 0x00000008096a723e */ /* 0x000fe200000000ff */
[C---:B------:R-:W-:Y:S01]  /*a3b0*/  FFMA R11, R41.reuse, R48, R11 ;  /* 0x00000030290b7223 */ /* 0x040fe2000000000b */
[C---:B------:R-:W-:Y:S01]  /*a3c0*/  FFMA R0, R41.reuse, R49, R0 ;  /* 0x0000003129007223 */ /* 0x040fe20000000000 */
[C---:B------:R-:W-:Y:S01]  /*a3d0*/  FFMA R2, R41.reuse, R51, R2 ;  /* 0x0000003329027223 */ /* 0x040fe20000000002 */
[C---:B------:R-:W-:Y:S01]  /*a3e0*/  FMUL R3, R38.reuse, R14 ;  /* 0x0000000e26037220 */ /* 0x040fe20000400000 */
[C---:B------:R-:W-:Y:S01]  /*a3f0*/  FMUL R15, R38.reuse, R15 ;  /* 0x0000000f260f7220 */ /* 0x040fe20000400000 */
[C---:B------:R-:W-:Y:S01]  /*a400*/  FMUL R12, R38.reuse, R16 ;  /* 0x00000010260c7220 */ /* 0x040fe20000400000 */
[C---:B------:R-:W-:Y:S01]  /*a410*/  FMUL R13, R38.reuse, R17 ;  /* 0x00000011260d7220 */ /* 0x040fe20000400000 */
[C---:B------:R-:W-:Y:S01]  /*a420*/  FFMA R3, R41.reuse, R50, R3 ;  /* 0x0000003229037223 */ /* 0x040fe20000000003 */
[C---:B------:R-:W-:Y:S01]  /*a430*/  FMUL R14, R38.reuse, R18 ;  /* 0x00000012260e7220 */ /* 0x040fe20000400000 */
[----:B------:R-:W-:Y:S01]  /*a440*/  FFMA R15, R41, R52, R15 ;  /* 0x00000034290f7223 */ /* 0x000fe2000000000f */
[C---:B------:R-:W-:Y:S01]  /*a450*/  FMUL R19, R38.reuse, R19 ;  /* 0x0000001326137220 */ /* 0x040fe20000400000 */
[----:B------:R-:W-:Y:S01]  /*a460*/  F2FP.F16.F32.PACK_AB R107, R11, R10 ;  /* 0x0000000a0b6b723e */ /* 0x000fe200000000ff */
[C---:B------:R-:W-:Y:S01]  /*a470*/  FFMA R12, R41.reuse, R53, R12 ;  /* 0x00000035290c7223 */ /* 0x040fe2000000000c */
[----:B------:R-:W-:Y:S02]  /*a480*/  HADD2.F32 R58, -RZ, R64.H1_H1 ;  /* 0x30000040ff3a7230 */ /* 0x000fe40000004100 */
[C---:B------:R-:W-:Y:S01]  /*a490*/  FMUL R16, R38.reuse, R20 ;  /* 0x0000001426107220 */ /* 0x040fe20000400000 */
[C---:B------:R-:W-:Y:S01]  /*a4a0*/  FFMA R13, R41.reuse, R54, R13 ;  /* 0x00000036290d7223 */ /* 0x040fe2000000000d */
[----:B------:R1:W-:Y:S01]  /*a4b0*/  STS.128 [R84+0x6000], R104 ;  /* 0x0060006854007388 */ /* 0x0003e20000000c00 */
[--C-:B------:R-:W-:Y:S02]  /*a4c0*/  HADD2.F32 R59, -RZ, R65.reuse.H0_H0 ;  /* 0x20000041ff3b7230 */ /* 0x100fe40000004100 */
[C---:B------:R-:W-:Y:S01]  /*a4d0*/  FMUL R17, R38.reuse, R21 ;  /* 0x0000001526117220 */ /* 0x040fe20000400000 */
[C---:B------:R-:W-:Y:S01]  /*a4e0*/  FFMA R14, R41.reuse, R55, R14 ;  /* 0x00000037290e7223 */ /* 0x040fe2000000000e */
[----:B------:R-:W-:Y:S02]  /*a4f0*/  HADD2.F32 R60, -RZ, R65.H1_H1 ;  /* 0x30000041ff3c7230 */ /* 0x000fe40000004100 */
[C---:B------:R-:W-:Y:S01]  /*a500*/  FMUL R18, R38.reuse, R22 ;  /* 0x0000001626127220 */ /* 0x040fe20000400000 */
[C---:B------:R-:W-:Y:S01]  /*a510*/  FFMA R19, R41.reuse, R56, R19 ;  /* 0x0000003829137223 */ /* 0x040fe20000000013 */
        /* <DEDUP_REMOVED lines=13> */
[----:B------:R-:W-:Y:S01]  /*a5f0*/  FMUL R27, R38, R27 ;  /* 0x0000001b261b7220 */ /* 0x000fe20000400000 */
[----:B------:R-:W-:Y:S01]  /*a600*/  F2FP.F16.F32.PACK_AB R108, R2, R0 ;  /* 0x00000000026c723e */ /* 0x000fe200000000ff */
[----:B------:R-:W-:Y:S01]  /*a610*/  FFMA R20, R41, R61, R20 ;  /* 0x0000003d29147223 */ /* 0x000fe20000000014 */
[----:B------:R-:W-:Y:S01]  /*a620*/  F2FP.F16.F32.PACK_AB R109, R15, R3 ;  /* 0x000000030f6d723e */ /* 0x000fe200000000ff */
[----:B------:R-:W-:Y:S01]  /*a630*/  HADD2.F32 R66, -RZ, R72.H1_H1 ;  /* 0x30000048ff427230 */ /* 0x000fe20000004100 */
[----:B------:R-:W-:Y:S01]  /*a640*/  F2FP.F16.F32.PACK_AB R110, R13, R12 ;  /* 0x0000000c0d6e723e */ /* 0x000fe200000000ff */
[C---:B------:R-:W-:Y:S01]  /*a650*/  FMUL R24, R38.reuse, R28 ;  /* 0x0000001c26187220 */ /* 0x040fe20000400000 */
[----:B------:R-:W-:Y:S01]  /*a660*/  F2FP.F16.F32.PACK_AB R111, R19, R14 ;  /* 0x0000000e136f723e */ /* 0x000fe200000000ff */
[C---:B------:R-:W-:Y:S01]  /*a670*/  FFMA R21, R41.reuse, R62, R21 ;  /* 0x0000003e29157223 */ /* 0x040fe20000000015 */
[--C-:B------:R-:W-:Y:S02]  /*a680*/  HADD2.F32 R67, -RZ, R73.reuse.H0_H0 ;  /* 0x20000049ff437230 */ /* 0x100fe40000004100 */
[C---:B------:R-:W-:Y:S01]  /*a690*/  FMUL R25, R38.reuse, R29 ;  /* 0x0000001d26197220 */ /* 0x040fe20000400000 */
[C---:B------:R-:W-:Y:S01]  /*a6a0*/  FFMA R22, R41.reuse, R63, R22 ;  /* 0x0000003f29167223 */ /* 0x040fe20000000016 */
[----:B------:R1:W-:Y:S01]  /*a6b0*/  STS.128 [R96+0x6010], R108 ;  /* 0x0060106c60007388 */ /* 0x0003e20000000c00 */
        /* <DEDUP_REMOVED lines=39> */
[----:B------:R-:W-:Y:S02]  /*a930*/  UIADD3 UR40, UPT, UPT, UR49, 0x6200, URZ ;  /* 0x0000620031287890 */ /* 0x000fe4000fffe0ff */
[----:B------:R-:W-:Y:S02]  /*a940*/  UIADD3 UR41, UPT, UPT, UR52, 0x60, URZ ;  /* 0x0000006034297890 */ /* 0x000fe4000fffe0ff */
[----:B--2---:R-:W-:Y:S04]  /*a950*/  UIADD3 UR4, UP0, UPT, UR6, 0x680, URZ ;  /* 0x0000068006047890 */ /* 0x004fe8000ff1e0ff */
[----:B------:R-:W-:Y:S09]  /*a960*/  UIADD3.X UR5, UPT, UPT, URZ, UR7, URZ, UP0, !UPT ;  /* 0x00000007ff057290 */ /* 0x000ff200087fe4ff */
[----:B------:R2:W-:Y:S01]  /*a970*/  UTMASTG.4D [UR40], [UR4] ;  /* 0x00000028040073b5 */ /* 0x0005e20008018000 */
[----:B------:R0:W-:Y:S01]  /*a980*/  UTMACMDFLUSH ;  /* 0x00000000000079b7 */ /* 0x0001e20000000000 */
[----:B--2---:R-:W-:Y:S04]  /*a990*/  DEPBAR.LE SB0, 0x1 ;  /* 0x000080400000791a */ /* 0x004fe80000000000 */
.L_x_148:
[----:B------:R-:W-:Y:S05]  /*a9a0*/  BSYNC.RECONVERGENT B0 ;  /* 0x0000000000007941 */ /* 0x000fea0003800200 */
.L_x_147:
[----:B------:R-:W-:Y:S01]  /*a9b0*/  BAR.SYNC.DEFER_BLOCKING 0x1, 0x80 ;  /* 0x0042000000007b1d */ /* 0x000fe20000010000 */
[----:B------:R-:W-:Y:S01]  /*a9c0*/  UISETP.NE.AND UP0, UPT, UR54, -0x4, UPT ;  /* 0xfffffffc3600788c */ /* 0x000fe2000bf05270 */
[----:B------:R-:W-:Y:S08]  /*a9d0*/  IADD3 R0, PT, PT, R36, 0x1, RZ ;  /* 0x0000000124007810 */ /* 0x000ff00007ffe0ff */
[----:B------:R-:W-:Y:S05]  /*a9e0*/  BRA.U !UP0, `(.L_x_149) ;  /* 0x0000000108247547 */ /* 0x000fea000b800000 */
[----:B------:R-:W-:Y:S01]  /*a9f0*/  ISETP.NE.AND P0, PT, R98, RZ, PT ;  /* 0x000000ff6200720c */ /* 0x000fe20003f05270 */
[----:B------:R-:W-:Y:S01]  /*aa00*/  IMAD.U32 R2, RZ, RZ, UR51 ;  /* 0x00000033ff027e24 */ /* 0x000fe2000f8e00ff */
[----:B------:R-:W-:Y:S04]  /*aa10*/  UIADD3 UR4, UPT, UPT, UR51, 0x1, URZ ;  /* 0x0000000133047890 */ /* 0x000fe8000fffe0ff */
[----:B------:R-:W-:Y:S04]  /*aa20*/  UISETP.NE.AND UP0, UPT, UR4, 0x4, UPT ;  /* 0x000000040400788c */ /* 0x000fe8000bf05270 */
[----:B------:R-:W-:Y:S03]  /*aa30*/  USEL UR51, UR4, URZ, UP0 ;  /* 0x000000ff04337287 */ /* 0x000fe60008000000 */
[----:B------:R-:W-:Y:S05]  /*aa40*/  @P0 LEA R2, R2, UR49, 0x3 ;  /* 0x0000003102020c11 */ /* 0x000fea000f8e18ff */
[----:B------:R-:W-:Y:S05]  /*aa50*/  @P0 VIADD R2, R2, 0x120 ;  /* 0x0000012002020836 */ /* 0x000fea0000000000 */
[----:B------:R-:W-:Y:S04]  /*aa60*/  @P0 PRMT R2, R101, 0x654, R2 ;  /* 0x0000065465020816 */ /* 0x000fe80000000002 */
[----:B------:R2:W-:Y:S03]  /*aa70*/  @P0 SYNCS.ARRIVE.TRANS64.RED.A1T0 RZ, [R2+URZ], RZ ;  /* 0x000000ff02ff09a7 */ /* 0x0005e600081004ff */
.L_x_149:
[----:B------:R-:W-:Y:S01]  /*aa80*/  R2UR UR5, R91 ;  /* 0x000000005b0572ca */ /* 0x000fe200000e0000 */
[----:B------:R-:W-:Y:S01]  /*aa90*/  UISETP.NE.AND UP0, UPT, UR63, URZ, UPT ;  /* 0x000000ff3f00728c */ /* 0x000fe2000bf05270 */
[----:B------:R-:W-:Y:S01]  /*aaa0*/  R2UR UR4, R92 ;  /* 0x000000005c0472ca */ /* 0x000fe200000e0000 */
[----:B------:R-:W-:Y:S01]  /*aab0*/  UIADD3 UR54, UPT, UPT, UR54, 0x4, URZ ;  /* 0x0000000436367890 */ /* 0x000fe2000fffe0ff */
[----:B------:R-:W-:Y:S02]  /*aac0*/  R2UR UR50, R95 ;  /* 0x000000005f3272ca */ /* 0x000fe400000e0000 */
[C---:B------:R-:W-:Y:S02]  /*aad0*/  ISETP.NE.AND P0, PT, R0.reuse, 0x2, PT ;  /* 0x000000020000780c */ /* 0x040fe40003f05270 */
[----:B------:R-:W-:Y:S02]  /*aae0*/  LOP3.LUT R81, R81, 0x1, RZ, 0x3c, !PT ;  /* 0x0000000151517812 */ /* 0x000fe400078e3cff */
[----:B------:R-:W-:Y:S02]  /*aaf0*/  SEL R3, RZ, 0x1, P0 ;  /* 0x00000001ff037807 */ /* 0x000fe40000000000 */
[----:B------:R-:W-:Y:S01]  /*ab00*/  SEL R36, R0, RZ, P0 ;  /* 0x000000ff00247207 */ /* 0x000fe20000000000 */
[----:B------:R-:W-:Y:S01]  /*ab10*/  UIADD3 UR20, UPT, UPT, UR36, UR5, URZ ;  /* 0x0000000524147290 */ /* 0x000fe2000fffe0ff */
[----:B------:R-:W-:Y:S01]  /*ab20*/  LOP3.LUT R82, R82, R3, RZ, 0x3c, !PT ;  /* 0x0000000352527212 */ /* 0x000fe200078e3cff */
[----:B------:R-:W-:Y:S01]  /*ab30*/  UIADD3 UR24, UPT, UPT, UR37, UR4, URZ ;  /* 0x0000000425187290 */ /* 0x000fe2000fffe0ff */
[----:B------:R-:W-:Y:S11]  /*ab40*/  BRA.U UP0, `(.L_x_150) ;  /* 0xffffffbd00087547 */ /* 0x000ff6000b83ffff */
[----:B------:R-:W-:-:S13]  /*ab50*/  R2UR UR4, R93 ;  /* 0x000000005d0472ca */ /* 0x000fda00000e0000 */
[----:B------:R-:W-:-:S09]  /*ab60*/  UISETP.NE.AND UP0, UPT, UR4, URZ, UPT ;  /* 0x000000ff0400728c */ /* 0x000fd2000bf05270 */
[----:B------:R-:W-:Y:S05]  /*ab70*/  BRA.U !UP0, `(.L_x_151) ;  /* 0x0000000108487547 */ /* 0x000fea000b800000 */
[----:B------:R-:W4:Y:S02]  /*ab80*/  LDCU.64 UR4, c[0x0][0x890] ;  /* 0x00011200ff0477ac */ /* 0x000f240008000a00 */
[----:B----4-:R-:W-:-:S04]  /*ab90*/  UISETP.NE.U32.AND UP0, UPT, UR4, URZ, UPT ;  /* 0x000000ff0400728c */ /* 0x010fc8000bf05070 */
[----:B------:R-:W-:-:S09]  /*aba0*/  UISETP.NE.AND.EX UP0, UPT, UR5, URZ, UPT, UP0 ;  /* 0x000000ff0500728c */ /* 0x000fd2000bf05300 */
[----:B------:R-:W-:Y:S05]  /*abb0*/  BRA.U UP0, `(.L_x_152) ;  /* 0x00000001000c7547 */ /* 0x000fea000b800000 */
[----:B------:R-:W-:-:S13]  /*abc0*/  FSETP.NEU.AND P0, PT, R41, RZ, PT ;  /* 0x000000ff2900720b */ /* 0x000fda0003f0d000 */
[----:B------:R-:W-:Y:S05]  /*abd0*/  @!P0 EXIT ;  /* 0x000000000000894d */ /* 0x000fea0003800000 */
[----:B------:R-:W-:Y:S05]  /*abe0*/  BRA `(.L_x_151) ;  /* 0x00000000002c7947 */ /* 0x000fea0003800000 */
.L_x_152:
[----:B------:R-:W-:Y:S01]  /*abf0*/  ISETP.NE.AND P0, PT, R97, RZ, PT ;  /* 0x000000ff6100720c */ /* 0x000fe20003f05270 */
[----:B------:R-:W-:-:S12]  /*ac00*/  BSSY.RECONVERGENT B0, `(.L_x_151) ;  /* 0x0000009000007945 */ /* 0x000fd80003800200 */
[----:B------:R-:W-:Y:S05]  /*ac10*/  @P0 BRA `(.L_x_153) ;  /* 0x0000000000140947 */ /* 0x000fea0003800000 */
[----:B------:R-:W4:Y:S02]  /*ac20*/  LDCU.64 UR4, c[0x0][0x888] ;  /* 0x00011100ff0477ac */ /* 0x000f240008000a00 */
[----:B----4-:R-:W-:-:S04]  /*ac30*/  ISETP.NE.U32.AND P0, PT, RZ, UR4, PT ;  /* 0x00000004ff007c0c */ /* 0x010fc8000bf05070 */
[----:B------:R-:W-:-:S13]  /*ac40*/  ISETP.NE.AND.EX P0, PT, RZ, UR5, PT, P0 ;  /* 0x00000005ff007c0c */ /* 0x000fda000bf05300 */
[----:B------:R-:W-:Y:S05]  /*ac50*/  @!P0 EXIT ;  /* 0x000000000000894d */ /* 0x000fea0003800000 */
[----:B------:R-:W-:Y:S05]  /*ac60*/  BRA `(.L_x_154) ;  /* 0x0000000000087947 */ /* 0x000fea0003800000 */
.L_x_153:
[----:B------:R-:W-:-:S13]  /*ac70*/  FSETP.NEU.AND P0, PT, R41, RZ, PT ;  /* 0x000000ff2900720b */ /* 0x000fda0003f0d000 */
[----:B------:R-:W-:Y:S05]  /*ac80*/  @!P0 EXIT ;  /* 0x000000000000894d */ /* 0x000fea0003800000 */
.L_x_154:
[----:B------:R-:W-:Y:S05]  /*ac90*/  BSYNC.RECONVERGENT B0 ;  /* 0x0000000000007941 */ /* 0x000fea0003800200 */
.L_x_151:
[----:B------:R-:W4:Y:S01]  /*aca0*/  S2UR UR5, SR_CgaCtaId ;  /* 0x00000000000579c3 */ /* 0x000f220000008800 */
[----:B------:R-:W-:Y:S01]  /*acb0*/  ULEA UR4, UR51, UR49, 0x3 ;  /* 0x0000003133047291 */ /* 0x000fe2000f8e18ff */
[----:B------:R-:W-:-:S04]  /*acc0*/  DEPBAR.LE SB0, 0x0 ;  /* 0x000080000000791a */ /* 0x000fc80000000000 */
[----:B------:R-:W-:-:S04]  /*acd0*/  UIADD3 UR4, UPT, UPT, UR4, 0x120, URZ ;  /* 0x0000012004047890 */ /* 0x000fc8000fffe0ff */
[----:B----4-:R-:W-:-:S09]  /*ace0*/  UPRMT UR4, UR5, 0x654, UR4 ;  /* 0x0000065405047896 */ /* 0x010fd20008000004 */
[----:B------:R-:W-:Y:S01]  /*acf0*/  SYNCS.ARRIVE.TRANS64.RED.A1T0 RZ, [UR4], RZ ;  /* 0x000000ffffff79a7 */ /* 0x000fe20008100404 */
[----:B------:R-:W-:Y:S05]  /*ad00*/  EXIT ;  /* 0x000000000000794d */ /* 0x000fea0003800000 */
.L_x_25:
[----:B------:R-:W-:Y:S07]  /*ad10*/  MOV R0, UR11 ;  /* 0x0000000b00007c02 */ /* 0x000fee0008000f00 */
.L_x_155:
[----:B--2---:R2:W4:Y:S02]  /*ad20*/  SYNCS.PHASECHK.TRANS64.TRYWAIT P0, [R0+URZ+0x80], R5 ;  /* 0x00008005000075a7 */ /* 0x00452400080011ff */
[----:B----4-:R-:W-:Y:S05]  /*ad30*/  @!P0 NANOSLEEP.SYNCS 0x989680 ;  /* 0x009896800000895d */ /* 0x010fea0003900000 */
[----:B------:R-:W4:Y:S02]  /*ad40*/  @!P0 SYNCS.PHASECHK.TRANS64 P0, [R0+URZ+0x80], R5 ;  /* 0x00008005000085a7 */ /* 0x000f2400080010ff */
[----:B----4-:R-:W-:Y:S05]  /*ad50*/  @!P0 BRA `(.L_x_155) ;  /* 0xfffffffc00f08947 */ /* 0x010fea000383ffff */
[----:B------:R-:W-:Y:S05]  /*ad60*/  BRA `(.L_x_24) ;  /* 0xffffff7000a47947 */ /* 0x000fea000383ffff */
.L_x_32:
[----:B------:R-:W-:Y:S07]  /*ad70*/  MOV R0, UR21 ;  /* 0x0000001500007c02 */ /* 0x000fee0008000f00 */
.L_x_156:
[----:B-1----:R1:W2:Y:S02]  /*ad80*/  SYNCS.PHASECHK.TRANS64.TRYWAIT P0, [R0+URZ+0x80], R5 ;  /* 0x00008005000075a7 */ /* 0x0022a400080011ff */
[----:B--2---:R-:W-:Y:S05]  /*ad90*/  @!P0 NANOSLEEP.SYNCS 0x989680 ;  /* 0x009896800000895d */ /* 0x004fea0003900000 */
[----:B------:R-:W2:Y:S02]  /*ada0*/  @!P0 SYNCS.PHASECHK.TRANS64 P0, [R0+URZ+0x80], R5 ;  /* 0x00008005000085a7 */ /* 0x000ea400080010ff */
[----:B--2---:R-:W-:Y:S05]  /*adb0*/  @!P0 BRA `(.L_x_156) ;  /* 0xfffffffc00f08947 */ /* 0x004fea000383ffff */
[----:B------:R-:W-:Y:S05]  /*adc0*/  BRA `(.L_x_31) ;  /* 0xffffff7400e47947 */ /* 0x000fea000383ffff */
.L_x_37:
[----:B-1----:R-:W-:-:S07]  /*add0*/  MOV R0, UR27 ;  /* 0x0000001b00007c02 */ /* 0x002fce0008000f00 */
.L_x_157:
[----:B-1----:R1:W2:Y:S02]  /*ade0*/  SYNCS.PHASECHK.TRANS64.TRYWAIT P0, [R0+URZ+0x150], R3 ;  /* 0x00015003000075a7 */ /* 0x0022a400080011ff */
[----:B--2---:R-:W-:Y:S05]  /*adf0*/  @!P0 NANOSLEEP.SYNCS 0x989680 ;  /* 0x009896800000895d */ /* 0x004fea0003900000 */
[----:B------:R-:W2:Y:S02]  /*ae00*/  @!P0 SYNCS.PHASECHK.TRANS64 P0, [R0+URZ+0x150], R3 ;  /* 0x00015003000085a7 */ /* 0x000ea400080010ff */
[----:B--2---:R-:W-:Y:S05]  /*ae10*/  @!P0 BRA `(.L_x_157) ;  /* 0xfffffffc00f08947 */ /* 0x004fea000383ffff */
[----:B------:R-:W-:Y:S05]  /*ae20*/  BRA `(.L_x_158) ;  /* 0xffffff7800c47947 */ /* 0x000fea000383ffff */
.L_x_41:
[----:B------:R-:W-:-:S07]  /*ae30*/  MOV R0, UR4 ;  /* 0x0000000400007c02 */ /* 0x000fce0008000f00 */
.L_x_159:
[----:B-1----:R1:W2:Y:S02]  /*ae40*/  SYNCS.PHASECHK.TRANS64.TRYWAIT P0, [R0+URZ], R3 ;  /* 0x00000003000075a7 */ /* 0x0022a400080011ff */
[----:B--2---:R-:W-:Y:S05]  /*ae50*/  @!P0 NANOSLEEP.SYNCS 0x989680 ;  /* 0x009896800000895d */ /* 0x004fea0003900000 */
[----:B------:R-:W2:Y:S02]  /*ae60*/  @!P0 SYNCS.PHASECHK.TRANS64 P0, [R0+URZ], R3 ;  /* 0x00000003000085a7 */ /* 0x000ea400080010ff */
[----:B--2---:R-:W-:Y:S05]  /*ae70*/  @!P0 BRA `(.L_x_159) ;  /* 0xfffffffc00f08947 */ /* 0x004fea000383ffff */
[----:B------:R-:W-:Y:S05]  /*ae80*/  BRA `(.L_x_160) ;  /* 0xffffff8000587947 */ /* 0x000fea000383ffff */
.L_x_42:
[----:B------:R-:W-:-:S07]  /*ae90*/  MOV R0, UR5 ;  /* 0x0000000500007c02 */ /* 0x000fce0008000f00 */
.L_x_161:
[----:B-1----:R1:W2:Y:S02]  /*aea0*/  SYNCS.PHASECHK.TRANS64.TRYWAIT P0, [R0+URZ], R3 ;  /* 0x00000003000075a7 */ /* 0x0022a400080011ff */
[----:B--2---:R-:W-:Y:S05]  /*aeb0*/  @!P0 NANOSLEEP.SYNCS 0x989680 ;  /* 0x009896800000895d */ /* 0x004fea0003900000 */
[----:B------:R-:W2:Y:S02]  /*aec0*/  @!P0 SYNCS.PHASECHK.TRANS64 P0, [R0+URZ], R3 ;  /* 0x00000003000085a7 */ /* 0x000ea400080010ff */
[----:B--2---:R-:W-:Y:S05]  /*aed0*/  @!P0 BRA `(.L_x_161) ;  /* 0xfffffffc00f08947 */ /* 0x004fea000383ffff */
[----:B------:R-:W-:Y:S05]  /*aee0*/  BRA `(.L_x_162) ;  /* 0xffffff8000687947 */ /* 0x000fea000383ffff */
.L_x_43:
[----:B------:R-:W-:-:S07]  /*aef0*/  MOV R0, UR5 ;  /* 0x0000000500007c02 */ /* 0x000fce0008000f00 */
.L_x_163:
[----:B-1----:R1:W2:Y:S02]  /*af00*/  SYNCS.PHASECHK.TRANS64.TRYWAIT P0, [R0+URZ], R3 ;  /* 0x00000003000075a7 */ /* 0x0022a400080011ff */
[----:B--2---:R-:W-:Y:S05]  /*af10*/  @!P0 NANOSLEEP.SYNCS 0x989680 ;  /* 0x009896800000895d */ /* 0x004fea0003900000 */
[----:B------:R-:W2:Y:S02]  /*af20*/  @!P0 SYNCS.PHASECHK.TRANS64 P0, [R0+URZ], R3 ;  /* 0x00000003000085a7 */ /* 0x000ea400080010ff */
[----:B--2---:R-:W-:Y:S05]  /*af30*/  @!P0 BRA `(.L_x_163) ;  /* 0xfffffffc00f08947 */ /* 0x004fea000383ffff */
[----:B------:R-:W-:Y:S05]  /*af40*/  BRA `(.L_x_164) ;  /* 0xffffff8000787947 */ /* 0x000fea000383ffff */
.L_x_44:
[----:B------:R-:W-:-:S07]  /*af50*/  MOV R0, UR5 ;  /* 0x0000000500007c02 */ /* 0x000fce0008000f00 */
.L_x_165:
[----:B-1----:R1:W2:Y:S02]  /*af60*/  SYNCS.PHASECHK.TRANS64.TRYWAIT P0, [R0+URZ], R3 ;  /* 0x00000003000075a7 */ /* 0x0022a400080011ff */
[----:B--2---:R-:W-:Y:S05]  /*af70*/  @!P0 NANOSLEEP.SYNCS 0x989680 ;  /* 0x009896800000895d */ /* 0x004fea0003900000 */
[----:B------:R-:W2:Y:S02]  /*af80*/  @!P0 SYNCS.PHASECHK.TRANS64 P0, [R0+URZ], R3 ;  /* 0x00000003000085a7 */ /* 0x000ea400080010ff */
[----:B--2---:R-:W-:Y:S05]  /*af90*/  @!P0 BRA `(.L_x_165) ;  /* 0xfffffffc00f08947 */ /* 0x004fea000383ffff */
[----:B------:R-:W-:Y:S05]  /*afa0*/  BRA `(.L_x_166) ;  /* 0xffffff8000887947 */ /* 0x000fea000383ffff */
.L_x_45:
[----:B------:R-:W-:-:S07]  /*afb0*/  MOV R0, UR5 ;  /* 0x0000000500007c02 */ /* 0x000fce0008000f00 */
.L_x_167:
[----:B-1----:R1:W2:Y:S02]  /*afc0*/  SYNCS.PHASECHK.TRANS64.TRYWAIT P0, [R0+URZ], R3 ;  /* 0x00000003000075a7 */ /* 0x0022a400080011ff */
[----:B--2---:R-:W-:Y:S05]  /*afd0*/  @!P0 NANOSLEEP.SYNCS 0x989680 ;  /* 0x009896800000895d */ /* 0x004fea0003900000 */
[----:B------:R-:W2:Y:S02]  /*afe0*/  @!P0 SYNCS.PHASECHK.TRANS64 P0, [R0+URZ], R3 ;  /* 0x00000003000085a7 */ /* 0x000ea400080010ff */
[----:B--2---:R-:W-:Y:S05]  /*aff0*/  @!P0 BRA `(.L_x_167) ;  /* 0xfffffffc00f08947 */ /* 0x004fea000383ffff */
[----:B------:R-:W-:Y:S05]  /*b000*/  BRA `(.L_x_168) ;  /* 0xffffff8000987947 */ /* 0x000fea000383ffff */
.L_x_46:
[----:B------:R-:W-:-:S07]  /*b010*/  MOV R0, UR5 ;  /* 0x0000000500007c02 */ /* 0x000fce0008000f00 */
.L_x_169:
[----:B-1----:R1:W2:Y:S02]  /*b020*/  SYNCS.PHASECHK.TRANS64.TRYWAIT P0, [R0+URZ], R3 ;  /* 0x00000003000075a7 */ /* 0x0022a400080011ff */
[----:B--2---:R-:W-:Y:S05]  /*b030*/  @!P0 NANOSLEEP.SYNCS 0x989680 ;  /* 0x009896800000895d */ /* 0x004fea0003900000 */
[----:B------:R-:W2:Y:S02]  /*b040*/  @!P0 SYNCS.PHASECHK.TRANS64 P0, [R0+URZ], R3 ;  /* 0x00000003000085a7 */ /* 0x000ea400080010ff */
[----:B--2---:R-:W-:Y:S05]  /*b050*/  @!P0 BRA `(.L_x_169) ;  /* 0xfffffffc00f08947 */ /* 0x004fea000383ffff */
[----:B------:R-:W-:Y:S05]  /*b060*/  BRA `(.L_x_170) ;  /* 0xffffff8000a87947 */ /* 0x000fea000383ffff */
.L_x_47:
[----:B------:R-:W-:-:S07]  /*b070*/  MOV R0, UR5 ;  /* 0x0000000500007c02 */ /* 0x000fce0008000f00 */
.L_x_171:
[----:B-1----:R1:W2:Y:S02]  /*b080*/  SYNCS.PHASECHK.TRANS64.TRYWAIT P0, [R0+URZ], R3 ;  /* 0x00000003000075a7 */ /* 0x0022a400080011ff */
[----:B--2---:R-:W-:Y:S05]  /*b090*/  @!P0 NANOSLEEP.SYNCS 0x989680 ;  /* 0x009896800000895d */ /* 0x004fea0003900000 */
[----:B------:R-:W2:Y:S02]  /*b0a0*/  @!P0 SYNCS.PHASECHK.TRANS64 P0, [R0+URZ], R3 ;  /* 0x00000003000085a7 */ /* 0x000ea400080010ff */
[----:B--2---:R-:W-:Y:S05]  /*b0b0*/  @!P0 BRA `(.L_x_171) ;  /* 0xfffffffc00f08947 */ /* 0x004fea000383ffff */
[----:B------:R-:W-:Y:S05]  /*b0c0*/  BRA `(.L_x_172) ;  /* 0xffffff8000b87947 */ /* 0x000fea000383ffff */
.L_x_48:
[----:B------:R-:W-:-:S07]  /*b0d0*/  MOV R0, UR5 ;  /* 0x0000000500007c02 */ /* 0x000fce0008000f00 */
.L_x_173:
[----:B-1----:R1:W2:Y:S02]  /*b0e0*/  SYNCS.PHASECHK.TRANS64.TRYWAIT P0, [R0+URZ], R3 ;  /* 0x00000003000075a7 */ /* 0x0022a400080011ff */
[----:B--2---:R-:W-:Y:S05]  /*b0f0*/  @!P0 NANOSLEEP.SYNCS 0x989680 ;  /* 0x009896800000895d */ /* 0x004fea0003900000 */
[----:B------:R-:W2:Y:S02]  /*b100*/  @!P0 SYNCS.PHASECHK.TRANS64 P0, [R0+URZ], R3 ;  /* 0x00000003000085a7 */ /* 0x000ea400080010ff */
[----:B--2---:R-:W-:Y:S05]  /*b110*/  @!P0 BRA `(.L_x_173) ;  /* 0xfffffffc00f08947 */ /* 0x004fea000383ffff */
[----:B------:R-:W-:Y:S05]  /*b120*/  BRA `(.L_x_174) ;  /* 0xffffff8000c87947 */ /* 0x000fea000383ffff */
.L_x_49:
[----:B------:R-:W-:-:S07]  /*b130*/  MOV R0, UR5 ;  /* 0x0000000500007c02 */ /* 0x000fce0008000f00 */
.L_x_175:
[----:B-1----:R1:W2:Y:S02]  /*b140*/  SYNCS.PHASECHK.TRANS64.TRYWAIT P0, [R0+URZ], R3 ;  /* 0x00000003000075a7 */ /* 0x0022a400080011ff */
[----:B--2---:R-:W-:Y:S05]  /*b150*/  @!P0 NANOSLEEP.SYNCS 0x989680 ;  /* 0x009896800000895d */ /* 0x004fea0003900000 */
[----:B------:R-:W2:Y:S02]  /*b160*/  @!P0 SYNCS.PHASECHK.TRANS64 P0, [R0+URZ], R3 ;  /* 0x00000003000085a7 */ /* 0x000ea400080010ff */
[----:B--2---:R-:W-:Y:S05]  /*b170*/  @!P0 BRA `(.L_x_175) ;  /* 0xfffffffc00f08947 */ /* 0x004fea000383ffff */
[----:B------:R-:W-:Y:S05]  /*b180*/  BRA `(.L_x_176) ;  /* 0xffffff8000d87947 */ /* 0x000fea000383ffff */
.L_x_50:
[----:B------:R-:W-:-:S07]  /*b190*/  MOV R0, UR5 ;  /* 0x0000000500007c02 */ /* 0x000fce0008000f00 */
.L_x_177:
[----:B-1----:R1:W2:Y:S02]  /*b1a0*/  SYNCS.PHASECHK.TRANS64.TRYWAIT P0, [R0+URZ], R3 ;  /* 0x00000003000075a7 */ /* 0x0022a400080011ff */
[----:B--2---:R-:W-:Y:S05]  /*b1b0*/  @!P0 NANOSLEEP.SYNCS 0x989680 ;  /* 0x009896800000895d */ /* 0x004fea0003900000 */
[----:B------:R-:W2:Y:S02]  /*b1c0*/  @!P0 SYNCS.PHASECHK.TRANS64 P0, [R0+URZ], R3 ;  /* 0x00000003000085a7 */ /* 0x000ea400080010ff */
[----:B--2---:R-:W-:Y:S05]  /*b1d0*/  @!P0 BRA `(.L_x_177) ;  /* 0xfffffffc00f08947 */ /* 0x004fea000383ffff */
[----:B------:R-:W-:Y:S05]  /*b1e0*/  BRA `(.L_x_178) ;  /* 0xffffff8000e87947 */ /* 0x000fea000383ffff */
.L_x_51:
[----:B------:R-:W-:-:S07]  /*b1f0*/  MOV R0, UR5 ;  /* 0x0000000500007c02 */ /* 0x000fce0008000f00 */
.L_x_179:
[----:B-1----:R1:W2:Y:S02]  /*b200*/  SYNCS.PHASECHK.TRANS64.TRYWAIT P0, [R0+URZ], R3 ;  /* 0x00000003000075a7 */ /* 0x0022a400080011ff */
[----:B--2---:R-:W-:Y:S05]  /*b210*/  @!P0 NANOSLEEP.SYNCS 0x989680 ;  /* 0x009896800000895d */ /* 0x004fea0003900000 */
[----:B------:R-:W2:Y:S02]  /*b220*/  @!P0 SYNCS.PHASECHK.TRANS64 P0, [R0+URZ], R3 ;  /* 0x00000003000085a7 */ /* 0x000ea400080010ff */
[----:B--2---:R-:W-:Y:S05]  /*b230*/  @!P0 BRA `(.L_x_179) ;  /* 0xfffffffc00f08947 */ /* 0x004fea000383ffff */
[----:B------:R-:W-:Y:S05]  /*b240*/  BRA `(.L_x_180) ;  /* 0xffffff8000f87947 */ /* 0x000fea000383ffff */
.L_x_52:
[----:B------:R-:W-:-:S07]  /*b250*/  MOV R0, UR5 ;  /* 0x0000000500007c02 */ /* 0x000fce0008000f00 */
.L_x_181:
[----:B-1----:R1:W2:Y:S02]  /*b260*/  SYNCS.PHASECHK.TRANS64.TRYWAIT P0, [R0+URZ], R3 ;  /* 0x00000003000075a7 */ /* 0x0022a400080011ff */
[----:B--2---:R-:W-:Y:S05]  /*b270*/  @!P0 NANOSLEEP.SYNCS 0x989680 ;  /* 0x009896800000895d */ /* 0x004fea0003900000 */
[----:B------:R-:W2:Y:S02]  /*b280*/  @!P0 SYNCS.PHASECHK.TRANS64 P0, [R0+URZ], R3 ;  /* 0x00000003000085a7 */ /* 0x000ea400080010ff */
[----:B--2---:R-:W-:Y:S05]  /*b290*/  @!P0 BRA `(.L_x_181) ;  /* 0xfffffffc00f08947 */ /* 0x004fea000383ffff */
[----:B------:R-:W-:Y:S05]  /*b2a0*/  BRA `(.L_x_182) ;  /* 0xffffff8400087947 */ /* 0x000fea000383ffff */
.L_x_53:
[----:B------:R-:W-:-:S07]  /*b2b0*/  MOV R0, UR5 ;  /* 0x0000000500007c02 */ /* 0x000fce0008000f00 */
.L_x_183:
[----:B-1----:R1:W2:Y:S02]  /*b2c0*/  SYNCS.PHASECHK.TRANS64.TRYWAIT P0, [R0+URZ], R3 ;  /* 0x00000003000075a7 */ /* 0x0022a400080011ff */
[----:B--2---:R-:W-:Y:S05]  /*b2d0*/  @!P0 NANOSLEEP.SYNCS 0x989680 ;  /* 0x009896800000895d */ /* 0x004fea0003900000 */
[----:B------:R-:W2:Y:S02]  /*b2e0*/  @!P0 SYNCS.PHASECHK.TRANS64 P0, [R0+URZ], R3 ;  /* 0x00000003000085a7 */ /* 0x000ea400080010ff */
[----:B--2---:R-:W-:Y:S05]  /*b2f0*/  @!P0 BRA `(.L_x_183) ;  /* 0xfffffffc00f08947 */ /* 0x004fea000383ffff */
[----:B------:R-:W-:Y:S05]  /*b300*/  BRA `(.L_x_184) ;  /* 0xffffff8400187947 */ /* 0x000fea000383ffff */
.L_x_54:
[----:B------:R-:W-:-:S07]  /*b310*/  MOV R0, UR5 ;  /* 0x0000000500007c02 */ /* 0x000fce0008000f00 */
.L_x_185:
[----:B-1----:R1:W2:Y:S02]  /*b320*/  SYNCS.PHASECHK.TRANS64.TRYWAIT P0, [R0+URZ], R3 ;  /* 0x00000003000075a7 */ /* 0x0022a400080011ff */
[----:B--2---:R-:W-:Y:S05]  /*b330*/  @!P0 NANOSLEEP.SYNCS 0x989680 ;  /* 0x009896800000895d */ /* 0x004fea0003900000 */
[----:B------:R-:W2:Y:S02]  /*b340*/  @!P0 SYNCS.PHASECHK.TRANS64 P0, [R0+URZ], R3 ;  /* 0x00000003000085a7 */ /* 0x000ea400080010ff */
[----:B--2---:R-:W-:Y:S05]  /*b350*/  @!P0 BRA `(.L_x_185) ;  /* 0xfffffffc00f08947 */ /* 0x004fea000383ffff */
[----:B------:R-:W-:Y:S05]  /*b360*/  BRA `(.L_x_186) ;  /* 0xffffff8400287947 */ /* 0x000fea000383ffff */
.L_x_55:
[----:B------:R-:W-:-:S07]  /*b370*/  MOV R0, UR5 ;  /* 0x0000000500007c02 */ /* 0x000fce0008000f00 */
.L_x_187:
[----:B-1----:R1:W2:Y:S02]  /*b380*/  SYNCS.PHASECHK.TRANS64.TRYWAIT P0, [R0+URZ], R3 ;  /* 0x00000003000075a7 */ /* 0x0022a400080011ff */
[----:B--2---:R-:W-:Y:S05]  /*b390*/  @!P0 NANOSLEEP.SYNCS 0x989680 ;  /* 0x009896800000895d */ /* 0x004fea0003900000 */
[----:B------:R-:W2:Y:S02]  /*b3a0*/  @!P0 SYNCS.PHASECHK.TRANS64 P0, [R0+URZ], R3 ;  /* 0x00000003000085a7 */ /* 0x000ea400080010ff */
[----:B--2---:R-:W-:Y:S05]  /*b3b0*/  @!P0 BRA `(.L_x_187) ;  /* 0xfffffffc00f08947 */ /* 0x004fea000383ffff */
[----:B------:R-:W-:Y:S05]  /*b3c0*/  BRA `(.L_x_188) ;  /* 0xffffff8400387947 */ /* 0x000fea000383ffff */
.L_x_58:
[----:B------:R-:W-:-:S07]  /*b3d0*/  MOV R4, UR4 ;  /* 0x0000000400047c02 */ /* 0x000fce0008000f00 */
.L_x_189:
[----:B--2---:R2:W3:Y:S02]  /*b3e0*/  SYNCS.PHASECHK.TRANS64.TRYWAIT P1, [R4+URZ+0x158], R7 ;  /* 0x00015807040075a7 */ /* 0x0044e400080211ff */
[----:B---3--:R-:W-:Y:S05]  /*b3f0*/  @!P1 NANOSLEEP.SYNCS 0x989680 ;  /* 0x009896800000995d */ /* 0x008fea0003900000 */
[----:B------:R-:W3:Y:S02]  /*b400*/  @!P1 SYNCS.PHASECHK.TRANS64 P1, [R4+URZ+0x158], R7 ;  /* 0x00015807040095a7 */ /* 0x000ee400080210ff */
[----:B---3--:R-:W-:Y:S05]  /*b410*/  @!P1 BRA `(.L_x_189) ;  /* 0xfffffffc00f09947 */ /* 0x008fea000383ffff */
[----:B------:R-:W-:Y:S05]  /*b420*/  BRA `(.L_x_190) ;  /* 0xffffff8400a87947 */ /* 0x000fea000383ffff */
.L_x_59:
[----:B--2---:R-:W-:-:S07]  /*b430*/  MOV R4, UR4 ;  /* 0x0000000400047c02 */ /* 0x004fce0008000f00 */
.L_x_191:
[----:B--2---:R2:W3:Y:S02]  /*b440*/  SYNCS.PHASECHK.TRANS64.TRYWAIT P1, [R4+URZ+0x150], R5 ;  /* 0x00015005040075a7 */ /* 0x0044e400080211ff */
[----:B---3--:R-:W-:Y:S05]  /*b450*/  @!P1 NANOSLEEP.SYNCS 0x989680 ;  /* 0x009896800000995d */ /* 0x008fea0003900000 */
[----:B------:R-:W3:Y:S02]  /*b460*/  @!P1 SYNCS.PHASECHK.TRANS64 P1, [R4+URZ+0x150], R5 ;  /* 0x00015005040095a7 */ /* 0x000ee400080210ff */
[----:B---3--:R-:W-:Y:S05]  /*b470*/  @!P1 BRA `(.L_x_191) ;  /* 0xfffffffc00f09947 */ /* 0x008fea000383ffff */
[----:B------:R-:W-:Y:S05]  /*b480*/  BRA `(.L_x_192) ;  /* 0xffffff8400b07947 */ /* 0x000fea000383ffff */
.L_x_69:
[----:B--2---:R-:W-:-:S04]  /*b490*/  MOV R5, UR5 ;  /* 0x0000000500057c02 */ /* 0x004fc80008000f00 */
[----:B------:R2:W3:Y:S03]  /*b4a0*/  SYNCS.PHASECHK.TRANS64.TRYWAIT P0, [R5+URZ+0x8], R6 ;  /* 0x00000806050075a7 */ /* 0x0004e600080011ff */
[----:B---3--:R-:W-:Y:S05]  /*b4b0*/  @!P0 NANOSLEEP.SYNCS 0x989680 ;  /* 0x009896800000895d */ /* 0x008fea0003900000 */
[----:B------:R-:W3:Y:S02]  /*b4c0*/  @!P0 SYNCS.PHASECHK.TRANS64 P0, [R5+URZ+0x8], R6 ;  /* 0x00000806050085a7 */ /* 0x000ee400080010ff */
[----:B---3--:R-:W-:Y:S05]  /*b4d0*/  @!P0 BRA `(.L_x_69) ;  /* 0xfffffffc00ec8947 */ /* 0x008fea000383ffff */
[----:B------:R-:W-:Y:S05]  /*b4e0*/  BRA `(.L_x_68) ;  /* 0xffffff88007c7947 */ /* 0x000fea000383ffff */
.L_x_71:
[----:B------:R-:W-:Y:S01]  /*b4f0*/  BSSY B0, `(.L_x_193) ;  /* 0x0000006000007945 */ /* 0x000fe20003800000 */
[----:B------:R-:W-:-:S07]  /*b500*/  MOV R15, 0xffffffff ;  /* 0xffffffff000f7802 */ /* 0x000fce0000000f00 */
[----:B-12--5:R-:W-:Y:S05]  /*b510*/  WARPSYNC.COLLECTIVE R15, `(.L_x_194) ;  /* 0x000000000f0c7348 */ /* 0x026fea0003c00000 */
[----:B------:R-:W-:Y:S02]  /*b520*/  ELECT P6, UR79, PT ;  /* 0x00000000004f782f */ /* 0x000fe400038c0000 */
[----:B------:R-:W-:Y:S01]  /*b530*/  MOV R14, UR79 ;  /* 0x0000004f000e7c02 */ /* 0x000fe20008000f00 */
[----:B-12--5:R-:W-:Y:S10]  /*b540*/  ENDCOLLECTIVE ;  /* 0x000000000000791b */ /* 0x026ff40003800000 */
.L_x_194:
[----:B------:R-:W-:Y:S05]  /*b550*/  BSYNC B0 ;  /* 0x0000000000007941 */ /* 0x000fea0003800000 */
.L_x_193:
[----:B------:R-:W-:Y:S01]  /*b560*/  PLOP3.LUT P0, PT, P6, PT, PT, 0x80, 0x8 ;  /* 0x000000000008781c */ /* 0x000fe2000370f070 */
[----:B------:R-:W-:-:S12]  /*b570*/  BRA `(.L_x_195) ;  /* 0xffffff8800a87947 */ /* 0x000fd8000383ffff */
.L_x_73:
[----:B--2---:R-:W-:-:S04]  /*b580*/  MOV R3, UR5 ;  /* 0x0000000500037c02 */ /* 0x004fc80008000f00 */
[----:B------:R2:W3:Y:S03]  /*b590*/  SYNCS.PHASECHK.TRANS64.TRYWAIT P0, [R3+URZ+0x8], R4 ;  /* 0x00000804030075a7 */ /* 0x0004e600080011ff */
[----:B---3--:R-:W-:Y:S05]  /*b5a0*/  @!P0 NANOSLEEP.SYNCS 0x989680 ;  /* 0x009896800000895d */ /* 0x008fea0003900000 */
[----:B------:R-:W3:Y:S02]  /*b5b0*/  @!P0 SYNCS.PHASECHK.TRANS64 P0, [R3+URZ+0x8], R4 ;  /* 0x00000804030085a7 */ /* 0x000ee400080010ff */
[----:B---3--:R-:W-:Y:S05]  /*b5c0*/  @!P0 BRA `(.L_x_73) ;  /* 0xfffffffc00ec8947 */ /* 0x008fea000383ffff */
[----:B------:R-:W-:Y:S05]  /*b5d0*/  BRA `(.L_x_72) ;  /* 0xffffff8800ac7947 */ /* 0x000fea000383ffff */
.L_x_74:
[----:B------:R-:W-:-:S07]  /*b5e0*/  MOV R4, UR18 ;  /* 0x0000001200047c02 */ /* 0x000fce0008000f00 */
.L_x_196:
[----:B-1----:R1:W2:Y:S02]  /*b5f0*/  SYNCS.PHASECHK.TRANS64.TRYWAIT P0, [R4+URZ+0x150], R5 ;  /* 0x00015005040075a7 */ /* 0x0022a400080011ff */
[----:B--2---:R-:W-:Y:S05]  /*b600*/  @!P0 NANOSLEEP.SYNCS 0x989680 ;  /* 0x009896800000895d */ /* 0x004fea0003900000 */
[----:B------:R-:W2:Y:S02]  /*b610*/  @!P0 SYNCS.PHASECHK.TRANS64 P0, [R4+URZ+0x150], R5 ;  /* 0x00015005040085a7 */ /* 0x000ea400080010ff */
[----:B--2---:R-:W-:Y:S05]  /*b620*/  @!P0 BRA `(.L_x_196) ;  /* 0xfffffffc00f08947 */ /* 0x004fea000383ffff */
[----:B------:R-:W-:Y:S05]  /*b630*/  BRA `(.L_x_197) ;  /* 0xffffff8c008c7947 */ /* 0x000fea000383ffff */
.L_x_76:
[----:B------:R-:W-:-:S07]  /*b640*/  MOV R4, UR23 ;  /* 0x0000001700047c02 */ /* 0x000fce0008000f00 */
.L_x_198:
[----:B-1----:R1:W2:Y:S02]  /*b650*/  SYNCS.PHASECHK.TRANS64.TRYWAIT P0, [R4+URZ+0x170], R5 ;  /* 0x00017005040075a7 */ /* 0x0022a400080011ff */
[----:B--2---:R-:W-:Y:S05]  /*b660*/  @!P0 NANOSLEEP.SYNCS 0x989680 ;  /* 0x009896800000895d */ /* 0x004fea0003900000 */
[----:B------:R-:W2:Y:S02]  /*b670*/  @!P0 SYNCS.PHASECHK.TRANS64 P0, [R4+URZ+0x170], R5 ;  /* 0x00017005040085a7 */ /* 0x000ea400080010ff */
[----:B--2---:R-:W-:Y:S05]  /*b680*/  @!P0 BRA `(.L_x_198) ;  /* 0xfffffffc00f08947 */ /* 0x004fea000383ffff */
[----:B------:R-:W-:Y:S05]  /*b690*/  BRA `(.L_x_75) ;  /* 0xffffff8c00ac7947 */ /* 0x000fea000383ffff */
.L_x_80:
[----:B-1----:R-:W-:Y:S07]  /*b6a0*/  MOV R4, UR10 ;  /* 0x0000000a00047c02 */ /* 0x002fee0008000f00 */
.L_x_199:
[----:B-1----:R1:W2:Y:S02]  /*b6b0*/  SYNCS.PHASECHK.TRANS64.TRYWAIT P0, [R4+URZ], R7 ;  /* 0x00000007040075a7 */ /* 0x0022a400080011ff */
[----:B--2---:R-:W-:Y:S05]  /*b6c0*/  @!P0 NANOSLEEP.SYNCS 0x989680 ;  /* 0x009896800000895d */ /* 0x004fea0003900000 */
[----:B------:R-:W2:Y:S02]  /*b6d0*/  @!P0 SYNCS.PHASECHK.TRANS64 P0, [R4+URZ], R7 ;  /* 0x00000007040085a7 */ /* 0x000ea400080010ff */
[----:B--2---:R-:W-:Y:S05]  /*b6e0*/  @!P0 BRA `(.L_x_199) ;  /* 0xfffffffc00f08947 */ /* 0x004fea000383ffff */
[----:B------:R-:W-:Y:S05]  /*b6f0*/  BRA `(.L_x_79) ;  /* 0xffffff8c00e47947 */ /* 0x000fea000383ffff */
.L_x_84:
[----:B--2---:R-:W-:-:S07]  /*b700*/  MOV R0, UR4 ;  /* 0x0000000400007c02 */ /* 0x004fce0008000f00 */
.L_x_200:
[----:B-1----:R1:W2:Y:S02]  /*b710*/  SYNCS.PHASECHK.TRANS64.TRYWAIT P0, [R0+URZ], R5 ;  /* 0x00000005000075a7 */ /* 0x0022a400080011ff */
[----:B--2---:R-:W-:Y:S05]  /*b720*/  @!P0 NANOSLEEP.SYNCS 0x989680 ;  /* 0x009896800000895d */ /* 0x004fea0003900000 */
[----:B------:R-:W2:Y:S02]  /*b730*/  @!P0 SYNCS.PHASECHK.TRANS64 P0, [R0+URZ], R5 ;  /* 0x00000005000085a7 */ /* 0x000ea400080010ff */
[----:B--2---:R-:W-:Y:S05]  /*b740*/  @!P0 BRA `(.L_x_200) ;  /* 0xfffffffc00f08947 */ /* 0x004fea000383ffff */
[----:B------:R-:W-:Y:S05]  /*b750*/  BRA `(.L_x_201) ;  /* 0xffffff9000b07947 */ /* 0x000fea000383ffff */
.L_x_87:
[----:B------:R-:W-:-:S07]  /*b760*/  MOV R0, UR18 ;  /* 0x0000001200007c02 */ /* 0x000fce0008000f00 */
.L_x_202:
[----:B-1----:R1:W2:Y:S02]  /*b770*/  SYNCS.PHASECHK.TRANS64.TRYWAIT P1, [R0+URZ+0x180], R5 ;  /* 0x00018005000075a7 */ /* 0x0022a400080211ff */
[----:B--2---:R-:W-:Y:S05]  /*b780*/  @!P1 NANOSLEEP.SYNCS 0x989680 ;  /* 0x009896800000995d */ /* 0x004fea0003900000 */
[----:B------:R-:W2:Y:S02]  /*b790*/  @!P1 SYNCS.PHASECHK.TRANS64 P1, [R0+URZ+0x180], R5 ;  /* 0x00018005000095a7 */ /* 0x000ea400080210ff */
[----:B--2---:R-:W-:Y:S05]  /*b7a0*/  @!P1 BRA `(.L_x_202) ;  /* 0xfffffffc00f09947 */ /* 0x004fea000383ffff */
[----:B------:R-:W-:Y:S05]  /*b7b0*/  BRA `(.L_x_203) ;  /* 0xffffff9000fc7947 */ /* 0x000fea000383ffff */
.L_x_92:
[----:B------:R-:W-:Y:S07]  /*b7c0*/  MOV R0, UR31 ;  /* 0x0000001f00007c02 */ /* 0x000fee0008000f00 */
.L_x_204:
[----:B-1----:R1:W2:Y:S02]  /*b7d0*/  SYNCS.PHASECHK.TRANS64.TRYWAIT P0, [R0+URZ+0x150], R3 ;  /* 0x00015003000075a7 */ /* 0x0022a400080011ff */
[----:B--2---:R-:W-:Y:S05]  /*b7e0*/  @!P0 NANOSLEEP.SYNCS 0x989680 ;  /* 0x009896800000895d */ /* 0x004fea0003900000 */
[----:B------:R-:W2:Y:S02]  /*b7f0*/  @!P0 SYNCS.PHASECHK.TRANS64 P0, [R0+URZ+0x150], R3 ;  /* 0x00015003000085a7 */ /* 0x000ea400080010ff */
[----:B--2---:R-:W-:Y:S05]  /*b800*/  @!P0 BRA `(.L_x_204) ;  /* 0xfffffffc00f08947 */ /* 0x004fea000383ffff */
[----:B------:R-:W-:Y:S05]  /*b810*/  BRA `(.L_x_205) ;  /* 0xffffff9800a47947 */ /* 0x000fea000383ffff */
.L_x_95:
[----:B------:R-:W-:Y:S07]  /*b820*/  MOV R3, UR31 ;  /* 0x0000001f00037c02 */ /* 0x000fee0008000f00 */
.L_x_206:
[----:B-1----:R1:W2:Y:S02]  /*b830*/  SYNCS.PHASECHK.TRANS64.TRYWAIT P1, [R3+URZ+0x148], R12 ;  /* 0x0001480c030075a7 */ /* 0x0022a400080211ff */
[----:B--2---:R-:W-:Y:S05]  /*b840*/  @!P1 NANOSLEEP.SYNCS 0x989680 ;  /* 0x009896800000995d */ /* 0x004fea0003900000 */
[----:B------:R-:W2:Y:S02]  /*b850*/  @!P1 SYNCS.PHASECHK.TRANS64 P1, [R3+URZ+0x148], R12 ;  /* 0x0001480c030095a7 */ /* 0x000ea400080210ff */
[----:B--2---:R-:W-:Y:S05]  /*b860*/  @!P1 BRA `(.L_x_206) ;  /* 0xfffffffc00f09947 */ /* 0x004fea000383ffff */
[----:B------:R-:W-:Y:S05]  /*b870*/  BRA `(.L_x_94) ;  /* 0xffffff9c00fc7947 */ /* 0x000fea000383ffff */
.L_x_98:
[----:B------:R-:W-:Y:S07]  /*b880*/  MOV R0, UR31 ;  /* 0x0000001f00007c02 */ /* 0x000fee0008000f00 */
.L_x_207:
[----:B-1----:R1:W2:Y:S02]  /*b890*/  SYNCS.PHASECHK.TRANS64.TRYWAIT P1, [R0+URZ+0x120], R9 ;  /* 0x00012009000075a7 */ /* 0x0022a400080211ff */
[----:B--2---:R-:W-:Y:S05]  /*b8a0*/  @!P1 NANOSLEEP.SYNCS 0x989680 ;  /* 0x009896800000995d */ /* 0x004fea0003900000 */
[----:B------:R-:W2:Y:S02]  /*b8b0*/  @!P1 SYNCS.PHASECHK.TRANS64 P1, [R0+URZ+0x120], R9 ;  /* 0x00012009000095a7 */ /* 0x000ea400080210ff */
[----:B--2---:R-:W-:Y:S05]  /*b8c0*/  @!P1 BRA `(.L_x_207) ;  /* 0xfffffffc00f09947 */ /* 0x004fea000383ffff */
[----:B------:R-:W-:Y:S05]  /*b8d0*/  BRA `(.L_x_208) ;  /* 0xffffffa4001c7947 */ /* 0x000fea000383ffff */
.L_x_99:
[----:B------:R-:W-:Y:S07]  /*b8e0*/  MOV R0, UR31 ;  /* 0x0000001f00007c02 */ /* 0x000fee0008000f00 */
.L_x_209:
[----:B-1----:R1:W2:Y:S02]  /*b8f0*/  SYNCS.PHASECHK.TRANS64.TRYWAIT P1, [R0+URZ+0x128], R9 ;  /* 0x00012809000075a7 */ /* 0x0022a400080211ff */
[----:B--2---:R-:W-:Y:S05]  /*b900*/  @!P1 NANOSLEEP.SYNCS 0x989680 ;  /* 0x009896800000995d */ /* 0x004fea0003900000 */
[----:B------:R-:W2:Y:S02]  /*b910*/  @!P1 SYNCS.PHASECHK.TRANS64 P1, [R0+URZ+0x128], R9 ;  /* 0x00012809000095a7 */ /* 0x000ea400080210ff */
[----:B--2---:R-:W-:Y:S05]  /*b920*/  @!P1 BRA `(.L_x_209) ;  /* 0xfffffffc00f09947 */ /* 0x004fea000383ffff */
[----:B------:R-:W-:Y:S05]  /*b930*/  BRA `(.L_x_210) ;  /* 0xffffffa400547947 */ /* 0x000fea000383ffff */
.L_x_100:
[----:B------:R-:W-:Y:S07]  /*b940*/  MOV R0, UR31 ;  /* 0x0000001f00007c02 */ /* 0x000fee0008000f00 */
.L_x_211:
[----:B-1----:R1:W2:Y:S02]  /*b950*/  SYNCS.PHASECHK.TRANS64.TRYWAIT P1, [R0+URZ+0x130], R9 ;  /* 0x00013009000075a7 */ /* 0x0022a400080211ff */
[----:B--2---:R-:W-:Y:S05]  /*b960*/  @!P1 NANOSLEEP.SYNCS 0x989680 ;  /* 0x009896800000995d */ /* 0x004fea0003900000 */
[----:B------:R-:W2:Y:S02]  /*b970*/  @!P1 SYNCS.PHASECHK.TRANS64 P1, [R0+URZ+0x130], R9 ;  /* 0x00013009000095a7 */ /* 0x000ea400080210ff */
[----:B--2---:R-:W-:Y:S05]  /*b980*/  @!P1 BRA `(.L_x_211) ;  /* 0xfffffffc00f09947 */ /* 0x004fea000383ffff */
[----:B------:R-:W-:Y:S05]  /*b990*/  BRA `(.L_x_212) ;  /* 0xffffffa4009c7947 */ /* 0x000fea000383ffff */
.L_x_101:
[----:B------:R-:W-:Y:S07]  /*b9a0*/  MOV R0, UR31 ;  /* 0x0000001f00007c02 */ /* 0x000fee0008000f00 */
.L_x_213:
[----:B-1----:R1:W2:Y:S02]  /*b9b0*/  SYNCS.PHASECHK.TRANS64.TRYWAIT P0, [R0+URZ+0x138], R9 ;  /* 0x00013809000075a7 */ /* 0x0022a400080011ff */
[----:B--2---:R-:W-:Y:S05]  /*b9c0*/  @!P0 NANOSLEEP.SYNCS 0x989680 ;  /* 0x009896800000895d */ /* 0x004fea0003900000 */
[----:B------:R-:W2:Y:S02]  /*b9d0*/  @!P0 SYNCS.PHASECHK.TRANS64 P0, [R0+URZ+0x138], R9 ;  /* 0x00013809000085a7 */ /* 0x000ea400080010ff */
[----:B--2---:R-:W-:Y:S05]  /*b9e0*/  @!P0 BRA `(.L_x_213) ;  /* 0xfffffffc00f08947 */ /* 0x004fea000383ffff */
[----:B------:R-:W-:Y:S05]  /*b9f0*/  BRA `(.L_x_214) ;  /* 0xffffffa400ec7947 */ /* 0x000fea000383ffff */
.L_x_103:
[----:B------:R-:W-:-:S07]  /*ba00*/  MOV R0, UR31 ;  /* 0x0000001f00007c02 */ /* 0x000fce0008000f00 */
.L_x_215:
[----:B--2---:R2:W3:Y:S02]  /*ba10*/  SYNCS.PHASECHK.TRANS64.TRYWAIT P0, [R0+URZ+0x120], R3 ;  /* 0x00012003000075a7 */ /* 0x0044e400080011ff */
[----:B---3--:R-:W-:Y:S05]  /*ba20*/  @!P0 NANOSLEEP.SYNCS 0x989680 ;  /* 0x009896800000895d */ /* 0x008fea0003900000 */
[----:B------:R-:W3:Y:S02]  /*ba30*/  @!P0 SYNCS.PHASECHK.TRANS64 P0, [R0+URZ+0x120], R3 ;  /* 0x00012003000085a7 */ /* 0x000ee400080010ff */
[----:B---3--:R-:W-:Y:S05]  /*ba40*/  @!P0 BRA `(.L_x_215) ;  /* 0xfffffffc00f08947 */ /* 0x008fea000383ffff */
[----:B------:R-:W-:Y:S05]  /*ba50*/  BRA `(.L_x_216) ;  /* 0xffffffa800587947 */ /* 0x000fea000383ffff */
.L_x_104:
[----:B--2---:R-:W-:-:S07]  /*ba60*/  MOV R0, UR31 ;  /* 0x0000001f00007c02 */ /* 0x004fce0008000f00 */
.L_x_217:
[----:B--2---:R2:W3:Y:S02]  /*ba70*/  SYNCS.PHASECHK.TRANS64.TRYWAIT P0, [R0+URZ+0x128], R3 ;  /* 0x00012803000075a7 */ /* 0x0044e400080011ff */
[----:B---3--:R-:W-:Y:S05]  /*ba80*/  @!P0 NANOSLEEP.SYNCS 0x989680 ;  /* 0x009896800000895d */ /* 0x008fea0003900000 */
[----:B------:R-:W3:Y:S02]  /*ba90*/  @!P0 SYNCS.PHASECHK.TRANS64 P0, [R0+URZ+0x128], R3 ;  /* 0x00012803000085a7 */ /* 0x000ee400080010ff */
[----:B---3--:R-:W-:Y:S05]  /*baa0*/  @!P0 BRA `(.L_x_217) ;  /* 0xfffffffc00f08947 */ /* 0x008fea000383ffff */
[----:B------:R-:W-:Y:S05]  /*bab0*/  BRA `(.L_x_218) ;  /* 0xffffffa800487947 */ /* 0x000fea000383ffff */
.L_x_105:
[----:B--2---:R-:W-:-:S07]  /*bac0*/  MOV R0, UR31 ;  /* 0x0000001f00007c02 */ /* 0x004fce0008000f00 */
.L_x_219:
[----:B--2---:R2:W3:Y:S02]  /*bad0*/  SYNCS.PHASECHK.TRANS64.TRYWAIT P0, [R0+URZ+0x130], R3 ;  /* 0x00013003000075a7 */ /* 0x0044e400080011ff */
[----:B---3--:R-:W-:Y:S05]  /*bae0*/  @!P0 NANOSLEEP.SYNCS 0x989680 ;  /* 0x009896800000895d */ /* 0x008fea0003900000 */
[----:B------:R-:W3:Y:S02]  /*baf0*/  @!P0 SYNCS.PHASECHK.TRANS64 P0, [R0+URZ+0x130], R3 ;  /* 0x00013003000085a7 */ /* 0x000ee400080010ff */
[----:B---3--:R-:W-:Y:S05]  /*bb00*/  @!P0 BRA `(.L_x_219) ;  /* 0xfffffffc00f08947 */ /* 0x008fea000383ffff */
[----:B------:R-:W-:Y:S05]  /*bb10*/  BRA `(.L_x_220) ;  /* 0xffffffa800387947 */ /* 0x000fea000383ffff */
.L_x_107:
[----:B------:R-:W-:Y:S07]  /*bb20*/  MOV R0, UR49 ;  /* 0x0000003100007c02 */ /* 0x000fee0008000f00 */
.L_x_221:
[----:B-1----:R1:W2:Y:S02]  /*bb30*/  SYNCS.PHASECHK.TRANS64.TRYWAIT P0, [R0+URZ+0x150], R3 ;  /* 0x00015003000075a7 */ /* 0x0022a400080011ff */
[----:B--2---:R-:W-:Y:S05]  /*bb40*/  @!P0 NANOSLEEP.SYNCS 0x989680 ;  /* 0x009896800000895d */ /* 0x004fea0003900000 */
[----:B------:R-:W2:Y:S02]  /*bb50*/  @!P0 SYNCS.PHASECHK.TRANS64 P0, [R0+URZ+0x150], R3 ;  /* 0x00015003000085a7 */ /* 0x000ea400080010ff */
[----:B--2---:R-:W-:Y:S05]  /*bb60*/  @!P0 BRA `(.L_x_221) ;  /* 0xfffffffc00f08947 */ /* 0x004fea000383ffff */
[----:B------:R-:W-:Y:S05]  /*bb70*/  BRA `(.L_x_222) ;  /* 0xffffffac00087947 */ /* 0x000fea000383ffff */
.L_x_118:
[----:B-1----:R-:W-:Y:S04]  /*bb80*/  MOV R2, UR49 ;  /* 0x0000003100027c02 */ /* 0x002fe80008000f00 */
[----:B------:R1:W3:Y:S03]  /*bb90*/  SYNCS.PHASECHK.TRANS64.TRYWAIT P1, [R2+URZ+0x100], R3 ;  /* 0x00010003020075a7 */ /* 0x0002e600080211ff */
[----:B---3--:R-:W-:Y:S05]  /*bba0*/  @!P1 NANOSLEEP.SYNCS 0x989680 ;  /* 0x009896800000995d */ /* 0x008fea0003900000 */
[----:B------:R-:W3:Y:S02]  /*bbb0*/  @!P1 SYNCS.PHASECHK.TRANS64 P1, [R2+URZ+0x100], R3 ;  /* 0x00010003020095a7 */ /* 0x000ee400080210ff */
[----:B---3--:R-:W-:Y:S05]  /*bbc0*/  @!P1 BRA `(.L_x_118) ;  /* 0xfffffffc00ec9947 */ /* 0x008fea000383ffff */
[----:B------:R-:W-:Y:S05]  /*bbd0*/  BRA `(.L_x_117) ;  /* 0xffffffbc00807947 */ /* 0x000fea000383ffff */
.L_x_120:
[----:B-1----:R1:W4:Y:S02]  /*bbe0*/  SYNCS.PHASECHK.TRANS64.TRYWAIT P0, [R99+URZ+0x160], R0 ;  /* 0x00016000630075a7 */ /* 0x00232400080011ff */
[----:B----4-:R-:W-:Y:S05]  /*bbf0*/  @!P0 NANOSLEEP.SYNCS 0x989680 ;  /* 0x009896800000895d */ /* 0x010fea0003900000 */
[----:B------:R-:W4:Y:S02]  /*bc00*/  @!P0 SYNCS.PHASECHK.TRANS64 P0, [R99+URZ+0x160], R0 ;  /* 0x00016000630085a7 */ /* 0x000f2400080010ff */
[----:B----4-:R-:W-:Y:S05]  /*bc10*/  @!P0 BRA `(.L_x_120) ;  /* 0xfffffffc00f08947 */ /* 0x010fea000383ffff */
[----:B------:R-:W-:Y:S05]  /*bc20*/  BRA `(.L_x_119) ;  /* 0xffffffbc00a87947 */ /* 0x000fea000383ffff */
.L_x_129:
[----:B--2---:R2:W4:Y:S02]  /*bc30*/  SYNCS.PHASECHK.TRANS64.TRYWAIT P0, [R3+URZ+0x100], R0 ;  /* 0x00010000030075a7 */ /* 0x00452400080011ff */
[----:B----4-:R-:W-:Y:S05]  /*bc40*/  @!P0 NANOSLEEP.SYNCS 0x989680 ;  /* 0x009896800000895d */ /* 0x010fea0003900000 */
[----:B------:R-:W4:Y:S02]  /*bc50*/  @!P0 SYNCS.PHASECHK.TRANS64 P0, [R3+URZ+0x100], R0 ;  /* 0x00010000030085a7 */ /* 0x000f2400080010ff */
[----:B----4-:R-:W-:Y:S05]  /*bc60*/  @!P0 BRA `(.L_x_129) ;  /* 0xfffffffc00f08947 */ /* 0x010fea000383ffff */
[----:B------:R-:W-:Y:S05]  /*bc70*/  BRA `(.L_x_128) ;  /* 0xffffffc800847947 */ /* 0x000fea000383ffff */
.L_x_137:
[----:B-1----:R1:W2:Y:S02]  /*bc80*/  SYNCS.PHASECHK.TRANS64.TRYWAIT P0, [R62+URZ+0x100], R5 ;  /* 0x000100053e0075a7 */ /* 0x0022a400080011ff */
[----:B--2---:R-:W-:Y:S05]  /*bc90*/  @!P0 NANOSLEEP.SYNCS 0x989680 ;  /* 0x009896800000895d */ /* 0x004fea0003900000 */
[----:B------:R-:W2:Y:S02]  /*bca0*/  @!P0 SYNCS.PHASECHK.TRANS64 P0, [R62+URZ+0x100], R5 ;  /* 0x000100053e0085a7 */ /* 0x000ea400080010ff */
[----:B--2---:R-:W-:Y:S05]  /*bcb0*/  @!P0 BRA `(.L_x_137) ;  /* 0xfffffffc00f08947 */ /* 0x004fea000383ffff */
[----:B------:R-:W-:Y:S05]  /*bcc0*/  BRA `(.L_x_136) ;  /* 0xffffffd400807947 */ /* 0x000fea000383ffff */
.L_x_145:
[----:B-1----:R1:W4:Y:S02]  /*bcd0*/  SYNCS.PHASECHK.TRANS64.TRYWAIT P0, [R61+URZ+0x100], R4 ;  /* 0x000100043d0075a7 */ /* 0x00232400080011ff */
[----:B----4-:R-:W-:Y:S05]  /*bce0*/  @!P0 NANOSLEEP.SYNCS 0x989680 ;  /* 0x009896800000895d */ /* 0x010fea0003900000 */
[----:B------:R-:W4:Y:S02]  /*bcf0*/  @!P0 SYNCS.PHASECHK.TRANS64 P0, [R61+URZ+0x100], R4 ;  /* 0x000100043d0085a7 */ /* 0x000f2400080010ff */
[----:B----4-:R-:W-:Y:S05]  /*bd00*/  @!P0 BRA `(.L_x_145) ;  /* 0xfffffffc00f08947 */ /* 0x010fea000383ffff */
[----:B------:R-:W-:Y:S05]  /*bd10*/  BRA `(.L_x_144) ;  /* 0xffffffe000787947 */ /* 0x000fea000383ffff */
        .weak           $__internal_0_$__cuda_sm10x_tcgen05_guardrail_trap_col_being_dealloced_not_returned_by_alloc
        .type           $__internal_0_$__cuda_sm10x_tcgen05_guardrail_trap_col_being_dealloced_not_returned_by_alloc,@function
        .size           $__internal_0_$__cuda_sm10x_tcgen05_guardrail_trap_col_being_dealloced_not_returned_by_alloc,($__internal_1_$__cuda_sm10x_tcgen05_guardrail_trap_phase_invalid_during_alloc - $__internal_0_$__cuda_sm10x_tcgen05_guardrail_trap_col_being_dealloced_not_returned_by_alloc)
$__internal_0_$__cuda_sm10x_tcgen05_guardrail_trap_col_being_dealloced_not_returned_by_alloc:
[----:B------:R-:W-:Y:S05]  /*bd20*/  BPT.TRAP 0x1 ;  /* 0x000000040000795c */ /* 0x000fea0000300000 */
[----:B------:R-:W-:-:S04]  /*bd30*/  HFMA2 R3, -RZ, RZ, 0, 0 ;  /* 0x00000000ff037431 */ /* 0x000fc800000001ff */
[----:B------:R-:W-:Y:S05]  /*bd40*/  RET.REL.NODEC R2 `(_ZN7cutlass13device_kernelINS_4conv6kernel13ConvUniversalINS1_16ConvProblemShapeILNS1_8OperatorE2ELi2EEENS1_10collective14CollectiveConvINS1_47MainloopSm100TmaUmmaWarpSpecializedImplicitGemmILS5_2ELi16ELi2ELi1ELi2EN4cute5tupleIJNSA_1CILi2EEENSC_ILi1EEESE_EEEEENSB_IJNSC_ILi256EEENSB_IJNSC_ILi128EEEEEENSB_IJNSC_ILi32EEEEEEEEENS_6half_tESN_NSA_8TiledMMAINSA_8MMA_AtomIJNSA_26SM100_MMA_F16BF16_2x1SM_SSISN_SN_fLi256ELi128ELNSA_4UMMA5MajorE1ELSS_1ELNSR_7ScaleInE0ELST_0EEEEEENSA_6LayoutINSB_IJSE_SE_SE_EEENSB_IJNSC_ILi0EEESY_SY_EEEEENSB_IJNSA_10UnderscoreES11_S11_EEEEENS7_6detail27Sm100ImplicitGemmTileTraitsINSA_18SM100_TMA_2SM_LOADENSA_14ComposedLayoutINSA_7SwizzleILi3ELi4ELi3EEENSA_18smem_ptr_flag_bitsILi16EEENSW_INSB_IJNSC_ILi64EEENSC_ILi8EEEEEENSB_IJSE_S1C_EEEEEEEvEENS15_INSA_25SM100_TMA_2SM_LOAD_IM2COLES1H_vEEEENS_8epilogue10collective18CollectiveEpilogueINS1M_23Sm100TmaWarpSpecializedILi4ELi2ELi32ELb1ELb0EEEJNSB_IJSI_SJ_SL_EEENSB_IJNSW_ISI_SE_EENSW_ISK_SE_EEEEESN_NSB_IJlNSB_IJSE_llEEESY_EEESN_S1W_NS1M_6fusion15FusionCallbacksIS1Q_NS1X_17LinearCombinationISN_fSN_fLNS_15FloatRoundStyleE2EEES1R_S1U_JEEENSA_5SM1004TMEM4LOAD26SM100_TMEM_LOAD_32dp32b32xENSA_13SM90_TMA_LOADENS17_INS18_ILi2ELi4ELi3EEES1B_NSW_INSB_IJS1D_SK_EEENSB_IJSK_SE_EEEEEEENSA_39AutoVectorizingCopyWithAssumedAlignmentILi128EEENSA_14SM90_TMA_STOREES2C_S2E_S2E_EEEvvEEEEvNT_6ParamsE) ;  /* 0xffffff4002ac7950 */ /* 0x000fea0003c3ffff */
        .weak           $__internal_1_$__cuda_sm10x_tcgen05_guardrail_trap_phase_invalid_during_alloc
        .type           $__internal_1_$__cuda_sm10x_tcgen05_guardrail_trap_phase_invalid_during_alloc,@function
        .size           $__internal_1_$__cuda_sm10x_tcgen05_guardrail_trap_phase_invalid_during_alloc,($__internal_2_$__cuda_sm10x_tcgen05_guardrail_trap_unallocated_columns_being_dealloced - $__internal_1_$__cuda_sm10x_tcgen05_guardrail_trap_phase_invalid_during_alloc)
$__internal_1_$__cuda_sm10x_tcgen05_guardrail_trap_phase_invalid_during_alloc:
[----:B------:R-:W-:Y:S05]  /*bd50*/  BPT.TRAP 0x1 ;  /* 0x000000040000795c */ /* 0x000fea0000300000 */
[----:B------:R-:W-:-:S04]  /*bd60*/  MOV R5, 0x0 ;  /* 0x0000000000057802 */ /* 0x000fc80000000f00 */
[----:B------:R-:W-:Y:S05]  /*bd70*/  RET.REL.NODEC R4 `(_ZN7cutlass13device_kernelINS_4conv6kernel13ConvUniversalINS1_16ConvProblemShapeILNS1_8OperatorE2ELi2EEENS1_10collective14CollectiveConvINS1_47MainloopSm100TmaUmmaWarpSpecializedImplicitGemmILS5_2ELi16ELi2ELi1ELi2EN4cute5tupleIJNSA_1CILi2EEENSC_ILi1EEESE_EEEEENSB_IJNSC_ILi256EEENSB_IJNSC_ILi128EEEEEENSB_IJNSC_ILi32EEEEEEEEENS_6half_tESN_NSA_8TiledMMAINSA_8MMA_AtomIJNSA_26SM100_MMA_F16BF16_2x1SM_SSISN_SN_fLi256ELi128ELNSA_4UMMA5MajorE1ELSS_1ELNSR_7ScaleInE0ELST_0EEEEEENSA_6LayoutINSB_IJSE_SE_SE_EEENSB_IJNSC_ILi0EEESY_SY_EEEEENSB_IJNSA_10UnderscoreES11_S11_EEEEENS7_6detail27Sm100ImplicitGemmTileTraitsINSA_18SM100_TMA_2SM_LOADENSA_14ComposedLayoutINSA_7SwizzleILi3ELi4ELi3EEENSA_18smem_ptr_flag_bitsILi16EEENSW_INSB_IJNSC_ILi64EEENSC_ILi8EEEEEENSB_IJSE_S1C_EEEEEEEvEENS15_INSA_25SM100_TMA_2SM_LOAD_IM2COLES1H_vEEEENS_8epilogue10collective18CollectiveEpilogueINS1M_23Sm100TmaWarpSpecializedILi4ELi2ELi32ELb1ELb0EEEJNSB_IJSI_SJ_SL_EEENSB_IJNSW_ISI_SE_EENSW_ISK_SE_EEEEESN_NSB_IJlNSB_IJSE_llEEESY_EEESN_S1W_NS1M_6fusion15FusionCallbacksIS1Q_NS1X_17LinearCombinationISN_fSN_fLNS_15FloatRoundStyleE2EEES1R_S1U_JEEENSA_5SM1004TMEM4LOAD26SM100_TMEM_LOAD_32dp32b32xENSA_13SM90_TMA_LOADENS17_INS18_ILi2ELi4ELi3EEES1B_NSW_INSB_IJS1D_SK_EEENSB_IJSK_SE_EEEEEEENSA_39AutoVectorizingCopyWithAssumedAlignmentILi128EEENSA_14SM90_TMA_STOREES2C_S2E_S2E_EEEvvEEEEvNT_6ParamsE) ;  /* 0xffffff4004a07950 */ /* 0x000fea0003c3ffff */
        .weak           $__internal_2_$__cuda_sm10x_tcgen05_guardrail_trap_unallocated_columns_being_dealloced
        .type           $__internal_2_$__cuda_sm10x_tcgen05_guardrail_trap_unallocated_columns_being_dealloced,@function
        .size           $__internal_2_$__cuda_sm10x_tcgen05_guardrail_trap_unallocated_columns_being_dealloced,(.L_x_224 - $__internal_2_$__cuda_sm10x_tcgen05_guardrail_trap_unallocated_columns_being_dealloced)
$__internal_2_$__cuda_sm10x_tcgen05_guardrail_trap_unallocated_columns_being_dealloced:
[----:B------:R-:W-:Y:S05]  /*bd80*/  BPT.TRAP 0x1 ;  /* 0x000000040000795c */ /* 0x000fea0000300000 */
[----:B------:R-:W-:-:S04]  /*bd90*/  HFMA2 R3, -RZ, RZ, 0, 0 ;  /* 0x00000000ff037431 */ /* 0x000fc800000001ff */
[----:B------:R-:W-:Y:S05]  /*bda0*/  RET.REL.NODEC R2 `(_ZN7cutlass13device_kernelINS_4conv6kernel13ConvUniversalINS1_16ConvProblemShapeILNS1_8OperatorE2ELi2EEENS1_10collective14CollectiveConvINS1_47MainloopSm100TmaUmmaWarpSpecializedImplicitGemmILS5_2ELi16ELi2ELi1ELi2EN4cute5tupleIJNSA_1CILi2EEENSC_ILi1EEESE_EEEEENSB_IJNSC_ILi256EEENSB_IJNSC_ILi128EEEEEENSB_IJNSC_ILi32EEEEEEEEENS_6half_tESN_NSA_8TiledMMAINSA_8MMA_AtomIJNSA_26SM100_MMA_F16BF16_2x1SM_SSISN_SN_fLi256ELi128ELNSA_4UMMA5MajorE1ELSS_1ELNSR_7ScaleInE0ELST_0EEEEEENSA_6LayoutINSB_IJSE_SE_SE_EEENSB_IJNSC_ILi0EEESY_SY_EEEEENSB_IJNSA_10UnderscoreES11_S11_EEEEENS7_6detail27Sm100ImplicitGemmTileTraitsINSA_18SM100_TMA_2SM_LOADENSA_14ComposedLayoutINSA_7SwizzleILi3ELi4ELi3EEENSA_18smem_ptr_flag_bitsILi16EEENSW_INSB_IJNSC_ILi64EEENSC_ILi8EEEEEENSB_IJSE_S1C_EEEEEEEvEENS15_INSA_25SM100_TMA_2SM_LOAD_IM2COLES1H_vEEEENS_8epilogue10collective18CollectiveEpilogueINS1M_23Sm100TmaWarpSpecializedILi4ELi2ELi32ELb1ELb0EEEJNSB_IJSI_SJ_SL_EEENSB_IJNSW_ISI_SE_EENSW_ISK_SE_EEEEESN_NSB_IJlNSB_IJSE_llEEESY_EEESN_S1W_NS1M_6fusion15FusionCallbacksIS1Q_NS1X_17LinearCombinationISN_fSN_fLNS_15FloatRoundStyleE2EEES1R_S1U_JEEENSA_5SM1004TMEM4LOAD26SM100_TMEM_LOAD_32dp32b32xENSA_13SM90_TMA_LOADENS17_INS18_ILi2ELi4ELi3EEES1B_NSW_INSB_IJS1D_SK_EEENSB_IJSK_SE_EEEEEEENSA_39AutoVectorizingCopyWithAssumedAlignmentILi128EEENSA_14SM90_TMA_STOREES2C_S2E_S2E_EEEvvEEEEvNT_6ParamsE) ;  /* 0xffffff4002947950 */ /* 0x000fea0003c3ffff */
.L_x_223:
[----:B------:R-:W-:-:S00]  /*bdb0*/  BRA `(.L_x_223) ;  /* 0xfffffffc00fc7947 */ /* 0x000fc0000383ffff */
[----:B------:R-:W-:-:S00]  /*bdc0*/  NOP ;  /* 0x0000000000007918 */ /* 0x000fc00000000000 */
        /* <DEDUP_REMOVED lines=11> */
.L_x_224:


//--------------------- .nv.global.init           --------------------------
	.section	.nv.global.init,"aw",@progbits
.nv.global.init:
	.type		$str$29,@object
	.size		$str$29,($str$30 - $str$29)
$str$29:
        /*0000*/ 	.byte	0x28, 0x61, 0x64, 0x64, 0x72, 0x65, 0x73, 0x73, 0x20, 0x26, 0x20, 0x6d, 0x61, 0x73, 0x6b, 0x29
        /*0010*/ 	.byte	0x20, 0x3d, 0x3d, 0x20, 0x30, 0x00
	.type		$str$30,@object
	.size		$str$30,($str$28 - $str$30)
$str$30:
        /*0016*/ 	.byte	0x2f, 0x74, 0x6d, 0x70, 0x2f, 0x63, 0x75, 0x74, 0x6c, 0x61, 0x73, 0x73, 0x5f, 0x73, 0x77, 0x65
        /*0026*/ 	.byte	0x65, 0x70, 0x5f, 0x73, 0x72, 0x63, 0x2f, 0x69, 0x6e, 0x63, 0x6c, 0x75, 0x64, 0x65, 0x2f, 0x63
        /*0036*/ 	.byte	0x75, 0x74, 0x65, 0x2f, 0x70, 0x6f, 0x69, 0x6e, 0x74, 0x65, 0x72, 0x5f, 0x66, 0x6c, 0x61, 0x67
        /*0046*/ 	.byte	0x67, 0x65, 0x64, 0x2e, 0x68, 0x70, 0x70, 0x00
	.type		$str$28,@object
	.size		$str$28,($str$27 - $str$28)
$str$28:
        /*004e*/ 	.byte	0x2f, 0x74, 0x6d, 0x70, 0x2f, 0x63, 0x75, 0x74, 0x6c, 0x61, 0x73, 0x73, 0x5f, 0x73, 0x77, 0x65
        /*005e*/ 	.byte	0x65, 0x70, 0x5f, 0x73, 0x72, 0x63, 0x2f, 0x69, 0x6e, 0x63, 0x6c, 0x75, 0x64, 0x65, 0x2f, 0x63
        /*006e*/ 	.byte	0x75, 0x74, 0x65, 0x2f, 0x61, 0x74, 0x6f, 0x6d, 0x2f, 0x63, 0x6f, 0x70, 0x79, 0x5f, 0x74, 0x72
        /*007e*/ 	.byte	0x61, 0x69, 0x74, 0x73, 0x5f, 0x73, 0x6d, 0x31, 0x30, 0x30, 0x2e, 0x68, 0x70, 0x70, 0x00
	.type		$str$27,@object
	.size		$str$27,(__unnamed_1 - $str$27)
$str$27:
        /*008d*/ 	.byte	0x28, 0x28, 0x75, 0x69, 0x6e, 0x74, 0x33, 0x32, 0x5f, 0x74, 0x28, 0x74, 0x68, 0x72, 0x65, 0x61
        /*009d*/ 	.byte	0x64, 0x49, 0x64, 0x78, 0x2e, 0x78, 0x29, 0x20, 0x2f, 0x20, 0x33, 0x32, 0x29, 0x20, 0x25, 0x20
        /*00ad*/ 	.byte	0x34, 0x29, 0x20, 0x3d, 0x3d, 0x20, 0x28, 0x28, 0x28, 0x74, 0x6d, 0x65, 0x6d, 0x5f, 0x61, 0x64
        /*00bd*/ 	.byte	0x64, 0x72, 0x20, 0x3e, 0x3e, 0x20, 0x31, 0x36, 0x29, 0x20, 0x2f, 0x20, 0x33, 0x32, 0x29, 0x20
        /*00cd*/ 	.byte	0x25, 0x20, 0x34, 0x29, 0x00
	.type		__unnamed_1,@object
	.size		__unnamed_1,(__unnamed_2 - __unnamed_1)
__unnamed_1:
        /*00d2*/ 	.byte	0x61, 0x75, 0x74, 0x6f, 0x20, 0x63, 0x75, 0x74, 0x65, 0x3a, 0x3a, 0x61, 0x73, 0x5f, 0x70, 0x6f
        /* <DEDUP_REMOVED lines=24> */
        /*0262*/ 	.byte	0x3e, 0x3e, 0x3e, 0x3e, 0x5d, 0x00
	.type		__unnamed_2,@object
	.size		__unnamed_2,(.L_2 - __unnamed_2)
__unnamed_2:
        /* <DEDUP_REMOVED lines=42> */
        /*0508*/ 	.byte	0x3e, 0x3e, 0x5d, 0x00
.L_2:


//--------------------- .nv.shared._ZN7cutlass13device_kernelINS_4conv6kernel13ConvUniversalINS1_16ConvProblemShapeILNS1_8OperatorE2ELi2EEENS1_10collective14CollectiveConvINS1_47MainloopSm100TmaUmmaWarpSpecializedImplicitGemmILS5_2ELi16ELi2ELi1ELi2EN4cute5tupleIJNSA_1CILi2EEENSC_ILi1EEESE_EEEEENSB_IJNSC_ILi256EEENSB_IJNSC_ILi128EEEEEENSB_IJNSC_ILi32EEEEEEEEENS_6half_tESN_NSA_8TiledMMAINSA_8MMA_AtomIJNSA_26SM100_MMA_F16BF16_2x1SM_SSISN_SN_fLi256ELi128ELNSA_4UMMA5MajorE1ELSS_1ELNSR_7ScaleInE0ELST_0EEEEEENSA_6LayoutINSB_IJSE_SE_SE_EEENSB_IJNSC_ILi0EEESY_SY_EEEEENSB_IJNSA_10UnderscoreES11_S11_EEEEENS7_6detail27Sm100ImplicitGemmTileTraitsINSA_18SM100_TMA_2SM_LOADENSA_14ComposedLayoutINSA_7SwizzleILi3ELi4ELi3EEENSA_18smem_ptr_flag_bitsILi16EEENSW_INSB_IJNSC_ILi64EEENSC_ILi8EEEEEENSB_IJSE_S1C_EEEEEEEvEENS15_INSA_25SM100_TMA_2SM_LOAD_IM2COLES1H_vEEEENS_8epilogue10collective18CollectiveEpilogueINS1M_23Sm100TmaWarpSpecializedILi4ELi2ELi32ELb1ELb0EEEJNSB_IJSI_SJ_SL_EEENSB_IJNSW_ISI_SE_EENSW_ISK_SE_EEEEESN_NSB_IJlNSB_IJSE_llEEESY_EEESN_S1W_NS1M_6fusion15FusionCallbacksIS1Q_NS1X_17LinearCombinationISN_fSN_fLNS_15FloatRoundStyleE2EEES1R_S1U_JEEENSA_5SM1004TMEM4LOAD26SM100_TMEM_LOAD_32dp32b32xENSA_13SM90_TMA_LOADENS17_INS18_ILi2ELi4ELi3EEES1B_NSW_INSB_IJS1D_SK_EEENSB_IJSK_SE_EEEEEEENSA_39AutoVectorizingCopyWithAssumedAlignmentILi128EEENSA_14SM90_TMA_STOREES2C_S2E_S2E_EEEvvEEEEvNT_6ParamsE --------------------------
	.section	.nv.shared._ZN7cutlass13device_kernelINS_4conv6kernel13ConvUniversalINS1_16ConvProblemShapeILNS1_8OperatorE2ELi2EEENS1_10collective14CollectiveConvINS1_47MainloopSm100TmaUmmaWarpSpecializedImplicitGemmILS5_2ELi16ELi2ELi1ELi2EN4cute5tupleIJNSA_1CILi2EEENSC_ILi1EEESE_EEEEENSB_IJNSC_ILi256EEENSB_IJNSC_ILi128EEEEEENSB_IJNSC_ILi32EEEEEEEEENS_6half_tESN_NSA_8TiledMMAINSA_8MMA_AtomIJNSA_26SM100_MMA_F16BF16_2x1SM_SSISN_SN_fLi256ELi128ELNSA_4UMMA5MajorE1ELSS_1ELNSR_7ScaleInE0ELST_0EEEEEENSA_6LayoutINSB_IJSE_SE_SE_EEENSB_IJNSC_ILi0EEESY_SY_EEEEENSB_IJNSA_10UnderscoreES11_S11_EEEEENS7_6detail27Sm100ImplicitGemmTileTraitsINSA_18SM100_TMA_2SM_LOADENSA_14ComposedLayoutINSA_7SwizzleILi3ELi4ELi3EEENSA_18smem_ptr_flag_bitsILi16EEENSW_INSB_IJNSC_ILi64EEENSC_ILi8EEEEEENSB_IJSE_S1C_EEEEEEEvEENS15_INSA_25SM100_TMA_2SM_LOAD_IM2COLES1H_vEEEENS_8epilogue10collective18CollectiveEpilogueINS1M_23Sm100TmaWarpSpecializedILi4ELi2ELi32ELb1ELb0EEEJNSB_IJSI_SJ_SL_EEENSB_IJNSW_ISI_SE_EENSW_ISK_SE_EEEEESN_NSB_IJlNSB_IJSE_llEEESY_EEESN_S1W_NS1M_6fusion15FusionCallbacksIS1Q_NS1X_17LinearCombinationISN_fSN_fLNS_15FloatRoundStyleE2EEES1R_S1U_JEEENSA_5SM1004TMEM4LOAD26SM100_TMEM_LOAD_32dp32b32xENSA_13SM90_TMA_LOADENS17_INS18_ILi2ELi4ELi3EEES1B_NSW_INSB_IJS1D_SK_EEENSB_IJSK_SE_EEEEEEENSA_39AutoVectorizingCopyWithAssumedAlignmentILi128EEENSA_14SM90_TMA_STOREES2C_S2E_S2E_EEEvvEEEEvNT_6ParamsE,"aw",@nobits
	.sectionflags	@""
	.align	16
	.zero		1024


//--------------------- .nv.shared.reserved.0     --------------------------
	.section	.nv.shared.reserved.0,"aw",@nobits
	.weak		__nv_reservedSMEM_offset_0_alias
	.size		__nv_reservedSMEM_offset_0_alias, 0, 64
	.other		__nv_reservedSMEM_offset_0_alias,@"STO_CUDA_RESERVED_SHARED STV_DEFAULT"
__nv_reservedSMEM_offset_0_alias:
	.zero		0
.nv.shared.reserved.0:
	.zero		64
	.weak		__nv_reservedSMEM_tcgen05_partition
	.type		__nv_reservedSMEM_tcgen05_partition,@object
	.size		__nv_reservedSMEM_tcgen05_partition,(.L_0 - __nv_reservedSMEM_tcgen05_partition)
__nv_reservedSMEM_tcgen05_partition:
	.zero		32
.L_0:


//--------------------- .nv.global                --------------------------
	.section	.nv.global,"aw",@nobits
.nv.global:
	.type		_ZN39_INTERNAL_25cf0c10_4_k_cu_ed81c544_35494cute1_E,@object
	.size		_ZN39_INTERNAL_25cf0c10_4_k_cu_ed81c544_35494cute1_E,(_ZN39_INTERNAL_25cf0c10_4_k_cu_ed81c544_35494cuda3std3__45__cpo6cbeginE - _ZN39_INTERNAL_25cf0c10_4_k_cu_ed81c544_35494cute1_E)
_ZN39_INTERNAL_25cf0c10_4_k_cu_ed81c544_35494cute1_E:
	.zero		1
	.type		_ZN39_INTERNAL_25cf0c10_4_k_cu_ed81c544_35494cuda3std3__45__cpo6cbeginE,@object
	.size		_ZN39_INTERNAL_25cf0c10_4_k_cu_ed81c544_35494cuda3std3__45__cpo6cbeginE,(_ZN39_INTERNAL_25cf0c10_4_k_cu_ed81c544_35494cuda3std3__48in_placeE - _ZN39_INTERNAL_25cf0c10_4_k_cu_ed81c544_35494cuda3std3__45__cpo6cbeginE)
_ZN39_INTERNAL_25cf0c10_4_k_cu_ed81c544_35494cuda3std3__45__cpo6cbeginE:
	.zero		1
	.type		_ZN39_INTERNAL_25cf0c10_4_k_cu_ed81c544_35494cuda3std3__48in_placeE,@object
	.size		_ZN39_INTERNAL_25cf0c10_4_k_cu_ed81c544_35494cuda3std3__48in_placeE,(_ZN39_INTERNAL_25cf0c10_4_k_cu_ed81c544_35494cuda3std6ranges3__45__cpo9iter_moveE - _ZN39_INTERNAL_25cf0c10_4_k_cu_ed81c544_35494cuda3std3__48in_placeE)
_ZN39_INTERNAL_25cf0c10_4_k_cu_ed81c544_35494cuda3std3__48in_placeE:
	.zero		1
	.type		_ZN39_INTERNAL_25cf0c10_4_k_cu_ed81c544_35494cuda3std6ranges3__45__cpo9iter_moveE,@object
	.size		_ZN39_INTERNAL_25cf0c10_4_k_cu_ed81c544_35494cuda3std6ranges3__45__cpo9iter_moveE,(_ZN39_INTERNAL_25cf0c10_4_k_cu_ed81c544_35494cuda3std3__45__cpo5beginE - _ZN39_INTERNAL_25cf0c10_4_k_cu_ed81c544_35494cuda3std6ranges3__45__cpo9iter_moveE)
_ZN39_INTERNAL_25cf0c10_4_k_cu_ed81c544_35494cuda3std6ranges3__45__cpo9iter_moveE:
	.zero		1
	.type		_ZN39_INTERNAL_25cf0c10_4_k_cu_ed81c544_35494cuda3std3__45__cpo5beginE,@object
	.size		_ZN39_INTERNAL_25cf0c10_4_k_cu_ed81c544_35494cuda3std3__45__cpo5beginE,(_ZN39_INTERNAL_25cf0c10_4_k_cu_ed81c544_35494cuda3std3__441_GLOBAL__N__25cf0c10_4_k_cu_ed81c544_35496ignoreE - _ZN39_INTERNAL_25cf0c10_4_k_cu_ed81c544_35494cuda3std3__45__cpo5beginE)
_ZN39_INTERNAL_25cf0c10_4_k_cu_ed81c544_35494cuda3std3__45__cpo5beginE:
	.zero		1
	.type		_ZN39_INTERNAL_25cf0c10_4_k_cu_ed81c544_35494cuda3std3__441_GLOBAL__N__25cf0c10_4_k_cu_ed81c544_35496ignoreE,@object
	.size		_ZN39_INTERNAL_25cf0c10_4_k_cu_ed81c544_35494cuda3std3__441_GLOBAL__N__25cf0c10_4_k_cu_ed81c544_35496ignoreE,(_ZN39_INTERNAL_25cf0c10_4_k_cu_ed81c544_35494cute7productE - _ZN39_INTERNAL_25cf0c10_4_k_cu_ed81c544_35494cuda3std3__441_GLOBAL__N__25cf0c10_4_k_cu_ed81c544_35496ignoreE)
_ZN39_INTERNAL_25cf0c10_4_k_cu_ed81c544_35494cuda3std3__441_GLOBAL__N__25cf0c10_4_k_cu_ed81c544_35496ignoreE:
	.zero		1
	.type		_ZN39_INTERNAL_25cf0c10_4_k_cu_ed81c544_35494cute7productE,@object
	.size		_ZN39_INTERNAL_25cf0c10_4_k_cu_ed81c544_35494cute7productE,(_ZN39_INTERNAL_25cf0c10_4_k_cu_ed81c544_35494cuda3std3__45__cpo3endE - _ZN39_INTERNAL_25cf0c10_4_k_cu_ed81c544_35494cute7productE)
_ZN39_INTERNAL_25cf0c10_4_k_cu_ed81c544_35494cute7productE:
	.zero		1
	.type		_ZN39_INTERNAL_25cf0c10_4_k_cu_ed81c544_35494cuda3std3__45__cpo3endE,@object
	.size		_ZN39_INTERNAL_25cf0c10_4_k_cu_ed81c544_35494cuda3std3__45__cpo3endE,(_ZN39_INTERNAL_25cf0c10_4_k_cu_ed81c544_35494cuda3std3__419piecewise_constructE - _ZN39_INTERNAL_25cf0c10_4_k_cu_ed81c544_35494cuda3std3__45__cpo3endE)
_ZN39_INTERNAL_25cf0c10_4_k_cu_ed81c544_35494cuda3std3__45__cpo3endE:
	.zero		1
	.type		_ZN39_INTERNAL_25cf0c10_4_k_cu_ed81c544_35494cuda3std3__419piecewise_constructE,@object
	.size		_ZN39_INTERNAL_25cf0c10_4_k_cu_ed81c544_35494cuda3std3__419piecewise_constructE,(_ZN39_INTERNAL_25cf0c10_4_k_cu_ed81c544_35494cuda3std3__45__cpo4cendE - _ZN39_INTERNAL_25cf0c10_4_k_cu_ed81c544_35494cuda3std3__419piecewise_constructE)
_ZN39_INTERNAL_25cf0c10_4_k_cu_ed81c544_35494cuda3std3__419piecewise_constructE:
	.zero		1
	.type		_ZN39_INTERNAL_25cf0c10_4_k_cu_ed81c544_35494cuda3std3__45__cpo4cendE,@object
	.size		_ZN39_INTERNAL_25cf0c10_4_k_cu_ed81c544_35494cuda3std3__45__cpo4cendE,(_ZN39_INTERNAL_25cf0c10_4_k_cu_ed81c544_35494cuda3std6ranges3__45__cpo4swapE - _ZN39_INTERNAL_25cf0c10_4_k_cu_ed81c544_35494cuda3std3__45__cpo4cendE)
_ZN39_INTERNAL_25cf0c10_4_k_cu_ed81c544_35494cuda3std3__45__cpo4cendE:
	.zero		1
	.type		_ZN39_INTERNAL_25cf0c10_4_k_cu_ed81c544_35494cuda3std6ranges3__45__cpo4swapE,@object
	.size		_ZN39_INTERNAL_25cf0c10_4_k_cu_ed81c544_35494cuda3std6ranges3__45__cpo4swapE,(.L_10 - _ZN39_INTERNAL_25cf0c10_4_k_cu_ed81c544_35494cuda3std6ranges3__45__cpo4swapE)
_ZN39_INTERNAL_25cf0c10_4_k_cu_ed81c544_35494cuda3std6ranges3__45__cpo4swapE:
	.zero		1
.L_10:


//--------------------- .nv.constant0._ZN7cutlass13device_kernelINS_4conv6kernel13ConvUniversalINS1_16ConvProblemShapeILNS1_8OperatorE2ELi2EEENS1_10collective14CollectiveConvINS1_47MainloopSm100TmaUmmaWarpSpecializedImplicitGemmILS5_2ELi16ELi2ELi1ELi2EN4cute5tupleIJNSA_1CILi2EEENSC_ILi1EEESE_EEEEENSB_IJNSC_ILi256EEENSB_IJNSC_ILi128EEEEEENSB_IJNSC_ILi32EEEEEEEEENS_6half_tESN_NSA_8TiledMMAINSA_8MMA_AtomIJNSA_26SM100_MMA_F16BF16_2x1SM_SSISN_SN_fLi256ELi128ELNSA_4UMMA5MajorE1ELSS_1ELNSR_7ScaleInE0ELST_0EEEEEENSA_6LayoutINSB_IJSE_SE_SE_EEENSB_IJNSC_ILi0EEESY_SY_EEEEENSB_IJNSA_10UnderscoreES11_S11_EEEEENS7_6detail27Sm100ImplicitGemmTileTraitsINSA_18SM100_TMA_2SM_LOADENSA_14ComposedLayoutINSA_7SwizzleILi3ELi4ELi3EEENSA_18smem_ptr_flag_bitsILi16EEENSW_INSB_IJNSC_ILi64EEENSC_ILi8EEEEEENSB_IJSE_S1C_EEEEEEEvEENS15_INSA_25SM100_TMA_2SM_LOAD_IM2COLES1H_vEEEENS_8epilogue10collective18CollectiveEpilogueINS1M_23Sm100TmaWarpSpecializedILi4ELi2ELi32ELb1ELb0EEEJNSB_IJSI_SJ_SL_EEENSB_IJNSW_ISI_SE_EENSW_ISK_SE_EEEEESN_NSB_IJlNSB_IJSE_llEEESY_EEESN_S1W_NS1M_6fusion15FusionCallbacksIS1Q_NS1X_17LinearCombinationISN_fSN_fLNS_15FloatRoundStyleE2EEES1R_S1U_JEEENSA_5SM1004TMEM4LOAD26SM100_TMEM_LOAD_32dp32b32xENSA_13SM90_TMA_LOADENS17_INS18_ILi2ELi4ELi3EEES1B_NSW_INSB_IJS1D_SK_EEENSB_IJSK_SE_EEEEEEENSA_39AutoVectorizingCopyWithAssumedAlignmentILi128EEENSA_14SM90_TMA_STOREES2C_S2E_S2E_EEEvvEEEEvNT_6ParamsE --------------------------
	.section	.nv.constant0._ZN7cutlass13device_kernelINS_4conv6kernel13ConvUniversalINS1_16ConvProblemShapeILNS1_8OperatorE2ELi2EEENS1_10collective14CollectiveConvINS1_47MainloopSm100TmaUmmaWarpSpecializedImplicitGemmILS5_2ELi16ELi2ELi1ELi2EN4cute5tupleIJNSA_1CILi2EEENSC_ILi1EEESE_EEEEENSB_IJNSC_ILi256EEENSB_IJNSC_ILi128EEEEEENSB_IJNSC_ILi32EEEEEEEEENS_6half_tESN_NSA_8TiledMMAINSA_8MMA_AtomIJNSA_26SM100_MMA_F16BF16_2x1SM_SSISN_SN_fLi256ELi128ELNSA_4UMMA5MajorE1ELSS_1ELNSR_7ScaleInE0ELST_0EEEEEENSA_6LayoutINSB_IJSE_SE_SE_EEENSB_IJNSC_ILi0EEESY_SY_EEEEENSB_IJNSA_10UnderscoreES11_S11_EEEEENS7_6detail27Sm100ImplicitGemmTileTraitsINSA_18SM100_TMA_2SM_LOADENSA_14ComposedLayoutINSA_7SwizzleILi3ELi4ELi3EEENSA_18smem_ptr_flag_bitsILi16EEENSW_INSB_IJNSC_ILi64EEENSC_ILi8EEEEEENSB_IJSE_S1C_EEEEEEEvEENS15_INSA_25SM100_TMA_2SM_LOAD_IM2COLES1H_vEEEENS_8epilogue10collective18CollectiveEpilogueINS1M_23Sm100TmaWarpSpecializedILi4ELi2ELi32ELb1ELb0EEEJNSB_IJSI_SJ_SL_EEENSB_IJNSW_ISI_SE_EENSW_ISK_SE_EEEEESN_NSB_IJlNSB_IJSE_llEEESY_EEESN_S1W_NS1M_6fusion15FusionCallbacksIS1Q_NS1X_17LinearCombinationISN_fSN_fLNS_15FloatRoundStyleE2EEES1R_S1U_JEEENSA_5SM1004TMEM4LOAD26SM100_TMEM_LOAD_32dp32b32xENSA_13SM90_TMA_LOADENS17_INS18_ILi2ELi4ELi3EEES1B_NSW_INSB_IJS1D_SK_EEENSB_IJSK_SE_EEEEEEENSA_39AutoVectorizingCopyWithAssumedAlignmentILi128EEENSA_14SM90_TMA_STOREES2C_S2E_S2E_EEEvvEEEEvNT_6ParamsE,"a",@progbits
	.sectionflags	@""
	.align	4
.nv.constant0._ZN7cutlass13device_kernelINS_4conv6kernel13ConvUniversalINS1_16ConvProblemShapeILNS1_8OperatorE2ELi2EEENS1_10collective14CollectiveConvINS1_47MainloopSm100TmaUmmaWarpSpecializedImplicitGemmILS5_2ELi16ELi2ELi1ELi2EN4cute5tupleIJNSA_1CILi2EEENSC_ILi1EEESE_EEEEENSB_IJNSC_ILi256EEENSB_IJNSC_ILi128EEEEEENSB_IJNSC_ILi32EEEEEEEEENS_6half_tESN_NSA_8TiledMMAINSA_8MMA_AtomIJNSA_26SM100_MMA_F16BF16_2x1SM_SSISN_SN_fLi256ELi128ELNSA_4UMMA5MajorE1ELSS_1ELNSR_7ScaleInE0ELST_0EEEEEENSA_6LayoutINSB_IJSE_SE_SE_EEENSB_IJNSC_ILi0EEESY_SY_EEEEENSB_IJNSA_10UnderscoreES11_S11_EEEEENS7_6detail27Sm100ImplicitGemmTileTraitsINSA_18SM100_TMA_2SM_LOADENSA_14ComposedLayoutINSA_7SwizzleILi3ELi4ELi3EEENSA_18smem_ptr_flag_bitsILi16EEENSW_INSB_IJNSC_ILi64EEENSC_ILi8EEEEEENSB_IJSE_S1C_EEEEEEEvEENS15_INSA_25SM100_TMA_2SM_LOAD_IM2COLES1H_vEEEENS_8epilogue10collective18CollectiveEpilogueINS1M_23Sm100TmaWarpSpecializedILi4ELi2ELi32ELb1ELb0EEEJNSB_IJSI_SJ_SL_EEENSB_IJNSW_ISI_SE_EENSW_ISK_SE_EEEEESN_NSB_IJlNSB_IJSE_llEEESY_EEESN_S1W_NS1M_6fusion15FusionCallbacksIS1Q_NS1X_17LinearCombinationISN_fSN_fLNS_15FloatRoundStyleE2EEES1R_S1U_JEEENSA_5SM1004TMEM4LOAD26SM100_TMEM_LOAD_32dp32b32xENSA_13SM90_TMA_LOADENS17_INS18_ILi2ELi4ELi3EEES1B_NSW_INSB_IJS1D_SK_EEENSB_IJSK_SE_EEEEEEENSA_39AutoVectorizingCopyWithAssumedAlignmentILi128EEENSA_14SM90_TMA_STOREES2C_S2E_S2E_EEEvvEEEEvNT_6ParamsE:
	.zero		2944


//--------------------- SYMBOLS --------------------------

	.type		.nv.reservedSmem.offset0,@object
	.size		.nv.reservedSmem.offset0,0x4
	.type		.nv.reservedSmem.cap,@object
	.size		.nv.reservedSmem.cap,0x4
	.type		__assertfail,@function
